def matmul_kernel(
    a_ptr,
    b_ptr,
    c_ptr,
    M,
    N,
    K,
    stride_am,
    stride_ak,
    stride_bk,
    stride_bn,
    stride_cm,
    stride_cn,
    BLOCK_M: tl.constexpr,
    BLOCK_N: tl.constexpr,
    BLOCK_K: tl.constexpr,
    GROUP_M: tl.constexpr,
):
    pid = tl.program_id(axis=0)
    num_pid_m = tl.cdiv(M, BLOCK_M)
    num_pid_n = tl.cdiv(N, BLOCK_N)
    num_pid_in_group = GROUP_M * num_pid_n
    group_id = pid // num_pid_in_group
    first_pid_m = group_id * GROUP_M
    group_size_m = min(num_pid_m - first_pid_m, GROUP_M)
    pid_m = first_pid_m + ((pid % num_pid_in_group) % group_size_m)
    pid_n = (pid % num_pid_in_group) // group_size_m

    offs_am = (pid_m * BLOCK_M + tl.arange(0, BLOCK_M)) % M
    offs_bn = (pid_n * BLOCK_N + tl.arange(0, BLOCK_N)) % N
    offs_k = tl.arange(0, BLOCK_K)
    a_ptrs = a_ptr + offs_am[:, None] * stride_am + offs_k[None, :] * stride_ak
    b_ptrs = b_ptr + offs_k[:, None] * stride_bk + offs_bn[None, :] * stride_bn

    acc = tl.zeros((BLOCK_M, BLOCK_N), dtype=tl.float32)
    for kk in range(0, tl.cdiv(K, BLOCK_K)):
        a = tl.load(a_ptrs, mask=offs_k[None, :] < K - kk * BLOCK_K, other=0.0)
        b = tl.load(b_ptrs, mask=offs_k[:, None] < K - kk * BLOCK_K, other=0.0)
        acc = tl.dot(a, b, acc)
        a_ptrs += BLOCK_K * stride_ak
        b_ptrs += BLOCK_K * stride_bk

    c = acc.to(c_ptr.dtype.element_ty)
    offs_cm = pid_m * BLOCK_M + tl.arange(0, BLOCK_M)
    offs_cn = pid_n * BLOCK_N + tl.arange(0, BLOCK_N)
    c_ptrs = c_ptr + offs_cm[:, None] * stride_cm + offs_cn[None, :] * stride_cn
    mask = (offs_cm[:, None] < M) & (offs_cn[None, :] < N)
    tl.store(c_ptrs, c, mask=mask)

# config = {"BLOCK_K": 128, "BLOCK_M": 512, "BLOCK_N": 16, "GROUP_M": 8, "arch": "sm_90", "dtype": "fp16", "num_ctas": 1, "num_stages": 2, "num_warps": 2}
# arch = sm_90


// ===== COMPILED SASS (sm_90a) =====

	.target	sm_90a

	.elftype	@"ET_EXEC"


//--------------------- .note.nv.tkinfo           --------------------------
	.section	.note.nv.tkinfo,"",@"SHT_NOTE"
	.sectionflags	@"SHF_NOTE_NV_TKINFO"
	.tkinfo
        /*0018*/ 	.word	0x00000002
        /*0030*/ 	.string	""
        /*0030*/ 	.string	"ptxas"
        /*0030*/ 	.string	"Cuda compilation tools, release 13.0, V13.0.88"
        /*0030*/ 	.string	"Build cuda_13.0.r13.0/compiler.36424714_0"
        /*0030*/ 	.string	"-v  -suppress-debug-info  -lineinfo  -arch sm_90a "



//--------------------- .note.nv.cuinfo           --------------------------
	.section	.note.nv.cuinfo,"",@"SHT_NOTE"
	.sectionflags	@"SHF_NOTE_NV_CUINFO"
        /*0018*/ 	.short	0x0002
        /*001a*/ 	.short	0x005a
        /*001c*/ 	.short	0x0082
	.zero		2


//--------------------- .nv.info                  --------------------------
	.section	.nv.info,"",@"SHT_CUDA_INFO"
	.align	4


	//----- nvinfo : EIATTR_REGCOUNT
	.align		4
        /*0000*/ 	.byte	0x04, 0x2f
        /*0002*/ 	.short	(.L_1 - .L_0)
	.align		4
.L_0:
        /*0004*/ 	.word	index@(matmul_kernel)
        /*0008*/ 	.word	0x00000020


	//----- nvinfo : EIATTR_FRAME_SIZE
	.align		4
.L_1:
        /*000c*/ 	.byte	0x04, 0x11
        /*000e*/ 	.short	(.L_3 - .L_2)
	.align		4
.L_2:
        /*0010*/ 	.word	index@(matmul_kernel)
        /*0014*/ 	.word	0x000047f8


	//----- nvinfo : EIATTR_MIN_STACK_SIZE
	.align		4
.L_3:
        /*0018*/ 	.byte	0x04, 0x12
        /*001a*/ 	.short	(.L_5 - .L_4)
	.align		4
.L_4:
        /*001c*/ 	.word	index@(matmul_kernel)
        /*0020*/ 	.word	0x000047f8
.L_5:


//--------------------- .nv.compat                --------------------------
	.section	.nv.compat,"",@"SHT_CUDA_COMPAT_INFO"
	.align	4
        /*0000*/ 	.byte	0x02, 0x09, 0x01, 0x00, 0x02, 0x02, 0x01, 0x00, 0x02, 0x05, 0x05, 0x00, 0x03, 0x07, 0x01, 0x01
        /*0010*/ 	.byte	0x02, 0x03, 0x00, 0x00, 0x02, 0x06, 0x01, 0x00, 0x04, 0x0b, 0x08, 0x00, 0x00, 0x00, 0x00, 0x00
        /*0020*/ 	.byte	0x00, 0x00, 0x00, 0x00


//--------------------- .nv.info.matmul_kernel    --------------------------
	.section	.nv.info.matmul_kernel,"",@"SHT_CUDA_INFO"
	.sectionflags	@""
	.align	4


	//----- nvinfo : EIATTR_CUDA_API_VERSION
	.align		4
        /*0000*/ 	.byte	0x04, 0x37
        /*0002*/ 	.short	(.L_7 - .L_6)
.L_6:
        /*0004*/ 	.word	0x00000082


	//----- nvinfo : EIATTR_KPARAM_INFO
	.align		4
.L_7:
        /*0008*/ 	.byte	0x04, 0x17
        /*000a*/ 	.short	(.L_9 - .L_8)
.L_8:
        /*000c*/ 	.word	0x00000000
        /*0010*/ 	.short	0x000d
        /*0012*/ 	.short	0x0048
        /*0014*/ 	.byte	0x00, 0xf4, 0x21, 0x00


	//----- nvinfo : EIATTR_KPARAM_INFO
	.align		4
.L_9:
        /*0018*/ 	.byte	0x04, 0x17
        /*001a*/ 	.short	(.L_11 - .L_10)
.L_10:
        /*001c*/ 	.word	0x00000000
        /*0020*/ 	.short	0x000c
        /*0022*/ 	.short	0x0040
        /*0024*/ 	.byte	0x00, 0xf4, 0x21, 0x00


	//----- nvinfo : EIATTR_KPARAM_INFO
	.align		4
.L_11:
        /*0028*/ 	.byte	0x04, 0x17
        /*002a*/ 	.short	(.L_13 - .L_12)
.L_12:
        /*002c*/ 	.word	0x00000000
        /*0030*/ 	.short	0x000b
        /*0032*/ 	.short	0x0038
        /*0034*/ 	.byte	0x00, 0xf0, 0x11, 0x00


	//----- nvinfo : EIATTR_KPARAM_INFO
	.align		4
.L_13:
        /*0038*/ 	.byte	0x04, 0x17
        /*003a*/ 	.short	(.L_15 - .L_14)
.L_14:
        /*003c*/ 	.word	0x00000000
        /*0040*/ 	.short	0x000a
        /*0042*/ 	.short	0x0034
        /*0044*/ 	.byte	0x00, 0xf0, 0x11, 0x00


	//----- nvinfo : EIATTR_KPARAM_INFO
	.align		4
.L_15:
        /*0048*/ 	.byte	0x04, 0x17
        /*004a*/ 	.short	(.L_17 - .L_16)
.L_16:
        /*004c*/ 	.word	0x00000000
        /*0050*/ 	.short	0x0009
        /*0052*/ 	.short	0x0030
        /*0054*/ 	.byte	0x00, 0xf0, 0x11, 0x00


	//----- nvinfo : EIATTR_KPARAM_INFO
	.align		4
.L_17:
        /*0058*/ 	.byte	0x04, 0x17
        /*005a*/ 	.short	(.L_19 - .L_18)
.L_18:
        /*005c*/ 	.word	0x00000000
        /*0060*/ 	.short	0x0008
        /*0062*/ 	.short	0x002c
        /*0064*/ 	.byte	0x00, 0xf0, 0x11, 0x00


	//----- nvinfo : EIATTR_KPARAM_INFO
	.align		4
.L_19:
        /*0068*/ 	.byte	0x04, 0x17
        /*006a*/ 	.short	(.L_21 - .L_20)
.L_20:
        /*006c*/ 	.word	0x00000000
        /*0070*/ 	.short	0x0007
        /*0072*/ 	.short	0x0028
        /*0074*/ 	.byte	0x00, 0xf0, 0x11, 0x00


	//----- nvinfo : EIATTR_KPARAM_INFO
	.align		4
.L_21:
        /*0078*/ 	.byte	0x04, 0x17
        /*007a*/ 	.short	(.L_23 - .L_22)
.L_22:
        /*007c*/ 	.word	0x00000000
        /*0080*/ 	.short	0x0006
        /*0082*/ 	.short	0x0024
        /*0084*/ 	.byte	0x00, 0xf0, 0x11, 0x00


	//----- nvinfo : EIATTR_KPARAM_INFO
	.align		4
.L_23:
        /*0088*/ 	.byte	0x04, 0x17
        /*008a*/ 	.short	(.L_25 - .L_24)
.L_24:
        /*008c*/ 	.word	0x00000000
        /*0090*/ 	.short	0x0005
        /*0092*/ 	.short	0x0020
        /*0094*/ 	.byte	0x00, 0xf0, 0x11, 0x00


	//----- nvinfo : EIATTR_KPARAM_INFO
	.align		4
.L_25:
        /*0098*/ 	.byte	0x04, 0x17
        /*009a*/ 	.short	(.L_27 - .L_26)
.L_26:
        /*009c*/ 	.word	0x00000000
        /*00a0*/ 	.short	0x0004
        /*00a2*/ 	.short	0x001c
        /*00a4*/ 	.byte	0x00, 0xf0, 0x11, 0x00


	//----- nvinfo : EIATTR_KPARAM_INFO
	.align		4
.L_27:
        /*00a8*/ 	.byte	0x04, 0x17
        /*00aa*/ 	.short	(.L_29 - .L_28)
.L_28:
        /*00ac*/ 	.word	0x00000000
        /*00b0*/ 	.short	0x0003
        /*00b2*/ 	.short	0x0018
        /*00b4*/ 	.byte	0x00, 0xf0, 0x11, 0x00


	//----- nvinfo : EIATTR_KPARAM_INFO
	.align		4
.L_29:
        /*00b8*/ 	.byte	0x04, 0x17
        /*00ba*/ 	.short	(.L_31 - .L_30)
.L_30:
        /*00bc*/ 	.word	0x00000000
        /*00c0*/ 	.short	0x0002
        /*00c2*/ 	.short	0x0010
        /*00c4*/ 	.byte	0x00, 0xf4, 0x21, 0x00


	//----- nvinfo : EIATTR_KPARAM_INFO
	.align		4
.L_31:
        /*00c8*/ 	.byte	0x04, 0x17
        /*00ca*/ 	.short	(.L_33 - .L_32)
.L_32:
        /*00cc*/ 	.word	0x00000000
        /*00d0*/ 	.short	0x0001
        /*00d2*/ 	.short	0x0008
        /*00d4*/ 	.byte	0x00, 0xf4, 0x21, 0x00


	//----- nvinfo : EIATTR_KPARAM_INFO
	.align		4
.L_33:
        /*00d8*/ 	.byte	0x04, 0x17
        /*00da*/ 	.short	(.L_35 - .L_34)
.L_34:
        /*00dc*/ 	.word	0x00000000
        /*00e0*/ 	.short	0x0000
        /*00e2*/ 	.short	0x0000
        /*00e4*/ 	.byte	0x00, 0xf4, 0x21, 0x00


	//----- nvinfo : EIATTR_SPARSE_MMA_MASK
	.align		4
.L_35:
        /*00e8*/ 	.byte	0x03, 0x50
        /*00ea*/ 	.short	0x0000


	//----- nvinfo : EIATTR_MAXREG_COUNT
	.align		4
        /*00ec*/ 	.byte	0x03, 0x1b
        /*00ee*/ 	.short	0x00ff


	//----- nvinfo : EIATTR_NUM_BARRIERS
	.align		4
        /*00f0*/ 	.byte	0x02, 0x4c
        /*00f2*/ 	.byte	0x01
	.zero		1


	//----- nvinfo : EIATTR_ANNOTATIONS
	.align		4
        /*00f4*/ 	.byte	0x04, 0x55
        /*00f6*/ 	.short	(.L_37 - .L_36)


	//   ....[0]....
.L_36:
        /*00f8*/ 	.word	0x00000001
        /*00fc*/ 	.byte	0xb0, 0x00, 0x00, 0x00, 0x01, 0x00, 0x00, 0x00, 0xd0, 0x00, 0x00, 0x00, 0x01, 0x00, 0x00, 0x00
        /* <DEDUP_REMOVED lines=237> */
        /*0fdc*/ 	.byte	0xa0, 0x46, 0x00, 0x00, 0x01, 0x00, 0x00, 0x00, 0xb0, 0x46, 0x00, 0x00


	//----- nvinfo : EIATTR_MERCURY_ISA_VERSION
	.align		4
.L_37:
        /*0fe8*/ 	.byte	0x03, 0x5f
        /*0fea*/ 	.short	0x0101


	//----- nvinfo : EIATTR_EXIT_INSTR_OFFSETS
	.align		4
        /*0fec*/ 	.byte	0x04, 0x1c
        /*0fee*/ 	.short	(.L_39 - .L_38)


	//   ....[0]....
.L_38:
        /*0ff0*/ 	.word	0x00071740


	//   ....[1]....
        /*0ff4*/ 	.word	0x00071770


	//----- nvinfo : EIATTR_REQNTID
	.align		4
.L_39:
        /*0ff8*/ 	.byte	0x04, 0x10
        /*0ffa*/ 	.short	(.L_41 - .L_40)
.L_40:
        /*0ffc*/ 	.word	0x00000040
        /*1000*/ 	.word	0x00000001
        /*1004*/ 	.word	0x00000001


	//----- nvinfo : EIATTR_CBANK_PARAM_SIZE
	.align		4
.L_41:
        /*1008*/ 	.byte	0x03, 0x19
        /*100a*/ 	.short	0x0050


	//----- nvinfo : EIATTR_PARAM_CBANK
	.align		4
        /*100c*/ 	.byte	0x04, 0x0a
        /*100e*/ 	.short	(.L_43 - .L_42)
	.align		4
.L_42:
        /*1010*/ 	.word	index@(.nv.constant0.matmul_kernel)
        /*1014*/ 	.short	0x0210
        /*1016*/ 	.short	0x0050


	//----- nvinfo : EIATTR_SW_WAR
	.align		4
.L_43:
        /*1018*/ 	.byte	0x04, 0x36
        /*101a*/ 	.short	(.L_45 - .L_44)
.L_44:
        /*101c*/ 	.word	0x00000008
.L_45:


//--------------------- .nv.callgraph             --------------------------
	.section	.nv.callgraph,"",@"SHT_CUDA_CALLGRAPH"
	.align	4
	.sectionentsize	8
	.align		4
        /*0000*/ 	.word	0x00000000
	.align		4
        /*0004*/ 	.word	0xffffffff
	.align		4
        /*0008*/ 	.word	0x00000000
	.align		4
        /*000c*/ 	.word	0xfffffffe
	.align		4
        /*0010*/ 	.word	0x00000000
	.align		4
        /*0014*/ 	.word	0xfffffffd
	.align		4
        /*0018*/ 	.word	0x00000000
	.align		4
        /*001c*/ 	.word	0xfffffffc


//--------------------- .text.matmul_kernel       --------------------------
	.section	.text.matmul_kernel,"ax",@progbits
	.align	128
        .global         matmul_kernel
        .type           matmul_kernel,@function
        .size           matmul_kernel,(.L_x_3 - matmul_kernel)
        .other          matmul_kernel,@"STO_CUDA_ENTRY STV_DEFAULT"
matmul_kernel:
.text.matmul_kernel:
[----:B------:R-:W0:Y:S08]  /*0000*/  LDC R1, c[0x0][0x28] ;  /* 0x00000a00ff017b82 */ /* 0x000e300000000800 */
[----:B------:R-:W1:Y:S01]  /*0010*/  LDC.64 R2, c[0x0][0x228] ;  /* 0x00008a00ff027b82 */ /* 0x000e620000000a00 */
[----:B0-----:R-:W-:Y:S01]  /*0020*/  VIADD R1, R1, 0xffffb808 ;  /* 0xffffb80801017836 */ /* 0x001fe20000000000 */
[----:B------:R-:W-:-:S02]  /*0030*/  CS2R R14, SRZ ;  /* 0x00000000000e7805 */ /* 0x000fc4000001ff00 */
[----:B------:R-:W-:Y:S02]  /*0040*/  CS2R R16, SRZ ;  /* 0x0000000000107805 */ /* 0x000fe4000001ff00 */
[----:B------:R-:W-:Y:S02]  /*0050*/  CS2R R18, SRZ ;  /* 0x0000000000127805 */ /* 0x000fe4000001ff00 */
[----:B------:R-:W-:Y:S02]  /*0060*/  CS2R R20, SRZ ;  /* 0x0000000000147805 */ /* 0x000fe4000001ff00 */
[----:B------:R-:W-:Y:S02]  /*0070*/  CS2R R22, SRZ ;  /* 0x0000000000167805 */ /* 0x000fe4000001ff00 */
[----:B------:R-:W-:Y:S02]  /*0080*/  CS2R R24, SRZ ;  /* 0x0000000000187805 */ /* 0x000fe4000001ff00 */
[----:B------:R-:W-:Y:S01]  /*0090*/  CS2R R26, SRZ ;  /* 0x00000000001a7805 */ /* 0x000fe2000001ff00 */
[----:B-1----:R-:W-:Y:S01]  /*00a0*/  VIADD R0, R3, 0xf ;  /* 0x0000000f03007836 */ /* 0x002fe20000000000 */
[----:B------:R0:W-:Y:S04]  /*00b0*/  STL [R1+0x32c0], R3 ;  /* 0x0032c00301007387 */ /* 0x0001e80000100800 */
[----:B------:R-:W-:Y:S01]  /*00c0*/  SHF.R.S32.HI R5, RZ, 0x1f, R0 ;  /* 0x0000001fff057819 */ /* 0x000fe20000011400 */
[----:B------:R1:W-:Y:S03]  /*00d0*/  STL [R1+0x32c4], R2 ;  /* 0x0032c40201007387 */ /* 0x0003e60000100800 */
[----:B------:R-:W-:Y:S01]  /*00e0*/  LEA.HI R5, R5, R0, RZ, 0x4 ;  /* 0x0000000005057211 */ /* 0x000fe200078f20ff */
[----:B------:R-:W-:Y:S03]  /*00f0*/  STL [R1+0x90], RZ ;  /* 0x000090ff01007387 */ /* 0x000fe60000100800 */
[----:B------:R-:W-:Y:S01]  /*0100*/  SHF.R.S32.HI R0, RZ, 0x4, R5 ;  /* 0x00000004ff007819 */ /* 0x000fe20000011405 */
[----:B------:R-:W-:Y:S04]  /*0110*/  STL [R1+0x94], RZ ;  /* 0x000094ff01007387 */ /* 0x000fe80000100800 */
[----:B------:R-:W-:Y:S01]  /*0120*/  IMAD.SHL.U32 R0, R0, 0x8, RZ ;  /* 0x0000000800007824 */ /* 0x000fe200078e00ff */
[----:B------:R-:W2:Y:S04]  /*0130*/  S2R R5, SR_CTAID.X ;  /* 0x0000000000057919 */ /* 0x000ea80000002500 */
[-C--:B------:R-:W-:Y:S01]  /*0140*/  IABS R9, R0.reuse ;  /* 0x0000000000097213 */ /* 0x080fe20000000000 */
[----:B------:R-:W-:Y:S01]  /*0150*/  STL [R1+0x98], RZ ;  /* 0x000098ff01007387 */ /* 0x000fe20000100800 */
[----:B------:R-:W-:-:S02]  /*0160*/  IABS R12, R0 ;  /* 0x00000000000c7213 */ /* 0x000fc40000000000 */
[----:B------:R-:W3:Y:S01]  /*0170*/  I2F.RP R4, R9 ;  /* 0x0000000900047306 */ /* 0x000ee20000209400 */
[----:B------:R-:W-:Y:S04]  /*0180*/  STL [R1+0x9c], RZ ;  /* 0x00009cff01007387 */ /* 0x000fe80000100800 */
[----:B------:R-:W-:Y:S04]  /*0190*/  STL [R1+0x80], RZ ;  /* 0x000080ff01007387 */ /* 0x000fe80000100800 */
[----:B------:R-:W-:Y:S04]  /*01a0*/  STL [R1+0x84], RZ ;  /* 0x000084ff01007387 */ /* 0x000fe80000100800 */
[----:B------:R-:W-:Y:S01]  /*01b0*/  STL [R1+0x88], RZ ;  /* 0x000088ff01007387 */ /* 0x000fe20000100800 */
[----:B---3--:R-:W3:Y:S03]  /*01c0*/  MUFU.RCP R4, R4 ;  /* 0x0000000400047308 */ /* 0x008ee60000001000 */
[----:B------:R-:W-:Y:S04]  /*01d0*/  STL [R1+0x8c], RZ ;  /* 0x00008cff01007387 */ /* 0x000fe80000100800 */
[----:B------:R-:W-:Y:S01]  /*01e0*/  STL [R1+0x70], RZ ;  /* 0x000070ff01007387 */ /* 0x000fe20000100800 */
[----:B--2---:R-:W-:-:S03]  /*01f0*/  IABS R10, R5 ;  /* 0x00000005000a7213 */ /* 0x004fc60000000000 */
[----:B------:R-:W-:Y:S04]  /*0200*/  STL [R1+0x74], RZ ;  /* 0x000074ff01007387 */ /* 0x000fe80000100800 */
[----:B------:R-:W-:Y:S01]  /*0210*/  STL [R1+0x78], RZ ;  /* 0x000078ff01007387 */ /* 0x000fe20000100800 */
[----:B---3--:R-:W-:-:S03]  /*0220*/  VIADD R6, R4, 0xffffffe ;  /* 0x0ffffffe04067836 */ /* 0x008fc60000000000 */
[----:B------:R-:W-:Y:S01]  /*0230*/  STL [R1+0x7c], RZ ;  /* 0x00007cff01007387 */ /* 0x000fe20000100800 */
[----:B------:R-:W-:Y:S01]  /*0240*/  IMAD.MOV R4, RZ, RZ, -R12 ;  /* 0x000000ffff047224 */ /* 0x000fe200078e0a0c */
[----:B------:R-:W-:Y:S01]  /*0250*/  ULDC.64 UR10, c[0x0][0x208] ;  /* 0x00008200000a7ab9 */ /* 0x000fe20000000a00 */
[----:B------:R2:W3:Y:S01]  /*0260*/  F2I.FTZ.U32.TRUNC.NTZ R7, R6 ;  /* 0x0000000600077305 */ /* 0x0004e2000021f000 */
[----:B------:R-:W-:Y:S01]  /*0270*/  STL [R1+0x60], RZ ;  /* 0x000060ff01007387 */ /* 0x000fe20000100800 */
[----:B------:R-:W-:-:S03]  /*0280*/  CS2R R12, SRZ ;  /* 0x00000000000c7805 */ /* 0x000fc6000001ff00 */
[----:B------:R-:W-:Y:S01]  /*0290*/  STL [R1+0x64], RZ ;  /* 0x000064ff01007387 */ /* 0x000fe20000100800 */
[----:B--2---:R-:W-:-:S03]  /*02a0*/  IMAD.MOV.U32 R6, RZ, RZ, RZ ;  /* 0x000000ffff067224 */ /* 0x004fc600078e00ff */
[----:B------:R-:W-:Y:S04]  /*02b0*/  STL [R1+0x68], RZ ;  /* 0x000068ff01007387 */ /* 0x000fe80000100800 */
[----:B------:R-:W-:Y:S01]  /*02c0*/  STL [R1+0x6c], RZ ;  /* 0x00006cff01007387 */ /* 0x000fe20000100800 */
[----:B---3--:R-:W-:-:S03]  /*02d0*/  IMAD.MOV R8, RZ, RZ, -R7 ;  /* 0x000000ffff087224 */ /* 0x008fc600078e0a07 */
[----:B------:R-:W-:Y:S01]  /*02e0*/  STL [R1+0x50], RZ ;  /* 0x000050ff01007387 */ /* 0x000fe20000100800 */
[----:B------:R-:W-:Y:S02]  /*02f0*/  IMAD R11, R8, R9, RZ ;  /* 0x00000009080b7224 */ /* 0x000fe400078e02ff */
[----:B------:R-:W-:Y:S01]  /*0300*/  IMAD.MOV.U32 R8, RZ, RZ, R10 ;  /* 0x000000ffff087224 */ /* 0x000fe200078e000a */
[----:B------:R-:W-:Y:S01]  /*0310*/  STL [R1+0x54], RZ ;  /* 0x000054ff01007387 */ /* 0x000fe20000100800 */
[----:B------:R-:W-:-:S03]  /*0320*/  IMAD.HI.U32 R7, R7, R11, R6 ;  /* 0x0000000b07077227 */ /* 0x000fc600078e0006 */
[----:B------:R-:W-:Y:S03]  /*0330*/  STL [R1+0x58], RZ ;  /* 0x000058ff01007387 */ /* 0x000fe60000100800 */
[----:B------:R-:W-:Y:S01]  /*0340*/  IMAD.HI.U32 R7, R7, R8, RZ ;  /* 0x0000000807077227 */ /* 0x000fe200078e00ff */
[----:B------:R-:W-:Y:S03]  /*0350*/  STL [R1+0x5c], RZ ;  /* 0x00005cff01007387 */ /* 0x000fe60000100800 */
[----:B------:R-:W-:Y:S01]  /*0360*/  IMAD R4, R7, R4, R8 ;  /* 0x0000000407047224 */ /* 0x000fe200078e0208 */
[----:B------:R-:W-:Y:S04]  /*0370*/  STL [R1+0x40], RZ ;  /* 0x000040ff01007387 */ /* 0x000fe80000100800 */
[----:B------:R-:W-:Y:S01]  /*0380*/  ISETP.GT.U32.AND P1, PT, R9, R4, PT ;  /* 0x000000040900720c */ /* 0x000fe20003f24070 */
[----:B------:R-:W-:Y:S04]  /*0390*/  STL [R1+0x44], RZ ;  /* 0x000044ff01007387 */ /* 0x000fe80000100800 */
[----:B------:R-:W-:Y:S04]  /*03a0*/  STL [R1+0x48], RZ ;  /* 0x000048ff01007387 */ /* 0x000fe80000100800 */
[----:B------:R-:W-:Y:S04]  /*03b0*/  STL [R1+0x4c], RZ ;  /* 0x00004cff01007387 */ /* 0x000fe80000100800 */
[----:B------:R-:W-:Y:S01]  /*03c0*/  @!P1 IMAD.IADD R4, R4, 0x1, -R9 ;  /* 0x0000000104049824 */ /* 0x000fe200078e0a09 */
[----:B------:R-:W-:Y:S01]  /*03d0*/  STL [R1+0x30], RZ ;  /* 0x000030ff01007387 */ /* 0x000fe20000100800 */
[----:B------:R-:W-:Y:S01]  /*03e0*/  @!P1 VIADD R7, R7, 0x1 ;  /* 0x0000000107079836 */ /* 0x000fe20000000000 */
[----:B------:R-:W-:-:S02]  /*03f0*/  ISETP.NE.AND P1, PT, R0, RZ, PT ;  /* 0x000000ff0000720c */ /* 0x000fc40003f25270 */
[----:B------:R-:W-:Y:S01]  /*0400*/  ISETP.GE.U32.AND P0, PT, R4, R9, PT ;  /* 0x000000090400720c */ /* 0x000fe20003f06070 */
[----:B------:R-:W-:Y:S01]  /*0410*/  STL [R1+0x34], RZ ;  /* 0x000034ff01007387 */ /* 0x000fe20000100800 */
[----:B------:R-:W-:-:S03]  /*0420*/  LOP3.LUT R4, R5, R0, RZ, 0x3c, !PT ;  /* 0x0000000005047212 */ /* 0x000fc600078e3cff */
[----:B------:R-:W-:Y:S01]  /*0430*/  STL [R1+0x38], RZ ;  /* 0x000038ff01007387 */ /* 0x000fe20000100800 */
[----:B------:R-:W-:Y:S01]  /*0440*/  ISETP.GE.AND P2, PT, R4, RZ, PT ;  /* 0x000000ff0400720c */ /* 0x000fe20003f46270 */
[----:B------:R-:W-:Y:S02]  /*0450*/  VIADD R4, R2, 0x1ff ;  /* 0x000001ff02047836 */ /* 0x000fe40000000000 */
[----:B------:R-:W-:Y:S04]  /*0460*/  STL [R1+0x3c], RZ ;  /* 0x00003cff01007387 */ /* 0x000fe80000100800 */
[----:B------:R-:W-:Y:S01]  /*0470*/  @P0 VIADD R7, R7, 0x1 ;  /* 0x0000000107070836 */ /* 0x000fe20000000000 */
[----:B------:R-:W-:Y:S03]  /*0480*/  STL [R1+0x20], RZ ;  /* 0x000020ff01007387 */ /* 0x000fe60000100800 */
[----:B------:R-:W-:Y:S01]  /*0490*/  IMAD.MOV.U32 R6, RZ, RZ, R7 ;  /* 0x000000ffff067224 */ /* 0x000fe200078e0007 */
[----:B------:R-:W-:Y:S01]  /*04a0*/  SHF.R.S32.HI R7, RZ, 0x1f, R4 ;  /* 0x0000001fff077819 */ /* 0x000fe20000011404 */
[----:B------:R-:W-:Y:S02]  /*04b0*/  STL [R1+0x24], RZ ;  /* 0x000024ff01007387 */ /* 0x000fe40000100800 */
[----:B------:R-:W-:Y:S01]  /*04c0*/  @!P2 IMAD.MOV R6, RZ, RZ, -R6 ;  /* 0x000000ffff06a224 */ /* 0x000fe200078e0a06 */
[----:B------:R-:W-:Y:S01]  /*04d0*/  @!P1 LOP3.LUT R6, RZ, R0, RZ, 0x33, !PT ;  /* 0x00000000ff069212 */ /* 0x000fe200078e33ff */
[----:B------:R-:W-:Y:S01]  /*04e0*/  STL [R1+0x28], RZ ;  /* 0x000028ff01007387 */ /* 0x000fe20000100800 */
[----:B------:R-:W-:-:S03]  /*04f0*/  LEA.HI R7, R7, R4, RZ, 0x9 ;  /* 0x0000000407077211 */ /* 0x000fc600078f48ff */
[----:B------:R-:W-:Y:S01]  /*0500*/  IMAD.SHL.U32 R28, R6, 0x8, RZ ;  /* 0x00000008061c7824 */ /* 0x000fe200078e00ff */
[----:B------:R-:W-:Y:S01]  /*0510*/  STL [R1+0x2c], RZ ;  /* 0x00002cff01007387 */ /* 0x000fe20000100800 */
[----:B------:R-:W-:-:S03]  /*0520*/  IMAD.MOV R6, RZ, RZ, -R6 ;  /* 0x000000ffff067224 */ /* 0x000fc600078e0a06 */
[----:B------:R-:W-:Y:S01]  /*0530*/  LEA.HI.SX32 R4, R7, -R28, 0x17 ;  /* 0x8000001c07047211 */ /* 0x000fe200078fbaff */
[----:B------:R-:W-:Y:S01]  /*0540*/  IMAD R11, R0, R6, R5 ;  /* 0x00000006000b7224 */ /* 0x000fe200078e0205 */
[----:B------:R-:W-:Y:S01]  /*0550*/  STL [R1+0x10], RZ ;  /* 0x000010ff01007387 */ /* 0x000fe20000100800 */
[----:B------:R-:W-:Y:S01]  /*0560*/  IMAD.MOV.U32 R6, RZ, RZ, RZ ;  /* 0x000000ffff067224 */ /* 0x000fe200078e00ff */
[----:B------:R-:W-:Y:S02]  /*0570*/  VIMNMX R4, R4, 0x8, PT ;  /* 0x0000000804047848 */ /* 0x000fe40003fe0100 */
[----:B------:R-:W-:Y:S02]  /*0580*/  STL [R1+0x14], RZ ;  /* 0x000014ff01007387 */ /* 0x000fe40000100800 */
[-C--:B------:R-:W-:Y:S02]  /*0590*/  IABS R10, R4.reuse ;  /* 0x00000004000a7213 */ /* 0x080fe40000000000 */
[----:B------:R-:W-:Y:S01]  /*05a0*/  IABS R0, R4 ;  /* 0x0000000400007213 */ /* 0x000fe20000000000 */
[----:B------:R-:W-:Y:S01]  /*05b0*/  STL [R1+0x18], RZ ;  /* 0x000018ff01007387 */ /* 0x000fe20000100800 */
[----:B------:R-:W2:Y:S03]  /*05c0*/  I2F.RP R8, R10 ;  /* 0x0000000a00087306 */ /* 0x000ea60000209400 */
[----:B------:R-:W-:Y:S04]  /*05d0*/  STL [R1+0x1c], RZ ;  /* 0x00001cff01007387 */ /* 0x000fe80000100800 */
[----:B------:R-:W-:Y:S01]  /*05e0*/  STL [R1], RZ ;  /* 0x000000ff01007387 */ /* 0x000fe20000100800 */
[----:B0-----:R-:W0:Y:S01]  /*05f0*/  S2R R3, SR_TID.X ;  /* 0x0000000000037919 */ /* 0x001e220000002100 */
[----:B--2---:R-:W2:Y:S02]  /*0600*/  MUFU.RCP R8, R8 ;  /* 0x0000000800087308 */ /* 0x004ea40000001000 */
[----:B------:R-:W-:Y:S04]  /*0610*/  STL [R1+0x4], RZ ;  /* 0x000004ff01007387 */ /* 0x000fe80000100800 */
[----:B------:R-:W-:Y:S04]  /*0620*/  STL [R1+0x8], RZ ;  /* 0x000008ff01007387 */ /* 0x000fe80000100800 */
[----:B------:R-:W-:Y:S01]  /*0630*/  STL [R1+0xc], RZ ;  /* 0x00000cff01007387 */ /* 0x000fe20000100800 */
[----:B--2---:R-:W-:-:S06]  /*0640*/  VIADD R7, R8, 0xffffffe ;  /* 0x0ffffffe08077836 */ /* 0x004fcc0000000000 */
[----:B------:R-:W2:Y:S02]  /*0650*/  F2I.FTZ.U32.TRUNC.NTZ R7, R7 ;  /* 0x0000000700077305 */ /* 0x000ea4000021f000 */
[----:B--2---:R-:W-:-:S04]  /*0660*/  IMAD.MOV R9, RZ, RZ, -R7 ;  /* 0x000000ffff097224 */ /* 0x004fc800078e0a07 */
[----:B------:R-:W-:Y:S01]  /*0670*/  IMAD.MOV.U32 R5, RZ, RZ, R9 ;  /* 0x000000ffff057224 */ /* 0x000fe200078e0009 */
[----:B------:R-:W-:-:S03]  /*0680*/  IABS R9, R11 ;  /* 0x0000000b00097213 */ /* 0x000fc60000000000 */
[----:B------:R-:W-:-:S04]  /*0690*/  IMAD R5, R5, R10, RZ ;  /* 0x0000000a05057224 */ /* 0x000fc800078e02ff */
[----:B------:R-:W-:-:S04]  /*06a0*/  IMAD.HI.U32 R6, R7, R5, R6 ;  /* 0x0000000507067227 */ /* 0x000fc800078e0006 */
[----:B------:R-:W-:Y:S02]  /*06b0*/  IMAD.MOV R5, RZ, RZ, -R0 ;  /* 0x000000ffff057224 */ /* 0x000fe400078e0a00 */
[----:B------:R-:W-:Y:S02]  /*06c0*/  IMAD.HI.U32 R0, R6, R9, RZ ;  /* 0x0000000906007227 */ /* 0x000fe400078e00ff */
[----:B------:R-:W2:Y:S02]  /*06d0*/  LDC R6, c[0x0][0x230] ;  /* 0x00008c00ff067b82 */ /* 0x000ea40000000800 */
[----:B------:R-:W-:Y:S01]  /*06e0*/  IMAD R5, R0, R5, R9 ;  /* 0x0000000500057224 */ /* 0x000fe200078e0209 */
[----:B------:R-:W-:-:S04]  /*06f0*/  CS2R R8, SRZ ;  /* 0x0000000000087805 */ /* 0x000fc8000001ff00 */
[----:B------:R-:W-:-:S13]  /*0700*/  ISETP.GT.U32.AND P1, PT, R10, R5, PT ;  /* 0x000000050a00720c */ /* 0x000fda0003f24070 */
[----:B------:R-:W-:Y:S02]  /*0710*/  @!P1 IMAD.IADD R5, R5, 0x1, -R10 ;  /* 0x0000000105059824 */ /* 0x000fe400078e0a0a */
[----:B------:R-:W-:Y:S01]  /*0720*/  @!P1 VIADD R0, R0, 0x1 ;  /* 0x0000000100009836 */ /* 0x000fe20000000000 */
[----:B------:R-:W-:Y:S01]  /*0730*/  ISETP.NE.AND P1, PT, R4, RZ, PT ;  /* 0x000000ff0400720c */ /* 0x000fe20003f25270 */
[----:B--2---:R-:W-:Y:S01]  /*0740*/  VIADD R6, R6, 0x7f ;  /* 0x0000007f06067836 */ /* 0x004fe20000000000 */
[----:B------:R-:W-:Y:S02]  /*0750*/  ISETP.GE.U32.AND P0, PT, R5, R10, PT ;  /* 0x0000000a0500720c */ /* 0x000fe40003f06070 */
[----:B------:R-:W-:-:S04]  /*0760*/  LOP3.LUT R5, R11, R4, RZ, 0x3c, !PT ;  /* 0x000000040b057212 */ /* 0x000fc800078e3cff */
[----:B------:R-:W-:-:S07]  /*0770*/  ISETP.GE.AND P2, PT, R5, RZ, PT ;  /* 0x000000ff0500720c */ /* 0x000fce0003f46270 */
[----:B------:R-:W-:Y:S01]  /*0780*/  @P0 VIADD R0, R0, 0x1 ;  /* 0x0000000100000836 */ /* 0x000fe20000000000 */
[----:B------:R-:W-:Y:S02]  /*0790*/  ISETP.GE.AND P0, PT, R6, 0x80, PT ;  /* 0x000000800600780c */ /* 0x000fe40003f06270 */
[----:B------:R-:W-:-:S03]  /*07a0*/  CS2R R6, SRZ ;  /* 0x0000000000067805 */ /* 0x000fc6000001ff00 */
[----:B------:R-:W-:Y:S01]  /*07b0*/  @!P2 IMAD.MOV R0, RZ, RZ, -R0 ;  /* 0x000000ffff00a224 */ /* 0x000fe200078e0a00 */
[----:B------:R-:W-:-:S05]  /*07c0*/  @!P1 LOP3.LUT R0, RZ, R4, RZ, 0x33, !PT ;  /* 0x00000004ff009212 */ /* 0x000fca00078e33ff */
[----:B------:R-:W-:Y:S02]  /*07d0*/  IMAD.MOV R5, RZ, RZ, -R0 ;  /* 0x000000ffff057224 */ /* 0x000fe400078e0a00 */
[----:B------:R-:W-:Y:S02]  /*07e0*/  IMAD.SHL.U32 R0, R0, 0x10, RZ ;  /* 0x0000001000007824 */ /* 0x000fe400078e00ff */
[----:B------:R-:W-:Y:S01]  /*07f0*/  IMAD R5, R4, R5, R11 ;  /* 0x0000000504057224 */ /* 0x000fe200078e020b */
[----:B------:R-:W-:Y:S01]  /*0800*/  CS2R R10, SRZ ;  /* 0x00000000000a7805 */ /* 0x000fe2000001ff00 */
[----:B-1----:R-:W-:Y:S02]  /*0810*/  VIADD R2, R0, 0x1 ;  /* 0x0000000100027836 */ /* 0x002fe40000000000 */
[----:B------:R-:W-:Y:S01]  /*0820*/  IMAD.IADD R28, R28, 0x1, R5 ;  /* 0x000000011c1c7824 */ /* 0x000fe200078e0205 */
[----:B------:R-:W-:Y:S01]  /*0830*/  CS2R R4, SRZ ;  /* 0x0000000000047805 */ /* 0x000fe2000001ff00 */
[----:B------:R-:W-:-:S04]  /*0840*/  VIADD R29, R0, 0x2 ;  /* 0x00000002001d7836 */ /* 0x000fc80000000000 */
[----:B------:R0:W-:Y:S04]  /*0850*/  STL [R1+0x32c8], R4 ;  /* 0x0032c80401007387 */ /* 0x0001e80000100800 */
[----:B------:R-:W-:Y:S04]  /*0860*/  STL [R1+0x329c], R0 ;  /* 0x00329c0001007387 */ /* 0x000fe80000100800 */
[----:B------:R1:W-:Y:S01]  /*0870*/  STL [R1+0xd0], R2 ;  /* 0x0000d00201007387 */ /* 0x0003e20000100800 */
[----:B0-----:R-:W-:-:S03]  /*0880*/  LOP3.LUT R4, R3, 0x3f, RZ, 0xc0, !PT ;  /* 0x0000003f03047812 */ /* 0x001fc600078ec0ff */
[----:B------:R0:W-:Y:S01]  /*0890*/  STL [R1+0xcc], R29 ;  /* 0x0000cc1d01007387 */ /* 0x0001e20000100800 */
[C---:B-1----:R-:W-:Y:S02]  /*08a0*/  VIADD R2, R0.reuse, 0x3 ;  /* 0x0000000300027836 */ /* 0x042fe40000000000 */
[----:B0-----:R-:W-:-:S03]  /*08b0*/  VIADD R29, R0, 0x4 ;  /* 0x00000004001d7836 */ /* 0x001fc60000000000 */
[----:B------:R0:W-:Y:S04]  /*08c0*/  STL [R1+0xc8], R2 ;  /* 0x0000c80201007387 */ /* 0x0001e80000100800 */
[----:B------:R1:W-:Y:S01]  /*08d0*/  STL [R1+0xc4], R29 ;  /* 0x0000c41d01007387 */ /* 0x0003e20000100800 */
[C---:B0-----:R-:W-:Y:S02]  /*08e0*/  VIADD R2, R0.reuse, 0x5 ;  /* 0x0000000500027836 */ /* 0x041fe40000000000 */
[----:B-1----:R-:W-:-:S03]  /*08f0*/  VIADD R29, R0, 0x6 ;  /* 0x00000006001d7836 */ /* 0x002fc60000000000 */
        /* <DEDUP_REMOVED lines=10> */
[----:B0-----:R-:W-:Y:S02]  /*09a0*/  IMAD.SHL.U32 R2, R28, 0x200, RZ ;  /* 0x000002001c027824 */ /* 0x001fe400078e00ff */
[C---:B------:R-:W-:Y:S02]  /*09b0*/  VIADD R28, R0.reuse, 0xc ;  /* 0x0000000c001c7836 */ /* 0x040fe40000000000 */
[----:B-1----:R-:W-:Y:S01]  /*09c0*/  VIADD R29, R0, 0xb ;  /* 0x0000000b001d7836 */ /* 0x002fe20000000000 */
[----:B------:R-:W-:-:S02]  /*09d0*/  LOP3.LUT R3, R2, 0x3f, R3, 0xf8, !PT ;  /* 0x0000003f02037812 */ /* 0x000fc400078ef803 */
[----:B------:R-:W-:Y:S02]  /*09e0*/  LOP3.LUT R2, R2, 0x40, R4, 0xfe, !PT ;  /* 0x0000004002027812 */ /* 0x000fe400078efe04 */
[----:B------:R0:W-:Y:S04]  /*09f0*/  STL [R1+0xa4], R29 ;  /* 0x0000a41d01007387 */ /* 0x0001e80000100800 */
[----:B------:R1:W-:Y:S04]  /*0a00*/  STL [R1+0xa0], R28 ;  /* 0x0000a01c01007387 */ /* 0x0003e80000100800 */
[----:B------:R2:W5:Y:S01]  /*0a10*/  LDL.LU R4, [R1+0x32c8] ;  /* 0x0032c80001047983 */ /* 0x0005620000300800 */
[----:B0-----:R-:W-:-:S03]  /*0a20*/  VIADD R29, R0, 0xd ;  /* 0x0000000d001d7836 */ /* 0x001fc60000000000 */
[----:B------:R-:W-:Y:S01]  /*0a30*/  STL [R1+0x32a0], R3 ;  /* 0x0032a00301007387 */ /* 0x000fe20000100800 */
[----:B-1----:R-:W-:-:S03]  /*0a40*/  VIADD R28, R0, 0xe ;  /* 0x0000000e001c7836 */ /* 0x002fc60000000000 */
[----:B------:R0:W-:Y:S01]  /*0a50*/  STL [R1+0x32a4], R2 ;  /* 0x0032a40201007387 */ /* 0x0001e20000100800 */
[----:B------:R-:W-:Y:S01]  /*0a60*/  VIADD R0, R0, 0xf ;  /* 0x0000000f00007836 */ /* 0x000fe20000000000 */
[----:B0-----:R-:W-:-:S05]  /*0a70*/  LOP3.LUT R2, R3, 0x80, RZ, 0xfc, !PT ;  /* 0x0000008003027812 */ /* 0x001fca00078efcff */
[----:B------:R0:W-:Y:S02]  /*0a80*/  STL [R1+0x32a8], R2 ;  /* 0x0032a80201007387 */ /* 0x0001e40000100800 */
[----:B0-----:R-:W-:-:S05]  /*0a90*/  LOP3.LUT R2, R3, 0xc0, RZ, 0xfc, !PT ;  /* 0x000000c003027812 */ /* 0x001fca00078efcff */
[----:B------:R0:W-:Y:S02]  /*0aa0*/  STL [R1+0x32ac], R2 ;  /* 0x0032ac0201007387 */ /* 0x0001e40000100800 */
[----:B0-----:R-:W-:-:S05]  /*0ab0*/  LOP3.LUT R2, R3, 0x100, RZ, 0xfc, !PT ;  /* 0x0000010003027812 */ /* 0x001fca00078efcff */
[----:B------:R0:W-:Y:S02]  /*0ac0*/  STL [R1+0x32b0], R2 ;  /* 0x0032b00201007387 */ /* 0x0001e40000100800 */
[----:B0-----:R-:W-:-:S05]  /*0ad0*/  LOP3.LUT R2, R3, 0x140, RZ, 0xfc, !PT ;  /* 0x0000014003027812 */ /* 0x001fca00078efcff */
[----:B------:R0:W-:Y:S02]  /*0ae0*/  STL [R1+0x32b4], R2 ;  /* 0x0032b40201007387 */ /* 0x0001e40000100800 */
[C---:B0-----:R-:W-:Y:S02]  /*0af0*/  LOP3.LUT R2, R3.reuse, 0x180, RZ, 0xfc, !PT ;  /* 0x0000018003027812 */ /* 0x041fe400078efcff */
[----:B------:R-:W-:-:S03]  /*0b00*/  LOP3.LUT R3, R3, 0x1c0, RZ, 0xfc, !PT ;  /* 0x000001c003037812 */ /* 0x000fc600078efcff */
[----:B------:R0:W-:Y:S04]  /*0b10*/  STL [R1+0x32bc], R2 ;  /* 0x0032bc0201007387 */ /* 0x0001e80000100800 */
[----:B0-----:R2:W5:Y:S04]  /*0b20*/  LDL.LU R2, [R1+0x32c4] ;  /* 0x0032c40001027983 */ /* 0x0015680000300800 */
[----:B------:R0:W-:Y:S04]  /*0b30*/  STL [R1+0x32b8], R3 ;  /* 0x0032b80301007387 */ /* 0x0001e80000100800 */
[----:B0-----:R2:W5:Y:S01]  /*0b40*/  LDL.LU R3, [R1+0x32c0] ;  /* 0x0032c00001037983 */ /* 0x0015620000300800 */
[----:B------:R-:W-:Y:S05]  /*0b50*/  @!P0 BRA `(.L_x_0) ;  /* 0x000006cc000c8947 */ /* 0x000fea0003800000 */
[----:B------:R-:W3:Y:S04]  /*0b60*/  LDL R26, [R1+0x32a0] ;  /* 0x0032a000011a7983 */ /* 0x000ee80000100800 */
[----:B------:R-:W4:Y:S04]  /*0b70*/  LDL R27, [R1+0x32a4] ;  /* 0x0032a400011b7983 */ /* 0x000f280000100800 */
[----:B------:R-:W2:Y:S01]  /*0b80*/  LDL R25, [R1+0x32a8] ;  /* 0x0032a80001197983 */ /* 0x000ea20000100800 */
[----:B-----5:R-:W-:Y:S01]  /*0b90*/  IABS R4, R3 ;  /* 0x0000000300047213 */ /* 0x020fe20000000000 */
[----:B------:R-:W-:Y:S01]  /*0ba0*/  ULDC UR4, c[0x0][0x23c] ;  /* 0x00008f0000047ab9 */ /* 0x000fe20000000800 */
[----:B------:R-:W-:Y:S01]  /*0bb0*/  IABS R5, R2 ;  /* 0x0000000200057213 */ /* 0x000fe20000000000 */
[----:B------:R0:W-:Y:S01]  /*0bc0*/  STL [R1+0x334c], R29 ;  /* 0x00334c1d01007387 */ /* 0x0001e20000100800 */
[----:B------:R-:W-:Y:S01]  /*0bd0*/  ULDC.64 UR6, c[0x0][0x218] ;  /* 0x0000860000067ab9 */ /* 0x000fe20000000a00 */
[----:B------:R-:W-:Y:S01]  /*0be0*/  ULDC UR9, c[0x0][0x238] ;  /* 0x00008e0000097ab9 */ /* 0x000fe20000000800 */
[----:B------:R-:W-:Y:S01]  /*0bf0*/  ULDC UR15, c[0x0][0x230] ;  /* 0x00008c00000f7ab9 */ /* 0x000fe20000000800 */
[----:B------:R-:W2:Y:S01]  /*0c00*/  LDL R21, [R1+0x32b4] ;  /* 0x0032b40001157983 */ /* 0x000ea20000100800 */
[----:B------:R-:W-:-:S03]  /*0c10*/  ULDC UR13, c[0x0][0x23c] ;  /* 0x00008f00000d7ab9 */ /* 0x000fc60000000800 */
[----:B------:R-:W2:Y:S04]  /*0c20*/  LDL R22, [R1+0x32bc] ;  /* 0x0032bc0001167983 */ /* 0x000ea80000100800 */
[----:B0-----:R-:W2:Y:S04]  /*0c30*/  LDL R29, [R1+0x32ac] ;  /* 0x0032ac00011d7983 */ /* 0x001ea80000100800 */
[----:B------:R-:W2:Y:S04]  /*0c40*/  LDL R23, [R1+0x32b8] ;  /* 0x0032b80001177983 */ /* 0x000ea80000100800 */
[----:B------:R-:W2:Y:S04]  /*0c50*/  LDL.LU R24, [R1+0xa0] ;  /* 0x0000a00001187983 */ /* 0x000ea80000300800 */
[----:B------:R0:W-:Y:S04]  /*0c60*/  STL [R1+0x3348], R3 ;  /* 0x0033480301007387 */ /* 0x0001e80000100800 */
[----:B0-----:R-:W2:Y:S01]  /*0c70*/  LDL R3, [R1+0x32b0] ;  /* 0x0032b00001037983 */ /* 0x001ea20000100800 */
[----:B------:R-:W0:Y:S08]  /*0c80*/  I2F.RP R7, R5 ;  /* 0x0000000500077306 */ /* 0x000e300000209400 */
[----:B------:R-:W1:Y:S08]  /*0c90*/  I2F.RP R6, R4 ;  /* 0x0000000400067306 */ /* 0x000e700000209400 */
[----:B0-----:R-:W0:Y:S08]  /*0ca0*/  MUFU.RCP R7, R7 ;  /* 0x0000000700077308 */ /* 0x001e300000001000 */
[----:B-1----:R-:W1:Y:S01]  /*0cb0*/  MUFU.RCP R6, R6 ;  /* 0x0000000600067308 */ /* 0x002e620000001000 */
[----:B0-----:R-:W-:-:S07]  /*0cc0*/  VIADD R7, R7, 0xffffffe ;  /* 0x0ffffffe07077836 */ /* 0x001fce0000000000 */
[----:B------:R-:W0:Y:S01]  /*0cd0*/  F2I.FTZ.U32.TRUNC.NTZ R7, R7 ;  /* 0x0000000700077305 */ /* 0x000e22000021f000 */
[----:B-1----:R-:W-:-:S07]  /*0ce0*/  VIADD R6, R6, 0xffffffe ;  /* 0x0ffffffe06067836 */ /* 0x002fce0000000000 */
[----:B------:R0:W1:Y:S02]  /*0cf0*/  F2I.FTZ.U32.TRUNC.NTZ R9, R6 ;  /* 0x0000000600097305 */ /* 0x000064000021f000 */
[----:B0-----:R-:W-:-:S04]  /*0d00*/  IMAD.MOV R6, RZ, RZ, -R7 ;  /* 0x000000ffff067224 */ /* 0x001fc800078e0a07 */
[----:B------:R-:W-:Y:S02]  /*0d10*/  IMAD R11, R6, R5, RZ ;  /* 0x00000005060b7224 */ /* 0x000fe400078e02ff */
[----:B------:R-:W-:Y:S02]  /*0d20*/  IMAD.MOV.U32 R6, RZ, RZ, RZ ;  /* 0x000000ffff067224 */ /* 0x000fe400078e00ff */
[----:B-1----:R-:W-:Y:S02]  /*0d30*/  IMAD.MOV R15, RZ, RZ, -R9 ;  /* 0x000000ffff0f7224 */ /* 0x002fe400078e0a09 */
[----:B------:R-:W-:-:S04]  /*0d40*/  IMAD.HI.U32 R6, R7, R11, R6 ;  /* 0x0000000b07067227 */ /* 0x000fc800078e0006 */
[----:B------:R-:W-:Y:S01]  /*0d50*/  IMAD R15, R15, R4, RZ ;  /* 0x000000040f0f7224 */ /* 0x000fe200078e02ff */
[----:B---3--:R-:W-:-:S05]  /*0d60*/  IABS R8, R26 ;  /* 0x0000001a00087213 */ /* 0x008fca0000000000 */
[----:B------:R-:W-:Y:S01]  /*0d70*/  IMAD.MOV.U32 R7, RZ, RZ, R8 ;  /* 0x000000ffff077224 */ /* 0x000fe200078e0008 */
[----:B----4-:R-:W-:Y:S01]  /*0d80*/  IABS R10, R27 ;  /* 0x0000001b000a7213 */ /* 0x010fe20000000000 */
[----:B------:R-:W-:Y:S01]  /*0d90*/  IMAD.MOV.U32 R8, RZ, RZ, RZ ;  /* 0x000000ffff087224 */ /* 0x000fe200078e00ff */
[----:B--2---:R-:W-:Y:S01]  /*0da0*/  IABS R14, R25 ;  /* 0x00000019000e7213 */ /* 0x004fe20000000000 */
[----:B------:R-:W-:-:S04]  /*0db0*/  IMAD.HI.U32 R13, R6, R7, RZ ;  /* 0x00000007060d7227 */ /* 0x000fc800078e00ff */
[----:B------:R-:W-:-:S04]  /*0dc0*/  IMAD.HI.U32 R9, R9, R15, R8 ;  /* 0x0000000f09097227 */ /* 0x000fc800078e0008 */
[----:B------:R-:W-:Y:S01]  /*0dd0*/  IMAD.HI.U32 R11, R6, R10, RZ ;  /* 0x0000000a060b7227 */ /* 0x000fe200078e00ff */
[----:B------:R-:W-:-:S03]  /*0de0*/  IABS R8, R29 ;  /* 0x0000001d00087213 */ /* 0x000fc60000000000 */
[----:B------:R-:W-:Y:S02]  /*0df0*/  IMAD.MOV R13, RZ, RZ, -R13 ;  /* 0x000000ffff0d7224 */ /* 0x000fe400078e0a0d */
[----:B------:R-:W-:Y:S02]  /*0e00*/  IMAD.MOV R11, RZ, RZ, -R11 ;  /* 0x000000ffff0b7224 */ /* 0x000fe400078e0a0b */
[----:B------:R-:W-:-:S04]  /*0e10*/  IMAD.HI.U32 R15, R6, R8, RZ ;  /* 0x00000008060f7227 */ /* 0x000fc800078e00ff */
[----:B------:R-:W-:-:S04]  /*0e20*/  IMAD.HI.U32 R12, R6, R14, RZ ;  /* 0x0000000e060c7227 */ /* 0x000fc800078e00ff */
[C---:B------:R-:W-:Y:S01]  /*0e30*/  IMAD R7, R5.reuse, R13, R7 ;  /* 0x0000000d05077224 */ /* 0x040fe200078e0207 */
[----:B------:R-:W-:Y:S01]  /*0e40*/  IABS R13, R22 ;  /* 0x00000016000d7213 */ /* 0x000fe20000000000 */
[C---:B------:R-:W-:Y:S02]  /*0e50*/  IMAD R10, R5.reuse, R11, R10 ;  /* 0x0000000b050a7224 */ /* 0x040fe400078e020a */
[----:B------:R-:W-:Y:S02]  /*0e60*/  IMAD.MOV R15, RZ, RZ, -R15 ;  /* 0x000000ffff0f7224 */ /* 0x000fe400078e0a0f */
[----:B------:R-:W-:Y:S01]  /*0e70*/  IMAD.MOV R12, RZ, RZ, -R12 ;  /* 0x000000ffff0c7224 */ /* 0x000fe200078e0a0c */
[----:B------:R-:W-:Y:S01]  /*0e80*/  IABS R18, R3 ;  /* 0x0000000300127213 */ /* 0x000fe20000000000 */
[C---:B------:R-:W-:Y:S01]  /*0e90*/  IMAD R8, R5.reuse, R15, R8 ;  /* 0x0000000f05087224 */ /* 0x040fe200078e0208 */
[----:B------:R-:W-:Y:S01]  /*0ea0*/  IABS R11, R21 ;  /* 0x00000015000b7213 */ /* 0x000fe20000000000 */
[C---:B------:R-:W-:Y:S01]  /*0eb0*/  IMAD R14, R5.reuse, R12, R14 ;  /* 0x0000000c050e7224 */ /* 0x040fe200078e020e */
[----:B------:R-:W-:Y:S01]  /*0ec0*/  ISETP.GT.U32.AND P4, PT, R5, R10, PT ;  /* 0x0000000a0500720c */ /* 0x000fe20003f84070 */
[----:B------:R-:W-:Y:S01]  /*0ed0*/  IMAD.HI.U32 R19, R6, R18, RZ ;  /* 0x0000001206137227 */ /* 0x000fe200078e00ff */
[----:B------:R-:W-:-:S03]  /*0ee0*/  IABS R12, R23 ;  /* 0x00000017000c7213 */ /* 0x000fc60000000000 */
[----:B------:R-:W-:Y:S01]  /*0ef0*/  IMAD.HI.U32 R16, R6, R13, RZ ;  /* 0x0000000d06107227 */ /* 0x000fe200078e00ff */
[----:B------:R-:W-:-:S03]  /*0f00*/  ISETP.GT.U32.AND P2, PT, R5, R8, PT ;  /* 0x000000080500720c */ /* 0x000fc60003f44070 */
[----:B------:R-:W-:-:S04]  /*0f10*/  IMAD.HI.U32 R17, R6, R11, RZ ;  /* 0x0000000b06117227 */ /* 0x000fc800078e00ff */
[----:B------:R-:W-:Y:S02]  /*0f20*/  IMAD.MOV R19, RZ, RZ, -R19 ;  /* 0x000000ffff137224 */ /* 0x000fe400078e0a13 */
[----:B------:R-:W-:Y:S02]  /*0f30*/  IMAD.MOV R16, RZ, RZ, -R16 ;  /* 0x000000ffff107224 */ /* 0x000fe400078e0a10 */
[----:B------:R-:W-:-:S04]  /*0f40*/  IMAD.HI.U32 R15, R6, R12, RZ ;  /* 0x0000000c060f7227 */ /* 0x000fc800078e00ff */
[----:B------:R-:W-:Y:S02]  /*0f50*/  IMAD.MOV R17, RZ, RZ, -R17 ;  /* 0x000000ffff117224 */ /* 0x000fe400078e0a11 */
[C---:B------:R-:W-:Y:S02]  /*0f60*/  IMAD R6, R5.reuse, R19, R18 ;  /* 0x0000001305067224 */ /* 0x040fe400078e0212 */
[C---:B------:R-:W-:Y:S02]  /*0f70*/  IMAD R13, R5.reuse, R16, R13 ;  /* 0x00000010050d7224 */ /* 0x040fe400078e020d */
[C---:B------:R-:W-:Y:S01]  /*0f80*/  IMAD R11, R5.reuse, R17, R11 ;  /* 0x00000011050b7224 */ /* 0x040fe200078e020b */
[C---:B------:R-:W-:Y:S01]  /*0f90*/  ISETP.GT.U32.AND P0, PT, R5.reuse, R6, PT ;  /* 0x000000060500720c */ /* 0x040fe20003f04070 */
[--C-:B------:R-:W-:Y:S01]  /*0fa0*/  @!P4 IMAD.IADD R10, R10, 0x1, -R5.reuse ;  /* 0x000000010a0ac824 */ /* 0x100fe200078e0a05 */
[C---:B------:R-:W-:Y:S01]  /*0fb0*/  ISETP.GT.U32.AND P3, PT, R5.reuse, R13, PT ;  /* 0x0000000d0500720c */ /* 0x040fe20003f64070 */
[----:B------:R-:W-:Y:S01]  /*0fc0*/  @!P2 IMAD.IADD R8, R8, 0x1, -R5 ;  /* 0x000000010808a824 */ /* 0x000fe200078e0a05 */
[----:B------:R-:W-:-:S02]  /*0fd0*/  ISETP.GT.U32.AND P1, PT, R5, R11, PT ;  /* 0x0000000b0500720c */ /* 0x000fc40003f24070 */
[----:B------:R-:W-:-:S07]  /*0fe0*/  ISETP.GT.U32.AND P2, PT, R5, R10, PT ;  /* 0x0000000a0500720c */ /* 0x000fce0003f44070 */
[--C-:B------:R-:W-:Y:S02]  /*0ff0*/  @!P0 IMAD.IADD R6, R6, 0x1, -R5.reuse ;  /* 0x0000000106068824 */ /* 0x100fe400078e0a05 */
[--C-:B------:R-:W-:Y:S02]  /*1000*/  @!P3 IMAD.IADD R13, R13, 0x1, -R5.reuse ;  /* 0x000000010d0db824 */ /* 0x100fe400078e0a05 */
[--C-:B------:R-:W-:Y:S01]  /*1010*/  @!P1 IMAD.IADD R11, R11, 0x1, -R5.reuse ;  /* 0x000000010b0b9824 */ /* 0x100fe200078e0a05 */
[C---:B------:R-:W-:Y:S01]  /*1020*/  ISETP.GT.U32.AND P1, PT, R5.reuse, R8, PT ;  /* 0x000000080500720c */ /* 0x040fe20003f24070 */
[----:B------:R-:W-:Y:S01]  /*1030*/  @!P2 IMAD.IADD R10, R10, 0x1, -R5 ;  /* 0x000000010a0aa824 */ /* 0x000fe200078e0a05 */
[C---:B------:R-:W-:Y:S02]  /*1040*/  ISETP.GT.U32.AND P3, PT, R5.reuse, R6, PT ;  /* 0x000000060500720c */ /* 0x040fe40003f64070 */
[----:B------:R-:W-:Y:S01]  /*1050*/  ISETP.GT.U32.AND P2, PT, R5, R13, PT ;  /* 0x0000000d0500720c */ /* 0x000fe20003f44070 */
[----:B------:R-:W-:-:S02]  /*1060*/  IMAD.MOV.U32 R18, RZ, RZ, R25 ;  /* 0x000000ffff127224 */ /* 0x000fc400078e0019 */
[----:B------:R-:W2:Y:S06]  /*1070*/  LDL.LU R25, [R1+0xa4] ;  /* 0x0000a40001197983 */ /* 0x000eac0000300800 */
[--C-:B------:R-:W-:Y:S01]  /*1080*/  @!P1 IMAD.IADD R8, R8, 0x1, -R5.reuse ;  /* 0x0000000108089824 */ /* 0x100fe200078e0a05 */
[----:B------:R-:W-:Y:S01]  /*1090*/  ISETP.GE.AND P1, PT, R26, RZ, PT ;  /* 0x000000ff1a00720c */ /* 0x000fe20003f26270 */
[--C-:B------:R-:W-:Y:S01]  /*10a0*/  @!P3 IMAD.IADD R6, R6, 0x1, -R5.reuse ;  /* 0x000000010606b824 */ /* 0x100fe200078e0a05 */
[----:B------:R-:W-:Y:S01]  /*10b0*/  ISETP.GE.AND P3, PT, R27, RZ, PT ;  /* 0x000000ff1b00720c */ /* 0x000fe20003f66270 */
[----:B------:R-:W-:Y:S01]  /*10c0*/  @!P2 IMAD.IADD R13, R13, 0x1, -R5 ;  /* 0x000000010d0da824 */ /* 0x000fe200078e0a05 */
[----:B------:R-:W3:Y:S01]  /*10d0*/  LDL R26, [R1+0xa8] ;  /* 0x0000a800011a7983 */ /* 0x000ee20000100800 */
[----:B------:R-:W-:-:S03]  /*10e0*/  ISETP.GE.AND P2, PT, R29, RZ, PT ;  /* 0x000000ff1d00720c */ /* 0x000fc60003f46270 */
[----:B------:R-:W4:Y:S04]  /*10f0*/  LDL R27, [R1+0xac] ;  /* 0x0000ac00011b7983 */ /* 0x000f280000100800 */
[----:B------:R-:W4:Y:S01]  /*1100*/  LDL.LU R29, [R1+0x334c] ;  /* 0x00334c00011d7983 */ /* 0x000f220000300800 */
[C---:B------:R-:W-:Y:S02]  /*1110*/  ISETP.GT.U32.AND P6, PT, R5.reuse, R7, PT ;  /* 0x000000070500720c */ /* 0x040fe40003fc4070 */
[----:B------:R-:W-:Y:S01]  /*1120*/  ISETP.GT.U32.AND P5, PT, R5, R14, PT ;  /* 0x0000000e0500720c */ /* 0x000fe20003fa4070 */
[----:B------:R-:W-:-:S04]  /*1130*/  IMAD.MOV R17, RZ, RZ, -R15 ;  /* 0x000000ffff117224 */ /* 0x000fc800078e0a0f */
[----:B------:R-:W-:-:S06]  /*1140*/  IMAD R12, R5, R17, R12 ;  /* 0x00000011050c7224 */ /* 0x000fcc00078e020c */
[--C-:B------:R-:W-:Y:S01]  /*1150*/  @!P6 IMAD.IADD R7, R7, 0x1, -R5.reuse ;  /* 0x000000010707e824 */ /* 0x100fe200078e0a05 */
[----:B------:R-:W-:Y:S01]  /*1160*/  ISETP.GT.U32.AND P6, PT, R5, R12, PT ;  /* 0x0000000c0500720c */ /* 0x000fe20003fc4070 */
[----:B------:R-:W-:-:S05]  /*1170*/  @!P5 IMAD.IADD R14, R14, 0x1, -R5 ;  /* 0x000000010e0ed824 */ /* 0x000fca00078e0a05 */
[----:B------:R-:W-:-:S07]  /*1180*/  ISETP.GT.U32.AND P0, PT, R5, R14, PT ;  /* 0x0000000e0500720c */ /* 0x000fce0003f04070 */
[----:B------:R-:W-:Y:S01]  /*1190*/  @!P6 IMAD.IADD R12, R12, 0x1, -R5 ;  /* 0x000000010c0ce824 */ /* 0x000fe200078e0a05 */
[C---:B------:R-:W-:Y:S02]  /*11a0*/  ISETP.GT.U32.AND P6, PT, R5.reuse, R11, PT ;  /* 0x0000000b0500720c */ /* 0x040fe40003fc4070 */
[----:B------:R-:W-:-:S03]  /*11b0*/  ISETP.GT.U32.AND P5, PT, R5, R7, PT ;  /* 0x000000070500720c */ /* 0x000fc60003fa4070 */
[----:B------:R-:W-:Y:S01]  /*11c0*/  @!P0 IMAD.IADD R14, R14, 0x1, -R5 ;  /* 0x000000010e0e8824 */ /* 0x000fe200078e0a05 */
[----:B------:R-:W-:-:S07]  /*11d0*/  ISETP.GT.U32.AND P0, PT, R5, R12, PT ;  /* 0x0000000c0500720c */ /* 0x000fce0003f04070 */
[--C-:B------:R-:W-:Y:S01]  /*11e0*/  @!P6 IMAD.IADD R11, R11, 0x1, -R5.reuse ;  /* 0x000000010b0be824 */ /* 0x100fe200078e0a05 */
[----:B------:R-:W-:Y:S01]  /*11f0*/  ISETP.GE.AND P6, PT, R18, RZ, PT ;  /* 0x000000ff1200720c */ /* 0x000fe20003fc6270 */
[----:B------:R-:W-:-:S04]  /*1200*/  @!P5 IMAD.IADD R7, R7, 0x1, -R5 ;  /* 0x000000010707d824 */ /* 0x000fc800078e0a05 */
[----:B------:R-:W-:Y:S01]  /*1210*/  @!P0 IMAD.IADD R12, R12, 0x1, -R5 ;  /* 0x000000010c0c8824 */ /* 0x000fe200078e0a05 */
[----:B------:R-:W-:Y:S01]  /*1220*/  ISETP.GE.AND P0, PT, R3, RZ, PT ;  /* 0x000000ff0300720c */ /* 0x000fe20003f06270 */
[----:B------:R-:W-:Y:S01]  /*1230*/  @!P1 IMAD.MOV R7, RZ, RZ, -R7 ;  /* 0x000000ffff079224 */ /* 0x000fe200078e0a07 */
[----:B------:R-:W-:Y:S01]  /*1240*/  ISETP.GE.AND P1, PT, R21, RZ, PT ;  /* 0x000000ff1500720c */ /* 0x000fe20003f26270 */
[----:B------:R-:W-:Y:S01]  /*1250*/  IMAD.MOV.U32 R5, RZ, RZ, R14 ;  /* 0x000000ffff057224 */ /* 0x000fe200078e000e */
[----:B------:R-:W-:Y:S02]  /*1260*/  IABS R15, R28 ;  /* 0x0000001c000f7213 */ /* 0x000fe40000000000 */
[----:B------:R-:W-:Y:S01]  /*1270*/  IABS R16, R0 ;  /* 0x0000000000107213 */ /* 0x000fe20000000000 */
[----:B------:R-:W-:Y:S01]  /*1280*/  @!P6 IMAD.MOV R5, RZ, RZ, -R5 ;  /* 0x000000ffff05e224 */ /* 0x000fe200078e0a05 */
[----:B------:R-:W-:Y:S01]  /*1290*/  ISETP.GE.AND P4, PT, R0, RZ, PT ;  /* 0x000000ff0000720c */ /* 0x000fe20003f86270 */
[----:B------:R-:W-:Y:S01]  /*12a0*/  IMAD.HI.U32 R0, R9, R15, RZ ;  /* 0x0000000f09007227 */ /* 0x000fe200078e00ff */
[----:B------:R-:W-:Y:S01]  /*12b0*/  ISETP.GE.AND P6, PT, R23, RZ, PT ;  /* 0x000000ff1700720c */ /* 0x000fe20003fc6270 */
[----:B------:R-:W4:Y:S02]  /*12c0*/  LDL.LU R3, [R1+0xb0] ;  /* 0x0000b00001037983 */ /* 0x000f240000300800 */
[----:B------:R-:W-:Y:S01]  /*12d0*/  @!P3 IMAD.MOV R10, RZ, RZ, -R10 ;  /* 0x000000ffff0ab224 */ /* 0x000fe200078e0a0a */
[----:B------:R-:W-:Y:S01]  /*12e0*/  ISETP.GE.AND P3, PT, R22, RZ, PT ;  /* 0x000000ff1600720c */ /* 0x000fe20003f66270 */
[----:B------:R-:W-:Y:S01]  /*12f0*/  @!P0 IMAD.MOV R6, RZ, RZ, -R6 ;  /* 0x000000ffff068224 */ /* 0x000fe200078e0a06 */
[----:B------:R-:W-:Y:S01]  /*1300*/  ISETP.GE.AND P0, PT, R24, RZ, PT ;  /* 0x000000ff1800720c */ /* 0x000fe20003f06270 */
[----:B------:R-:W-:Y:S01]  /*1310*/  IMAD.MOV R20, RZ, RZ, -R0 ;  /* 0x000000ffff147224 */ /* 0x000fe200078e0a00 */
[----:B------:R-:W-:Y:S01]  /*1320*/  IABS R22, R24 ;  /* 0x0000001800167213 */ /* 0x000fe20000000000 */
[----:B------:R-:W-:Y:S01]  /*1330*/  @!P1 IMAD.MOV R11, RZ, RZ, -R11 ;  /* 0x000000ffff0b9224 */ /* 0x000fe200078e0a0b */
[----:B------:R-:W4:Y:S01]  /*1340*/  LDL.LU R18, [R1+0xc0] ;  /* 0x0000c00001127983 */ /* 0x000f220000300800 */
[----:B------:R-:W-:-:S02]  /*1350*/  IMAD R20, R4, R20, R15 ;  /* 0x0000001404147224 */ /* 0x000fc400078e020f */
[----:B------:R-:W-:Y:S01]  /*1360*/  @!P6 IMAD.MOV R12, RZ, RZ, -R12 ;  /* 0x000000ffff0ce224 */ /* 0x000fe200078e0a0c */
[----:B------:R-:W-:Y:S02]  /*1370*/  ISETP.NE.AND P6, PT, R2, RZ, PT ;  /* 0x000000ff0200720c */ /* 0x000fe40003fc5270 */
[----:B------:R-:W-:Y:S01]  /*1380*/  LOP3.LUT R2, RZ, R2, RZ, 0x33, !PT ;  /* 0x00000002ff027212 */ /* 0x000fe200078e33ff */
[----:B------:R-:W-:-:S03]  /*1390*/  @!P2 IMAD.MOV R8, RZ, RZ, -R8 ;  /* 0x000000ffff08a224 */ /* 0x000fc600078e0a08 */
[----:B------:R-:W-:Y:S01]  /*13a0*/  SEL R7, R2, R7, !P6 ;  /* 0x0000000702077207 */ /* 0x000fe20007000000 */
[----:B------:R-:W-:-:S04]  /*13b0*/  @!P3 IMAD.MOV R13, RZ, RZ, -R13 ;  /* 0x000000ffff0db224 */ /* 0x000fc800078e0a0d */
[----:B------:R0:W-:Y:S02]  /*13c0*/  STL [R1+0xe0], R7 ;  /* 0x0000e00701007387 */ /* 0x0001e40000100800 */
[----:B0-----:R-:W-:Y:S01]  /*13d0*/  SEL R7, R2, R8, !P6 ;  /* 0x0000000802077207 */ /* 0x001fe20007000000 */
[----:B------:R-:W-:-:S04]  /*13e0*/  IMAD.HI.U32 R17, R9, R16, RZ ;  /* 0x0000001009117227 */ /* 0x000fc800078e00ff */
[----:B------:R-:W-:-:S04]  /*13f0*/  IMAD.MOV R17, RZ, RZ, -R17 ;  /* 0x000000ffff117224 */ /* 0x000fc800078e0a11 */
[----:B------:R-:W-:Y:S01]  /*1400*/  IMAD R0, R4, R17, R16 ;  /* 0x0000001104007224 */ /* 0x000fe200078e0210 */
[----:B--2---:R-:W-:Y:S02]  /*1410*/  ISETP.GE.AND P1, PT, R25, RZ, PT ;  /* 0x000000ff1900720c */ /* 0x004fe40003f26270 */
[----:B------:R-:W-:Y:S02]  /*1420*/  IABS R23, R25 ;  /* 0x0000001900177213 */ /* 0x000fe40000000000 */
[----:B---3--:R-:W-:Y:S02]  /*1430*/  IABS R24, R26 ;  /* 0x0000001a00187213 */ /* 0x008fe40000000000 */
[----:B----4-:R-:W-:-:S03]  /*1440*/  IABS R21, R29 ;  /* 0x0000001d00157213 */ /* 0x010fc60000000000 */
[----:B------:R-:W-:-:S04]  /*1450*/  IMAD.HI.U32 R15, R9, R24, RZ ;  /* 0x00000018090f7227 */ /* 0x000fc800078e00ff */
[----:B------:R-:W-:Y:S01]  /*1460*/  IMAD.HI.U32 R14, R9, R21, RZ ;  /* 0x00000015090e7227 */ /* 0x000fe200078e00ff */
[----:B------:R-:W-:-:S03]  /*1470*/  IABS R25, R27 ;  /* 0x0000001b00197213 */ /* 0x000fc60000000000 */
[----:B------:R-:W-:Y:S02]  /*1480*/  IMAD.MOV R14, RZ, RZ, -R14 ;  /* 0x000000ffff0e7224 */ /* 0x000fe400078e0a0e */
[----:B------:R-:W-:Y:S02]  /*1490*/  IMAD.MOV R15, RZ, RZ, -R15 ;  /* 0x000000ffff0f7224 */ /* 0x000fe400078e0a0f */
[----:B------:R-:W-:Y:S02]  /*14a0*/  IMAD R21, R4, R14, R21 ;  /* 0x0000000e04157224 */ /* 0x000fe400078e0215 */
[----:B------:R-:W-:-:S04]  /*14b0*/  IMAD.HI.U32 R14, R9, R25, RZ ;  /* 0x00000019090e7227 */ /* 0x000fc800078e00ff */
[----:B------:R-:W-:Y:S02]  /*14c0*/  IMAD R24, R4, R15, R24 ;  /* 0x0000000f04187224 */ /* 0x000fe400078e0218 */
[----:B------:R-:W-:-:S04]  /*14d0*/  IMAD.MOV R15, RZ, RZ, -R14 ;  /* 0x000000ffff0f7224 */ /* 0x000fc800078e0a0e */
[----:B------:R-:W-:Y:S01]  /*14e0*/  IMAD R25, R4, R15, R25 ;  /* 0x0000000f04197224 */ /* 0x000fe200078e0219 */
[C---:B------:R-:W-:Y:S02]  /*14f0*/  SEL R15, R2.reuse, R10, !P6 ;  /* 0x0000000a020f7207 */ /* 0x040fe40007000000 */
[C---:B------:R-:W-:Y:S02]  /*1500*/  SEL R10, R2.reuse, R5, !P6 ;  /* 0x00000005020a7207 */ /* 0x040fe40007000000 */
[C---:B------:R-:W-:Y:S01]  /*1510*/  SEL R5, R2.reuse, R6, !P6 ;  /* 0x0000000602057207 */ /* 0x040fe20007000000 */
[----:B------:R-:W-:Y:S01]  /*1520*/  STL [R1+0xdc], R15 ;  /* 0x0000dc0f01007387 */ /* 0x000fe20000100800 */
[----:B------:R-:W-:-:S03]  /*1530*/  SEL R6, R2, R11, !P6 ;  /* 0x0000000b02067207 */ /* 0x000fc60007000000 */
[----:B------:R-:W-:Y:S04]  /*1540*/  STL [R1+0xd8], R10 ;  /* 0x0000d80a01007387 */ /* 0x000fe80000100800 */
[----:B------:R-:W-:Y:S04]  /*1550*/  STL [R1+0xd4], R7 ;  /* 0x0000d40701007387 */ /* 0x000fe80000100800 */
[----:B------:R-:W2:Y:S04]  /*1560*/  LDL.LU R11, [R1+0xc4] ;  /* 0x0000c400010b7983 */ /* 0x000ea80000300800 */
[----:B------:R0:W-:Y:S04]  /*1570*/  STL [R1+0xbc], R5 ;  /* 0x0000bc0501007387 */ /* 0x0001e80000100800 */
[----:B------:R-:W-:Y:S01]  /*1580*/  STL [R1+0xa4], R6 ;  /* 0x0000a40601007387 */ /* 0x000fe20000100800 */
[----:B0-----:R-:W-:-:S03]  /*1590*/  SEL R5, R2, R13, !P6 ;  /* 0x0000000d02057207 */ /* 0x001fc60007000000 */
[----:B------:R-:W3:Y:S01]  /*15a0*/  LDL.LU R13, [R1+0xb8] ;  /* 0x0000b800010d7983 */ /* 0x000ee20000300800 */
[----:B------:R-:W-:-:S03]  /*15b0*/  SEL R2, R2, R12, !P6 ;  /* 0x0000000c02027207 */ /* 0x000fc60007000000 */
[----:B------:R-:W4:Y:S04]  /*15c0*/  LDL.LU R15, [R1+0xc8] ;  /* 0x0000c800010f7983 */ /* 0x000f280000300800 */
[----:B------:R0:W-:Y:S04]  /*15d0*/  STL [R1+0xa0], R5 ;  /* 0x0000a00501007387 */ /* 0x0001e80000100800 */
[----:B------:R-:W2:Y:S01]  /*15e0*/  LDL.LU R12, [R1+0xb4] ;  /* 0x0000b400010c7983 */ /* 0x000ea20000300800 */
[----:B------:R-:W-:-:S04]  /*15f0*/  IMAD.HI.U32 R16, R9, R23, RZ ;  /* 0x0000001709107227 */ /* 0x000fc800078e00ff */
[----:B------:R-:W-:-:S04]  /*1600*/  IMAD.MOV R16, RZ, RZ, -R16 ;  /* 0x000000ffff107224 */ /* 0x000fc800078e0a10 */
[C---:B------:R-:W-:Y:S02]  /*1610*/  IMAD R23, R4.reuse, R16, R23 ;  /* 0x0000001004177224 */ /* 0x040fe400078e0217 */
[----:B------:R-:W3:Y:S04]  /*1620*/  LDL.LU R16, [R1+0xcc] ;  /* 0x0000cc0001107983 */ /* 0x000ee80000300800 */
[----:B------:R1:W-:Y:S04]  /*1630*/  STL [R1+0x9c], R2 ;  /* 0x00009c0201007387 */ /* 0x0003e80000100800 */
[----:B------:R-:W3:Y:S01]  /*1640*/  LDL.LU R19, [R1+0xd0] ;  /* 0x0000d00001137983 */ /* 0x000ee20000300800 */
[----:B------:R-:W-:-:S13]  /*1650*/  ISETP.GT.U32.AND P3, PT, R4, R0, PT ;  /* 0x000000000400720c */ /* 0x000fda0003f64070 */
[----:B------:R-:W-:-:S05]  /*1660*/  @!P3 IMAD.IADD R0, R0, 0x1, -R4 ;  /* 0x000000010000b824 */ /* 0x000fca00078e0a04 */
[C---:B------:R-:W-:Y:S01]  /*1670*/  ISETP.GT.U32.AND P3, PT, R4.reuse, R0, PT ;  /* 0x000000000400720c */ /* 0x040fe20003f64070 */
[----:B------:R-:W-:Y:S01]  /*1680*/  IMAD.HI.U32 R17, R9, R22, RZ ;  /* 0x0000001609117227 */ /* 0x000fe200078e00ff */
[----:B------:R-:W-:-:S03]  /*1690*/  ISETP.GT.U32.AND P6, PT, R4, R20, PT ;  /* 0x000000140400720c */ /* 0x000fc60003fc4070 */
[----:B------:R-:W-:-:S08]  /*16a0*/  IMAD.MOV R17, RZ, RZ, -R17 ;  /* 0x000000ffff117224 */ /* 0x000fd000078e0a11 */
[----:B------:R-:W-:Y:S01]  /*16b0*/  @!P3 IMAD.IADD R0, R0, 0x1, -R4 ;  /* 0x000000010000b824 */ /* 0x000fe200078e0a04 */
[C---:B------:R-:W-:Y:S01]  /*16c0*/  ISETP.GT.U32.AND P3, PT, R4.reuse, R21, PT ;  /* 0x000000150400720c */ /* 0x040fe20003f64070 */
[----:B------:R-:W-:Y:S02]  /*16d0*/  IMAD R22, R4, R17, R22 ;  /* 0x0000001104167224 */ /* 0x000fe400078e0216 */
[----:B------:R-:W-:Y:S01]  /*16e0*/  @!P6 IMAD.IADD R20, R20, 0x1, -R4 ;  /* 0x000000011414e824 */ /* 0x000fe200078e0a04 */
[----:B------:R-:W-:Y:S01]  /*16f0*/  ISETP.GE.AND P2, PT, R29, RZ, PT ;  /* 0x000000ff1d00720c */ /* 0x000fe20003f46270 */
[----:B------:R-:W3:Y:S01]  /*1700*/  LDL R17, [R1+0x329c] ;  /* 0x00329c0001117983 */ /* 0x000ee20000100800 */
[----:B------:R-:W-:Y:S02]  /*1710*/  ISETP.GT.U32.AND P6, PT, R4, R22, PT ;  /* 0x000000160400720c */ /* 0x000fe40003fc4070 */
[----:B------:R-:W-:-:S05]  /*1720*/  IABS R29, R18 ;  /* 0x00000012001d7213 */ /* 0x000fca0000000000 */
[--C-:B------:R-:W-:Y:S01]  /*1730*/  @!P3 IMAD.IADD R21, R21, 0x1, -R4.reuse ;  /* 0x000000011515b824 */ /* 0x100fe200078e0a04 */
[----:B------:R-:W-:Y:S01]  /*1740*/  ISETP.GT.U32.AND P3, PT, R4, R20, PT ;  /* 0x000000140400720c */ /* 0x000fe20003f64070 */
[C---:B0-----:R-:W-:Y:S01]  /*1750*/  IMAD.HI.U32 R5, R9.reuse, R29, RZ ;  /* 0x0000001d09057227 */ /* 0x041fe200078e00ff */
[----:B------:R-:W-:Y:S02]  /*1760*/  ISETP.GE.AND P5, PT, R28, RZ, PT ;  /* 0x000000ff1c00720c */ /* 0x000fe40003fa6270 */
[----:B------:R-:W-:Y:S01]  /*1770*/  IABS R14, R3 ;  /* 0x00000003000e7213 */ /* 0x000fe20000000000 */
[----:B------:R-:W-:Y:S02]  /*1780*/  @!P6 IMAD.IADD R22, R22, 0x1, -R4 ;  /* 0x000000011616e824 */ /* 0x000fe400078e0a04 */
[----:B------:R-:W-:Y:S02]  /*1790*/  IMAD.MOV R5, RZ, RZ, -R5 ;  /* 0x000000ffff057224 */ /* 0x000fe400078e0a05 */
[----:B------:R-:W-:-:S04]  /*17a0*/  IMAD.HI.U32 R26, R9, R14, RZ ;  /* 0x0000000e091a7227 */ /* 0x000fc800078e00ff */
[----:B------:R-:W-:Y:S01]  /*17b0*/  @!P3 IMAD.IADD R20, R20, 0x1, -R4 ;  /* 0x000000011414b824 */ /* 0x000fe200078e0a04 */
[C---:B------:R-:W-:Y:S01]  /*17c0*/  ISETP.GT.U32.AND P3, PT, R4.reuse, R22, PT ;  /* 0x000000160400720c */ /* 0x040fe20003f64070 */
[C---:B------:R-:W-:Y:S02]  /*17d0*/  IMAD R29, R4.reuse, R5, R29 ;  /* 0x00000005041d7224 */ /* 0x040fe400078e021d */
[----:B------:R-:W-:Y:S02]  /*17e0*/  IMAD.MOV R26, RZ, RZ, -R26 ;  /* 0x000000ffff1a7224 */ /* 0x000fe400078e0a1a */
[----:B------:R-:W-:Y:S01]  /*17f0*/  @!P5 IMAD.MOV R20, RZ, RZ, -R20 ;  /* 0x000000ffff14d224 */ /* 0x000fe200078e0a14 */
[C---:B------:R-:W-:Y:S01]  /*1800*/  ISETP.GT.U32.AND P5, PT, R4.reuse, R24, PT ;  /* 0x000000180400720c */ /* 0x040fe20003fa4070 */
[----:B------:R-:W-:Y:S02]  /*1810*/  IMAD R26, R4, R26, R14 ;  /* 0x0000001a041a7224 */ /* 0x000fe400078e020e */
[----:B------:R-:W3:Y:S04]  /*1820*/  LDL.LU R14, [R1+0xac] ;  /* 0x0000ac00010e7983 */ /* 0x000ee80000300800 */
[----:B------:R-:W-:Y:S01]  /*1830*/  @!P3 IMAD.IADD R22, R22, 0x1, -R4 ;  /* 0x000000011616b824 */ /* 0x000fe200078e0a04 */
[----:B------:R-:W-:-:S05]  /*1840*/  ISETP.GT.U32.AND P3, PT, R4, R26, PT ;  /* 0x0000001a0400720c */ /* 0x000fca0003f64070 */
[----:B------:R-:W-:-:S08]  /*1850*/  @!P5 IMAD.IADD R24, R24, 0x1, -R4 ;  /* 0x000000011818d824 */ /* 0x000fd000078e0a04 */
[----:B------:R-:W-:Y:S01]  /*1860*/  @!P3 IMAD.IADD R26, R26, 0x1, -R4 ;  /* 0x000000011a1ab824 */ /* 0x000fe200078e0a04 */
[----:B------:R-:W-:-:S13]  /*1870*/  ISETP.GT.U32.AND P3, PT, R4, R24, PT ;  /* 0x000000180400720c */ /* 0x000fda0003f64070 */
[----:B------:R-:W-:Y:S01]  /*1880*/  @!P3 IMAD.IADD R24, R24, 0x1, -R4 ;  /* 0x000000011818b824 */ /* 0x000fe200078e0a04 */
[----:B--2---:R-:W-:-:S05]  /*1890*/  IABS R27, R12 ;  /* 0x0000000c001b7213 */ /* 0x004fca0000000000 */
[----:B------:R-:W-:-:S04]  /*18a0*/  IMAD.HI.U32 R7, R9, R27, RZ ;  /* 0x0000001b09077227 */ /* 0x000fc800078e00ff */
[----:B------:R-:W-:-:S04]  /*18b0*/  IMAD.MOV R7, RZ, RZ, -R7 ;  /* 0x000000ffff077224 */ /* 0x000fc800078e0a07 */
[----:B------:R-:W-:Y:S01]  /*18c0*/  IMAD R27, R4, R7, R27 ;  /* 0x00000007041b7224 */ /* 0x000fe200078e021b */
[----:B----4-:R-:W-:-:S05]  /*18d0*/  IABS R7, R15 ;  /* 0x0000000f00077213 */ /* 0x010fca0000000000 */
[----:B------:R-:W-:Y:S01]  /*18e0*/  IMAD.HI.U32 R10, R9, R7, RZ ;  /* 0x00000007090a7227 */ /* 0x000fe200078e00ff */
[----:B---3--:R-:W-:-:S03]  /*18f0*/  IABS R5, R19 ;  /* 0x0000001300057213 */ /* 0x008fc60000000000 */
[----:B------:R-:W-:-:S04]  /*1900*/  IMAD.MOV R10, RZ, RZ, -R10 ;  /* 0x000000ffff0a7224 */ /* 0x000fc800078e0a0a */
[----:B------:R-:W-:Y:S02]  /*1910*/  IMAD R7, R4, R10, R7 ;  /* 0x0000000a04077224 */ /* 0x000fe400078e0207 */
[----:B------:R-:W-:-:S04]  /*1920*/  IMAD.HI.U32 R10, R9, R5, RZ ;  /* 0x00000005090a7227 */ /* 0x000fc800078e00ff */
[----:B------:R-:W-:-:S04]  /*1930*/  IMAD.MOV R10, RZ, RZ, -R10 ;  /* 0x000000ffff0a7224 */ /* 0x000fc800078e0a0a */
[----:B------:R-:W-:Y:S02]  /*1940*/  IMAD R5, R4, R10, R5 ;  /* 0x0000000a04057224 */ /* 0x000fe400078e0205 */
[----:B------:R-:W2:Y:S01]  /*1950*/  LDL.LU R10, [R1+0xa8] ;  /* 0x0000a800010a7983 */ /* 0x000ea20000300800 */
[----:B------:R-:W-:-:S05]  /*1960*/  IABS R8, R11 ;  /* 0x0000000b00087213 */ /* 0x000fca0000000000 */
[----:B-1----:R-:W-:-:S04]  /*1970*/  IMAD.HI.U32 R2, R9, R8, RZ ;  /* 0x0000000809027227 */ /* 0x002fc800078e00ff */
[----:B------:R-:W-:-:S04]  /*1980*/  IMAD.MOV R2, RZ, RZ, -R2 ;  /* 0x000000ffff027224 */ /* 0x000fc800078e0a02 */
[----:B------:R-:W-:-:S05]  /*1990*/  IMAD R8, R4, R2, R8 ;  /* 0x0000000204087224 */ /* 0x000fca00078e0208 */
[----:B------:R-:W-:-:S13]  /*19a0*/  ISETP.GT.U32.AND P3, PT, R4, R8, PT ;  /* 0x000000080400720c */ /* 0x000fda0003f64070 */
[----:B------:R-:W-:Y:S01]  /*19b0*/  @!P3 IMAD.IADD R8, R8, 0x1, -R4 ;  /* 0x000000010808b824 */ /* 0x000fe200078e0a04 */
[----:B------:R-:W-:Y:S02]  /*19c0*/  ISETP.GE.AND P3, PT, R3, RZ, PT ;  /* 0x000000ff0300720c */ /* 0x000fe40003f66270 */
[----:B------:R-:W3:Y:S01]  /*19d0*/  LDL.LU R3, [R1+0x3348] ;  /* 0x0033480001037983 */ /* 0x000ee20000300800 */
[----:B------:R-:W-:Y:S01]  /*19e0*/  @!P4 IMAD.MOV R0, RZ, RZ, -R0 ;  /* 0x000000ffff00c224 */ /* 0x000fe200078e0a00 */
[C---:B------:R-:W-:Y:S02]  /*19f0*/  ISETP.GT.U32.AND P6, PT, R4.reuse, R21, PT ;  /* 0x000000150400720c */ /* 0x040fe40003fc4070 */
[----:B------:R-:W-:-:S11]  /*1a00*/  ISETP.GT.U32.AND P4, PT, R4, R23, PT ;  /* 0x000000170400720c */ /* 0x000fd60003f84070 */
[--C-:B------:R-:W-:Y:S01]  /*1a10*/  @!P6 IMAD.IADD R21, R21, 0x1, -R4.reuse ;  /* 0x000000011515e824 */ /* 0x100fe200078e0a04 */
[C---:B------:R-:W-:Y:S01]  /*1a20*/  ISETP.GT.U32.AND P6, PT, R4.reuse, R25, PT ;  /* 0x000000190400720c */ /* 0x040fe20003fc4070 */
[----:B------:R-:W-:Y:S01]  /*1a30*/  @!P4 IMAD.IADD R23, R23, 0x1, -R4 ;  /* 0x000000011717c824 */ /* 0x000fe200078e0a04 */
[----:B------:R-:W-:Y:S01]  /*1a40*/  ISETP.GT.U32.AND P4, PT, R4, R27, PT ;  /* 0x0000001b0400720c */ /* 0x000fe20003f84070 */
[----:B------:R-:W-:Y:S01]  /*1a50*/  @!P0 IMAD.MOV R22, RZ, RZ, -R22 ;  /* 0x000000ffff168224 */ /* 0x000fe200078e0a16 */
[----:B------:R-:W-:-:S09]  /*1a60*/  IABS R28, R13 ;  /* 0x0000000d001c7213 */ /* 0x000fd20000000000 */
[--C-:B------:R-:W-:Y:S01]  /*1a70*/  @!P6 IMAD.IADD R25, R25, 0x1, -R4.reuse ;  /* 0x000000011919e824 */ /* 0x100fe200078e0a04 */
[----:B------:R-:W-:Y:S01]  /*1a80*/  ISETP.GT.U32.AND P6, PT, R4, R23, PT ;  /* 0x000000170400720c */ /* 0x000fe20003fc4070 */
[----:B------:R-:W-:-:S05]  /*1a90*/  @!P4 IMAD.IADD R27, R27, 0x1, -R4 ;  /* 0x000000011b1bc824 */ /* 0x000fca00078e0a04 */
[----:B------:R-:W-:Y:S01]  /*1aa0*/  ISETP.GT.U32.AND P0, PT, R4, R27, PT ;  /* 0x0000001b0400720c */ /* 0x000fe20003f04070 */
[----:B------:R-:W-:-:S06]  /*1ab0*/  IMAD.HI.U32 R6, R9, R28, RZ ;  /* 0x0000001c09067227 */ /* 0x000fcc00078e00ff */
[----:B------:R-:W-:Y:S01]  /*1ac0*/  @!P6 IMAD.IADD R23, R23, 0x1, -R4 ;  /* 0x000000011717e824 */ /* 0x000fe200078e0a04 */
[----:B------:R-:W-:Y:S01]  /*1ad0*/  ISETP.GT.U32.AND P6, PT, R4, R29, PT ;  /* 0x0000001d0400720c */ /* 0x000fe20003fc4070 */
[----:B------:R-:W-:-:S04]  /*1ae0*/  IMAD.MOV R6, RZ, RZ, -R6 ;  /* 0x000000ffff067224 */ /* 0x000fc800078e0a06 */
[----:B------:R-:W-:Y:S01]  /*1af0*/  @!P0 IMAD.IADD R27, R27, 0x1, -R4 ;  /* 0x000000011b1b8824 */ /* 0x000fe200078e0a04 */
[C---:B------:R-:W-:Y:S01]  /*1b00*/  ISETP.GT.U32.AND P0, PT, R4.reuse, R5, PT ;  /* 0x000000050400720c */ /* 0x040fe20003f04070 */
[C---:B------:R-:W-:Y:S01]  /*1b10*/  IMAD R28, R4.reuse, R6, R28 ;  /* 0x00000006041c7224 */ /* 0x040fe200078e021c */
[----:B------:R-:W-:Y:S02]  /*1b20*/  IABS R6, R16 ;  /* 0x0000001000067213 */ /* 0x000fe40000000000 */
[C---:B------:R-:W-:Y:S02]  /*1b30*/  ISETP.GT.U32.AND P4, PT, R4.reuse, R26, PT ;  /* 0x0000001a0400720c */ /* 0x040fe40003f84070 */
[----:B------:R-:W-:Y:S01]  /*1b40*/  ISETP.GT.U32.AND P5, PT, R4, R28, PT ;  /* 0x0000001c0400720c */ /* 0x000fe20003fa4070 */
[----:B------:R-:W-:Y:S02]  /*1b50*/  @!P6 IMAD.IADD R29, R29, 0x1, -R4 ;  /* 0x000000011d1de824 */ /* 0x000fe400078e0a04 */
[----:B------:R-:W-:-:S04]  /*1b60*/  IMAD.HI.U32 R2, R9, R6, RZ ;  /* 0x0000000609027227 */ /* 0x000fc800078e00ff */
[----:B------:R-:W-:Y:S01]  /*1b70*/  @!P2 IMAD.MOV R21, RZ, RZ, -R21 ;  /* 0x000000ffff15a224 */ /* 0x000fe200078e0a15 */
[C---:B------:R-:W-:Y:S01]  /*1b80*/  ISETP.GT.U32.AND P2, PT, R4.reuse, R25, PT ;  /* 0x000000190400720c */ /* 0x040fe20003f44070 */
[----:B------:R-:W-:Y:S01]  /*1b90*/  @!P0 IMAD.IADD R5, R5, 0x1, -R4 ;  /* 0x0000000105058824 */ /* 0x000fe200078e0a04 */
[----:B------:R-:W-:Y:S01]  /*1ba0*/  ISETP.GT.U32.AND P0, PT, R4, R29, PT ;  /* 0x0000001d0400720c */ /* 0x000fe20003f04070 */
[----:B------:R-:W-:Y:S02]  /*1bb0*/  IMAD.MOV R2, RZ, RZ, -R2 ;  /* 0x000000ffff027224 */ /* 0x000fe400078e0a02 */
[----:B------:R-:W-:Y:S02]  /*1bc0*/  @!P5 IMAD.IADD R28, R28, 0x1, -R4 ;  /* 0x000000011c1cd824 */ /* 0x000fe400078e0a04 */
[----:B------:R-:W-:Y:S01]  /*1bd0*/  IMAD R6, R4, R2, R6 ;  /* 0x0000000204067224 */ /* 0x000fe200078e0206 */
[----:B------:R-:W-:Y:S01]  /*1be0*/  IABS R2, R17 ;  /* 0x0000001100027213 */ /* 0x000fe20000000000 */
[----:B------:R-:W-:Y:S01]  /*1bf0*/  @!P4 IMAD.IADD R26, R26, 0x1, -R4 ;  /* 0x000000011a1ac824 */ /* 0x000fe200078e0a04 */
[----:B------:R-:W-:-:S02]  /*1c00*/  ISETP.GT.U32.AND P5, PT, R4, R28, PT ;  /* 0x0000001c0400720c */ /* 0x000fc40003fa4070 */
[----:B------:R-:W-:Y:S01]  /*1c10*/  ISETP.GT.U32.AND P4, PT, R4, R6, PT ;  /* 0x000000060400720c */ /* 0x000fe20003f84070 */
[----:B------:R-:W-:-:S04]  /*1c20*/  IMAD.HI.U32 R9, R9, R2, RZ ;  /* 0x0000000209097227 */ /* 0x000fc800078e00ff */
[--C-:B------:R-:W-:Y:S01]  /*1c30*/  @!P2 IMAD.IADD R25, R25, 0x1, -R4.reuse ;  /* 0x000000011919a824 */ /* 0x100fe200078e0a04 */
[----:B------:R-:W-:Y:S01]  /*1c40*/  ISETP.GT.U32.AND P2, PT, R4, R7, PT ;  /* 0x000000070400720c */ /* 0x000fe20003f44070 */
[----:B------:R-:W-:Y:S01]  /*1c50*/  @!P0 IMAD.IADD R29, R29, 0x1, -R4 ;  /* 0x000000011d1d8824 */ /* 0x000fe200078e0a04 */
[----:B------:R-:W-:Y:S01]  /*1c60*/  ISETP.GE.AND P0, PT, R18, RZ, PT ;  /* 0x000000ff1200720c */ /* 0x000fe20003f06270 */
[----:B------:R-:W-:Y:S01]  /*1c70*/  IMAD.MOV R9, RZ, RZ, -R9 ;  /* 0x000000ffff097224 */ /* 0x000fe200078e0a09 */
[----:B------:R-:W0:Y:S03]  /*1c80*/  S2R R18, SR_TID.X ;  /* 0x0000000000127919 */ /* 0x000e260000002100 */
[----:B------:R-:W-:Y:S02]  /*1c90*/  IMAD R9, R4, R9, R2 ;  /* 0x0000000904097224 */ /* 0x000fe400078e0202 */
[--C-:B------:R-:W-:Y:S01]  /*1ca0*/  @!P4 IMAD.IADD R6, R6, 0x1, -R4.reuse ;  /* 0x000000010606c824 */ /* 0x100fe200078e0a04 */
[----:B------:R-:W-:Y:S01]  /*1cb0*/  ISETP.GE.AND P6, PT, R14, RZ, PT ;  /* 0x000000ff0e00720c */ /* 0x000fe20003fc6270 */
[--C-:B------:R-:W-:Y:S01]  /*1cc0*/  @!P5 IMAD.IADD R28, R28, 0x1, -R4.reuse ;  /* 0x000000011c1cd824 */ /* 0x100fe200078e0a04 */
[----:B------:R-:W-:Y:S01]  /*1cd0*/  ISETP.GT.U32.AND P4, PT, R4, R9, PT ;  /* 0x000000090400720c */ /* 0x000fe20003f84070 */
[----:B------:R-:W-:Y:S01]  /*1ce0*/  @!P2 IMAD.IADD R7, R7, 0x1, -R4 ;  /* 0x000000010707a824 */ /* 0x000fe200078e0a04 */
[----:B------:R-:W-:Y:S01]  /*1cf0*/  ISETP.GE.AND P2, PT, R12, RZ, PT ;  /* 0x000000ff0c00720c */ /* 0x000fe20003f46270 */
[----:B------:R-:W-:Y:S01]  /*1d00*/  @!P1 IMAD.MOV R23, RZ, RZ, -R23 ;  /* 0x000000ffff179224 */ /* 0x000fe200078e0a17 */
[C---:B------:R-:W-:Y:S01]  /*1d10*/  ISETP.GT.U32.AND P1, PT, R4.reuse, R8, PT ;  /* 0x000000080400720c */ /* 0x040fe20003f24070 */
[----:B------:R-:W-:Y:S01]  /*1d20*/  @!P3 IMAD.MOV R26, RZ, RZ, -R26 ;  /* 0x000000ffff1ab224 */ /* 0x000fe200078e0a1a */
[----:B------:R-:W-:-:S05]  /*1d30*/  ISETP.GT.U32.AND P3, PT, R4, R5, PT ;  /* 0x000000050400720c */ /* 0x000fca0003f64070 */
[----:B------:R-:W-:Y:S02]  /*1d40*/  @!P6 IMAD.MOV R25, RZ, RZ, -R25 ;  /* 0x000000ffff19e224 */ /* 0x000fe400078e0a19 */
[----:B------:R-:W-:Y:S01]  /*1d50*/  @!P4 IMAD.IADD R9, R9, 0x1, -R4 ;  /* 0x000000010909c824 */ /* 0x000fe200078e0a04 */
[----:B------:R-:W-:Y:S01]  /*1d60*/  ISETP.GT.U32.AND P6, PT, R4, R6, PT ;  /* 0x000000060400720c */ /* 0x000fe20003fc4070 */
[----:B------:R-:W-:-:S03]  /*1d70*/  @!P2 IMAD.MOV R27, RZ, RZ, -R27 ;  /* 0x000000ffff1ba224 */ /* 0x000fc600078e0a1b */
[----:B------:R-:W-:Y:S02]  /*1d80*/  ISETP.GT.U32.AND P2, PT, R4, R9, PT ;  /* 0x000000090400720c */ /* 0x000fe40003f44070 */
[----:B0-----:R-:W-:Y:S01]  /*1d90*/  LOP3.LUT R18, R18, 0x3f, RZ, 0xc0, !PT ;  /* 0x0000003f12127812 */ /* 0x001fe200078ec0ff */
[----:B------:R-:W-:-:S03]  /*1da0*/  @!P1 IMAD.IADD R8, R8, 0x1, -R4 ;  /* 0x0000000108089824 */ /* 0x000fc600078e0a04 */
[----:B------:R-:W-:-:S03]  /*1db0*/  LOP3.LUT R2, R18, 0x40, RZ, 0xfc, !PT ;  /* 0x0000004012027812 */ /* 0x000fc600078efcff */
[--C-:B------:R-:W-:Y:S01]  /*1dc0*/  @!P6 IMAD.IADD R6, R6, 0x1, -R4.reuse ;  /* 0x000000010606e824 */ /* 0x100fe200078e0a04 */
[----:B------:R-:W-:Y:S01]  /*1dd0*/  ISETP.GE.AND P4, PT, R13, RZ, PT ;  /* 0x000000ff0d00720c */ /* 0x000fe20003f86270 */
[--C-:B------:R-:W-:Y:S01]  /*1de0*/  @!P3 IMAD.IADD R5, R5, 0x1, -R4.reuse ;  /* 0x000000010505b824 */ /* 0x100fe200078e0a04 */
[----:B------:R-:W-:Y:S01]  /*1df0*/  ISETP.GE.AND P1, PT, R11, RZ, PT ;  /* 0x000000ff0b00720c */ /* 0x000fe20003f26270 */
[----:B------:R-:W-:Y:S01]  /*1e00*/  @!P0 IMAD.MOV R29, RZ, RZ, -R29 ;  /* 0x000000ffff1d8224 */ /* 0x000fe200078e0a1d */
[----:B------:R-:W-:Y:S01]  /*1e10*/  ISETP.GE.AND P6, PT, R16, RZ, PT ;  /* 0x000000ff1000720c */ /* 0x000fe20003fc6270 */
[----:B------:R-:W-:Y:S01]  /*1e20*/  @!P2 IMAD.IADD R9, R9, 0x1, -R4 ;  /* 0x000000010909a824 */ /* 0x000fe200078e0a04 */
[----:B------:R-:W-:Y:S02]  /*1e30*/  ISETP.GE.AND P3, PT, R19, RZ, PT ;  /* 0x000000ff1300720c */ /* 0x000fe40003f66270 */
[----:B------:R-:W-:-:S05]  /*1e40*/  ISETP.GE.AND P0, PT, R17, RZ, PT ;  /* 0x000000ff1100720c */ /* 0x000fca0003f06270 */
[----:B------:R-:W-:Y:S02]  /*1e50*/  @!P4 IMAD.MOV R28, RZ, RZ, -R28 ;  /* 0x000000ffff1cc224 */ /* 0x000fe400078e0a1c */
[----:B------:R-:W-:Y:S02]  /*1e60*/  @!P1 IMAD.MOV R8, RZ, RZ, -R8 ;  /* 0x000000ffff089224 */ /* 0x000fe400078e0a08 */
[----:B------:R-:W-:Y:S02]  /*1e70*/  @!P6 IMAD.MOV R6, RZ, RZ, -R6 ;  /* 0x000000ffff06e224 */ /* 0x000fe400078e0a06 */
[----:B------:R-:W-:Y:S02]  /*1e80*/  @!P3 IMAD.MOV R5, RZ, RZ, -R5 ;  /* 0x000000ffff05b224 */ /* 0x000fe400078e0a05 */
[----:B------:R-:W-:Y:S01]  /*1e90*/  @!P0 IMAD.MOV R9, RZ, RZ, -R9 ;  /* 0x000000ffff098224 */ /* 0x000fe200078e0a09 */
[----:B--2---:R-:W-:-:S13]  /*1ea0*/  ISETP.GE.AND P5, PT, R10, RZ, PT ;  /* 0x000000ff0a00720c */ /* 0x004fda0003fa6270 */
[----:B------:R-:W-:Y:S01]  /*1eb0*/  @!P5 IMAD.MOV R24, RZ, RZ, -R24 ;  /* 0x000000ffff18d224 */ /* 0x000fe200078e0a18 */
[----:B------:R-:W-:Y:S01]  /*1ec0*/  ISETP.GT.U32.AND P5, PT, R4, R7, PT ;  /* 0x000000070400720c */ /* 0x000fe20003fa4070 */
[----:B------:R-:W-:-:S12]  /*1ed0*/  IMAD R10, R18, UR4, RZ ;  /* 0x00000004120a7c24 */ /* 0x000fd8000f8e02ff */
[----:B------:R-:W-:Y:S01]  /*1ee0*/  @!P5 IMAD.IADD R7, R7, 0x1, -R4 ;  /* 0x000000010707d824 */ /* 0x000fe200078e0a04 */
[----:B------:R-:W-:Y:S01]  /*1ef0*/  ISETP.GE.AND P5, PT, R15, RZ, PT ;  /* 0x000000ff0f00720c */ /* 0x000fe20003fa6270 */
[----:B------:R-:W-:Y:S01]  /*1f00*/  IMAD R4, R2, UR4, RZ ;  /* 0x0000000402047c24 */ /* 0x000fe2000f8e02ff */
[----:B------:R-:W-:-:S04]  /*1f10*/  ULDC UR4, c[0x0][0x240] ;  /* 0x0000900000047ab9 */ /* 0x000fc80000000800 */
[----:B------:R-:W-:-:S04]  /*1f20*/  LEA R18, P2, R4, UR6, 0x1 ;  /* 0x0000000604127c11 */ /* 0x000fc8000f8408ff */
[----:B------:R-:W-:Y:S02]  /*1f30*/  LEA.HI.X.SX32 R19, R4, UR7, 0x1, P2 ;  /* 0x0000000704137c11 */ /* 0x000fe400090f0eff */
[----:B---3--:R-:W-:Y:S01]  /*1f40*/  ISETP.NE.AND P2, PT, R3, RZ, PT ;  /* 0x000000ff0300720c */ /* 0x008fe20003f45270 */
[----:B------:R-:W-:Y:S01]  /*1f50*/  @!P5 IMAD.MOV R7, RZ, RZ, -R7 ;  /* 0x000000ffff07d224 */ /* 0x000fe200078e0a07 */
[----:B------:R-:W-:-:S04]  /*1f60*/  LOP3.LUT R4, RZ, R3, RZ, 0x33, !PT ;  /* 0x00000003ff047212 */ /* 0x000fc800078e33ff */
[C---:B------:R-:W-:Y:S02]  /*1f70*/  SEL R0, R4.reuse, R0, !P2 ;  /* 0x0000000004007207 */ /* 0x040fe40005000000 */
[C---:B------:R-:W-:Y:S02]  /*1f80*/  SEL R20, R4.reuse, R20, !P2 ;  /* 0x0000001404147207 */ /* 0x040fe40005000000 */
[C---:B------:R-:W-:Y:S02]  /*1f90*/  SEL R21, R4.reuse, R21, !P2 ;  /* 0x0000001504157207 */ /* 0x040fe40005000000 */
[C---:B------:R-:W-:Y:S02]  /*1fa0*/  SEL R22, R4.reuse, R22, !P2 ;  /* 0x0000001604167207 */ /* 0x040fe40005000000 */
[C---:B------:R-:W-:Y:S02]  /*1fb0*/  SEL R23, R4.reuse, R23, !P2 ;  /* 0x0000001704177207 */ /* 0x040fe40005000000 */
[----:B------:R-:W-:-:S02]  /*1fc0*/  SEL R24, R4, R24, !P2 ;  /* 0x0000001804187207 */ /* 0x000fc40005000000 */
        /* <DEDUP_REMOVED lines=9> */
[----:B------:R-:W-:Y:S01]  /*2060*/  SEL R4, R4, R9, !P2 ;  /* 0x0000000904047207 */ /* 0x000fe20005000000 */
[----:B------:R-:W-:Y:S02]  /*2070*/  IMAD R0, R0, UR4, RZ ;  /* 0x0000000400007c24 */ /* 0x000fe4000f8e02ff */
[----:B------:R-:W-:Y:S02]  /*2080*/  IMAD R16, R8, UR4, RZ ;  /* 0x0000000408107c24 */ /* 0x000fe4000f8e02ff */
[----:B------:R-:W-:-:S02]  /*2090*/  IMAD R14, R7, UR4, RZ ;  /* 0x00000004070e7c24 */ /* 0x000fc4000f8e02ff */
[----:B------:R-:W-:Y:S02]  /*20a0*/  IMAD R11, R6, UR4, RZ ;  /* 0x00000004060b7c24 */ /* 0x000fe4000f8e02ff */
[----:B------:R-:W-:Y:S02]  /*20b0*/  IMAD R8, R4, UR4, RZ ;  /* 0x0000000404087c24 */ /* 0x000fe4000f8e02ff */
[----:B------:R-:W-:Y:S02]  /*20c0*/  IMAD R20, R20, UR4, RZ ;  /* 0x0000000414147c24 */ /* 0x000fe4000f8e02ff */
[----:B------:R-:W-:Y:S01]  /*20d0*/  IMAD.WIDE R6, R0, 0x2, R18 ;  /* 0x0000000200067825 */ /* 0x000fe200078e0212 */
[----:B------:R0:W-:Y:S03]  /*20e0*/  STL [R1+0x98], R8 ;  /* 0x0000980801007387 */ /* 0x0001e60000100800 */
[----:B------:R-:W-:-:S02]  /*20f0*/  IMAD R21, R21, UR4, RZ ;  /* 0x0000000415157c24 */ /* 0x000fc4000f8e02ff */
[----:B------:R-:W-:Y:S02]  /*2100*/  IMAD R22, R22, UR4, RZ ;  /* 0x0000000416167c24 */ /* 0x000fe4000f8e02ff */
[----:B------:R-:W-:Y:S01]  /*2110*/  IMAD R15, R5, UR4, RZ ;  /* 0x00000004050f7c24 */ /* 0x000fe2000f8e02ff */
[----:B------:R1:W-:Y:S01]  /*2120*/  STL.64 [R1+0x88], R6 ;  /* 0x0000880601007387 */ /* 0x0003e20000100a00 */
[----:B------:R-:W-:-:S04]  /*2130*/  IMAD.WIDE R4, R20, 0x2, R18 ;  /* 0x0000000214047825 */ /* 0x000fc800078e0212 */
[--C-:B0-----:R-:W-:Y:S01]  /*2140*/  IMAD.WIDE R8, R21, 0x2, R18.reuse ;  /* 0x0000000215087825 */ /* 0x101fe200078e0212 */
[----:B------:R0:W-:Y:S03]  /*2150*/  STL.64 [R1+0x80], R4 ;  /* 0x0000800401007387 */ /* 0x0001e60000100a00 */
[----:B------:R-:W-:Y:S02]  /*2160*/  IMAD R23, R23, UR4, RZ ;  /* 0x0000000417177c24 */ /* 0x000fe4000f8e02ff */
[----:B------:R-:W-:Y:S02]  /*2170*/  IMAD R24, R24, UR4, RZ ;  /* 0x0000000418187c24 */ /* 0x000fe4000f8e02ff */
[----:B-1----:R-:W-:Y:S01]  /*2180*/  IMAD.WIDE R6, R22, 0x2, R18 ;  /* 0x0000000216067825 */ /* 0x002fe200078e0212 */
[----:B------:R1:W-:Y:S03]  /*2190*/  STL.64 [R1+0x78], R8 ;  /* 0x0000780801007387 */ /* 0x0003e60000100a00 */
[----:B------:R-:W-:-:S02]  /*21a0*/  IMAD R25, R25, UR4, RZ ;  /* 0x0000000419197c24 */ /* 0x000fc4000f8e02ff */
[----:B------:R-:W-:Y:S01]  /*21b0*/  IMAD R27, R27, UR4, RZ ;  /* 0x000000041b1b7c24 */ /* 0x000fe2000f8e02ff */
[----:B------:R2:W-:Y:S01]  /*21c0*/  STL.64 [R1+0x70], R6 ;  /* 0x0000700601007387 */ /* 0x0005e20000100a00 */
[----:B0-----:R-:W-:-:S04]  /*21d0*/  IMAD.WIDE R4, R23, 0x2, R18 ;  /* 0x0000000217047825 */ /* 0x001fc800078e0212 */
[--C-:B-1----:R-:W-:Y:S01]  /*21e0*/  IMAD.WIDE R8, R24, 0x2, R18.reuse ;  /* 0x0000000218087825 */ /* 0x102fe200078e0212 */
[----:B------:R0:W-:Y:S03]  /*21f0*/  STL.64 [R1+0x38], R4 ;  /* 0x0000380401007387 */ /* 0x0001e60000100a00 */
[----:B------:R-:W-:-:S04]  /*2200*/  IMAD.WIDE R12, R27, 0x2, R18 ;  /* 0x000000021b0c7825 */ /* 0x000fc800078e0212 */
[--C-:B--2---:R-:W-:Y:S01]  /*2210*/  IMAD.WIDE R6, R25, 0x2, R18.reuse ;  /* 0x0000000219067825 */ /* 0x104fe200078e0212 */
[----:B------:R-:W-:Y:S03]  /*2220*/  STL.64 [R1+0x28], R8 ;  /* 0x0000280801007387 */ /* 0x000fe60000100a00 */
[----:B------:R-:W-:Y:S01]  /*2230*/  IMAD R26, R26, UR4, RZ ;  /* 0x000000041a1a7c24 */ /* 0x000fe2000f8e02ff */
[----:B------:R-:W-:Y:S01]  /*2240*/  STL.64 [R1+0x18], R6 ;  /* 0x0000180601007387 */ /* 0x000fe20000100a00 */
[----:B------:R-:W-:Y:S02]  /*2250*/  IMAD R28, R28, UR4, RZ ;  /* 0x000000041c1c7c24 */ /* 0x000fe4000f8e02ff */
[----:B0-----:R-:W-:Y:S01]  /*2260*/  IMAD.WIDE R4, R26, 0x2, R18 ;  /* 0x000000021a047825 */ /* 0x001fe200078e0212 */
[----:B------:R0:W-:Y:S03]  /*2270*/  STL.64 [R1+0x32c0], R12 ;  /* 0x0032c00c01007387 */ /* 0x0001e60000100a00 */
[----:B------:R-:W-:Y:S01]  /*2280*/  IMAD R29, R29, UR4, RZ ;  /* 0x000000041d1d7c24 */ /* 0x000fe2000f8e02ff */
[----:B------:R1:W-:Y:S01]  /*2290*/  STL.64 [R1+0x8], R4 ;  /* 0x0000080401007387 */ /* 0x0003e20000100a00 */
[----:B------:R-:W-:Y:S01]  /*22a0*/  LEA R2, P4, R10, UR6, 0x1 ;  /* 0x000000060a027c11 */ /* 0x000fe2000f8808ff */
[----:B------:R-:W-:Y:S01]  /*22b0*/  ULDC UR4, c[0x0][0x234] ;  /* 0x00008d0000047ab9 */ /* 0x000fe20000000800 */
[----:B0-----:R-:W-:-:S02]  /*22c0*/  IMAD.MOV.U32 R12, RZ, RZ, R16 ;  /* 0x000000ffff0c7224 */ /* 0x001fc400078e0010 */
[----:B------:R-:W-:-:S05]  /*22d0*/  IMAD.WIDE R16, R28, 0x2, R18 ;  /* 0x000000021c107825 */ /* 0x000fca00078e0212 */
[----:B------:R0:W-:Y:S01]  /*22e0*/  STL.64 [R1+0x32c8], R16 ;  /* 0x0032c81001007387 */ /* 0x0001e20000100a00 */
[----:B-1----:R-:W-:Y:S01]  /*22f0*/  IMAD.WIDE R4, R29, 0x2, R18 ;  /* 0x000000021d047825 */ /* 0x002fe200078e0212 */
[----:B------:R-:W-:Y:S01]  /*2300*/  LEA.HI.X.SX32 R3, R10, UR7, 0x1, P4 ;  /* 0x000000070a037c11 */ /* 0x000fe2000a0f0eff */
[----:B------:R-:W-:Y:S02]  /*2310*/  ULDC.64 UR6, c[0x0][0x210] ;  /* 0x0000840000067ab9 */ /* 0x000fe40000000a00 */
[----:B------:R-:W-:Y:S02]  /*2320*/  IMAD.MOV.U32 R13, RZ, RZ, R15 ;  /* 0x000000ffff0d7224 */ /* 0x000fe400078e000f */
[----:B------:R-:W-:-:S04]  /*2330*/  IMAD.WIDE R6, R12, 0x2, R18 ;  /* 0x000000020c067825 */ /* 0x000fc800078e0212 */
[----:B0-----:R-:W-:Y:S02]  /*2340*/  IMAD.MOV.U32 R16, RZ, RZ, R14 ;  /* 0x000000ffff107224 */ /* 0x001fe400078e000e */
[----:B------:R-:W-:Y:S02]  /*2350*/  IMAD.MOV.U32 R17, RZ, RZ, R11 ;  /* 0x000000ffff117224 */ /* 0x000fe400078e000b */
[--C-:B------:R-:W-:Y:S01]  /*2360*/  IMAD.WIDE R8, R16, 0x2, R18.reuse ;  /* 0x0000000210087825 */ /* 0x100fe200078e0212 */
[----:B------:R0:W-:Y:S03]  /*2370*/  STL.64 [R1+0x32d0], R4 ;  /* 0x0032d00401007387 */ /* 0x0001e60000100a00 */
[----:B------:R-:W-:-:S04]  /*2380*/  IMAD.WIDE R10, R17, 0x2, R18 ;  /* 0x00000002110a7825 */ /* 0x000fc800078e0212 */
[--C-:B------:R-:W-:Y:S01]  /*2390*/  IMAD.WIDE R14, R13, 0x2, R18.reuse ;  /* 0x000000020d0e7825 */ /* 0x100fe200078e0212 */
[----:B0-----:R-:W2:Y:S04]  /*23a0*/  LDL R5, [R1+0x98] ;  /* 0x0000980001057983 */ /* 0x001ea80000100800 */
[----:B------:R-:W-:Y:S04]  /*23b0*/  STL.64 [R1+0x32d8], R6 ;  /* 0x0032d80601007387 */ /* 0x000fe80000100a00 */
[----:B------:R-:W-:Y:S04]  /*23c0*/  STL.64 [R1+0x32e0], R8 ;  /* 0x0032e00801007387 */ /* 0x000fe80000100a00 */
[----:B------:R0:W-:Y:S04]  /*23d0*/  STL.64 [R1+0x32e8], R10 ;  /* 0x0032e80a01007387 */ /* 0x0001e80000100a00 */
[----:B------:R-:W-:Y:S04]  /*23e0*/  STL.64 [R1+0x32f0], R14 ;  /* 0x0032f00e01007387 */ /* 0x000fe80000100a00 */
[----:B0-----:R-:W3:Y:S01]  /*23f0*/  LDL.LU.64 R10, [R1+0x28] ;  /* 0x00002800010a7983 */ /* 0x001ee20000300a00 */
[----:B--2---:R-:W-:-:S03]  /*2400*/  IMAD.WIDE R4, R5, 0x2, R18 ;  /* 0x0000000205047825 */ /* 0x004fc600078e0212 */
[----:B---3--:R0:W-:Y:S04]  /*2410*/  STL.64 [R1+0x32f8], R10 ;  /* 0x0032f80a01007387 */ /* 0x0081e80000100a00 */
[----:B------:R-:W-:Y:S04]  /*2420*/  STL.64 [R1+0x60], R4 ;  /* 0x0000600401007387 */ /* 0x000fe80000100a00 */
[----:B0-----:R-:W2:Y:S04]  /*2430*/  LDL.LU.64 R10, [R1+0x38] ;  /* 0x00003800010a7983 */ /* 0x001ea80000300a00 */
[----:B--2---:R-:W-:Y:S04]  /*2440*/  STL.64 [R1+0x3300], R10 ;  /* 0x0033000a01007387 */ /* 0x004fe80000100a00 */
[----:B------:R-:W2:Y:S04]  /*2450*/  LDL.LU.64 R6, [R1+0x18] ;  /* 0x0000180001067983 */ /* 0x000ea80000300a00 */
[----:B--2---:R0:W-:Y:S04]  /*2460*/  STL.64 [R1+0x3308], R6 ;  /* 0x0033080601007387 */ /* 0x0041e80000100a00 */
[----:B0-----:R-:W2:Y:S01]  /*2470*/  LDL.LU.64 R6, [R1+0x70] ;  /* 0x0000700001067983 */ /* 0x001ea20000300a00 */
[----:B------:R-:W-:-:S03]  /*2480*/  IMAD.WIDE R4, R20, 0x2, R2 ;  /* 0x0000000214047825 */ /* 0x000fc600078e0202 */
[----:B--2---:R0:W-:Y:S02]  /*2490*/  STL.64 [R1+0x3310], R6 ;  /* 0x0033100601007387 */ /* 0x0041e40000100a00 */
[--C-:B0-----:R-:W-:Y:S02]  /*24a0*/  IMAD.WIDE R6, R0, 0x2, R2.reuse ;  /* 0x0000000200067825 */ /* 0x101fe400078e0202 */
[----:B------:R-:W2:Y:S04]  /*24b0*/  LDL.LU R0, [R1+0x98] ;  /* 0x0000980001007983 */ /* 0x000ea80000300800 */
[----:B------:R0:W-:Y:S02]  /*24c0*/  STL.64 [R1+0x58], R6 ;  /* 0x0000580601007387 */ /* 0x0001e40000100a00 */
[----:B0-----:R-:W-:-:S05]  /*24d0*/  IMAD.WIDE R6, R21, 0x2, R2 ;  /* 0x0000000215067825 */ /* 0x001fca00078e0202 */
[----:B------:R0:W-:Y:S04]  /*24e0*/  STL.64 [R1+0x3318], R6 ;  /* 0x0033180601007387 */ /* 0x0001e80000100a00 */
[----:B------:R-:W-:Y:S04]  /*24f0*/  STL.64 [R1+0x50], R4 ;  /* 0x0000500401007387 */ /* 0x000fe80000100a00 */
[----:B0-----:R-:W3:Y:S04]  /*2500*/  LDL.LU.64 R6, [R1+0x78] ;  /* 0x0000780001067983 */ /* 0x001ee80000300a00 */
[----:B---3--:R0:W-:Y:S04]  /*2510*/  STL.64 [R1+0x3320], R6 ;  /* 0x0033200601007387 */ /* 0x0081e80000100a00 */
[----:B0-----:R-:W3:Y:S04]  /*2520*/  LDL.LU.64 R6, [R1+0x50] ;  /* 0x0000500001067983 */ /* 0x001ee80000300a00 */
[----:B---3--:R0:W-:Y:S04]  /*2530*/  STL.64 [R1+0x3328], R6 ;  /* 0x0033280601007387 */ /* 0x0081e80000100a00 */
[----:B0-----:R-:W3:Y:S04]  /*2540*/  LDL.LU.64 R6, [R1+0x80] ;  /* 0x0000800001067983 */ /* 0x001ee80000300a00 */
[----:B---3--:R0:W-:Y:S04]  /*2550*/  STL.64 [R1+0x3330], R6 ;  /* 0x0033300601007387 */ /* 0x0081e80000100a00 */
[----:B0-----:R-:W3:Y:S04]  /*2560*/  LDL.LU.64 R6, [R1+0x58] ;  /* 0x0000580001067983 */ /* 0x001ee80000300a00 */
[----:B---3--:R0:W-:Y:S04]  /*2570*/  STL.64 [R1+0x3338], R6 ;  /* 0x0033380601007387 */ /* 0x0081e80000100a00 */
[----:B0-----:R-:W3:Y:S01]  /*2580*/  LDL.LU.64 R6, [R1+0x88] ;  /* 0x0000880001067983 */ /* 0x001ee20000300a00 */
[----:B------:R-:W-:-:S04]  /*2590*/  IMAD.WIDE R8, R24, 0x2, R2 ;  /* 0x0000000218087825 */ /* 0x000fc800078e0202 */
[----:B------:R-:W-:-:S04]  /*25a0*/  IMAD.WIDE R4, R25, 0x2, R2 ;  /* 0x0000000219047825 */ /* 0x000fc800078e0202 */
[----:B------:R-:W-:-:S04]  /*25b0*/  IMAD.WIDE R10, R22, 0x2, R2 ;  /* 0x00000002160a7825 */ /* 0x000fc800078e0202 */
[----:B------:R-:W-:-:S04]  /*25c0*/  IMAD.WIDE R14, R23, 0x2, R2 ;  /* 0x00000002170e7825 */ /* 0x000fc800078e0202 */
[----:B------:R-:W-:-:S04]  /*25d0*/  IMAD.WIDE R18, R27, 0x2, R2 ;  /* 0x000000021b127825 */ /* 0x000fc800078e0202 */
[----:B------:R-:W-:-:S04]  /*25e0*/  IMAD.WIDE R20, R28, 0x2, R2 ;  /* 0x000000021c147825 */ /* 0x000fc800078e0202 */
[----:B------:R-:W-:-:S04]  /*25f0*/  IMAD.WIDE R22, R29, 0x2, R2 ;  /* 0x000000021d167825 */ /* 0x000fc800078e0202 */
[----:B------:R-:W-:Y:S01]  /*2600*/  IMAD.WIDE R28, R17, 0x2, R2 ;  /* 0x00000002111c7825 */ /* 0x000fe200078e0202 */
[----:B---3--:R0:W-:Y:S03]  /*2610*/  STL.64 [R1+0x3340], R6 ;  /* 0x0033400601007387 */ /* 0x0081e60000100a00 */
[----:B0-----:R-:W-:Y:S02]  /*2620*/  IMAD.MOV.U32 R6, RZ, RZ, R12 ;  /* 0x000000ffff067224 */ /* 0x001fe400078e000c */
[----:B------:R-:W-:Y:S02]  /*2630*/  IMAD.MOV.U32 R7, RZ, RZ, R13 ;  /* 0x000000ffff077224 */ /* 0x000fe400078e000d */
[----:B------:R-:W-:-:S04]  /*2640*/  IMAD.WIDE R24, R6, 0x2, R2 ;  /* 0x0000000206187825 */ /* 0x000fc800078e0202 */
[----:B------:R-:W-:-:S04]  /*2650*/  IMAD.WIDE R6, R7, 0x2, R2 ;  /* 0x0000000207067825 */ /* 0x000fc800078e0202 */
[----:B------:R-:W-:-:S04]  /*2660*/  IMAD.WIDE R12, R26, 0x2, R2 ;  /* 0x000000021a0c7825 */ /* 0x000fc800078e0202 */
[--C-:B------:R-:W-:Y:S02]  /*2670*/  IMAD.WIDE R26, R16, 0x2, R2.reuse ;  /* 0x00000002101a7825 */ /* 0x100fe400078e0202 */
[----:B------:R-:W3:Y:S04]  /*2680*/  LDL.LU.64 R16, [R1+0x8] ;  /* 0x0000080001107983 */ /* 0x000ee80000300a00 */
[----:B------:R0:W-:Y:S04]  /*2690*/  STL.64 [R1+0x68], R6 ;  /* 0x0000680601007387 */ /* 0x0001e80000100a00 */
[----:B0-----:R-:W4:Y:S01]  /*26a0*/  LDL.LU.64 R6, [R1+0x3340] ;  /* 0x0033400001067983 */ /* 0x001f220000300a00 */
[----:B--2---:R-:W-:-:S03]  /*26b0*/  IMAD.WIDE R2, R0, 0x2, R2 ;  /* 0x0000000200027825 */ /* 0x004fc600078e0202 */
[----:B----4-:R0:W-:Y:S01]  /*26c0*/  STL [R1+0x3298], R6 ;  /* 0x0032980601007387 */ /* 0x0101e20000100800 */
[----:B------:R-:W-:-:S03]  /*26d0*/  IMAD.MOV.U32 R0, RZ, RZ, R7 ;  /* 0x000000ffff007224 */ /* 0x000fc600078e0007 */
[----:B0-----:R-:W2:Y:S04]  /*26e0*/  LDL.LU.64 R6, [R1+0x3338] ;  /* 0x0033380001067983 */ /* 0x001ea80000300a00 */
[----:B--2---:R-:W-:Y:S04]  /*26f0*/  STL [R1+0x3294], R6 ;  /* 0x0032940601007387 */ /* 0x004fe80000100800 */
[----:B------:R0:W-:Y:S02]  /*2700*/  STL [R1+0x3290], R0 ;  /* 0x0032900001007387 */ /* 0x0001e40000100800 */
[----:B0-----:R-:W-:-:S02]  /*2710*/  IMAD.MOV.U32 R0, RZ, RZ, R7 ;  /* 0x000000ffff007224 */ /* 0x001fc400078e0007 */
[----:B------:R-:W2:Y:S04]  /*2720*/  LDL.LU.64 R6, [R1+0x3330] ;  /* 0x0033300001067983 */ /* 0x000ea80000300a00 */
        /* <DEDUP_REMOVED lines=20> */
[----:B------:R-:W-:Y:S04]  /*2870*/  STL [R1+0x3264], R10 ;  /* 0x0032640a01007387 */ /* 0x000fe80000100800 */
[----:B------:R0:W-:Y:S02]  /*2880*/  STL [R1+0x3260], R0 ;  /* 0x0032600001007387 */ /* 0x0001e40000100800 */
[----:B0-----:R-:W-:-:S02]  /*2890*/  IMAD.MOV.U32 R0, RZ, RZ, R11 ;  /* 0x000000ffff007224 */ /* 0x001fc400078e000b */
[----:B------:R-:W4:Y:S04]  /*28a0*/  LDL.LU.64 R10, [R1+0x3300] ;  /* 0x00330000010a7983 */ /* 0x000f280000300a00 */
[----:B----4-:R-:W-:Y:S04]  /*28b0*/  STL [R1+0x325c], R10 ;  /* 0x00325c0a01007387 */ /* 0x010fe80000100800 */
[----:B------:R0:W-:Y:S02]  /*28c0*/  STL [R1+0x3258], R0 ;  /* 0x0032580001007387 */ /* 0x0001e40000100800 */
[----:B0-----:R-:W-:-:S02]  /*28d0*/  IMAD.MOV.U32 R0, RZ, RZ, R11 ;  /* 0x000000ffff007224 */ /* 0x001fc400078e000b */
[----:B------:R-:W4:Y:S04]  /*28e0*/  LDL.LU.64 R10, [R1+0x32f8] ;  /* 0x0032f800010a7983 */ /* 0x000f280000300a00 */
[----:B------:R-:W-:Y:S04]  /*28f0*/  STL [R1+0x3254], R14 ;  /* 0x0032540e01007387 */ /* 0x000fe80000100800 */
[----:B------:R0:W-:Y:S02]  /*2900*/  STL [R1+0x3250], R0 ;  /* 0x0032500001007387 */ /* 0x0001e40000100800 */
[----:B0-----:R-:W-:-:S02]  /*2910*/  IMAD.MOV.U32 R0, RZ, RZ, R15 ;  /* 0x000000ffff007224 */ /* 0x001fc400078e000f */
[----:B------:R-:W3:Y:S04]  /*2920*/  LDL.LU.64 R14, [R1+0x32f0] ;  /* 0x0032f000010e7983 */ /* 0x000ee80000300a00 */
[----:B----4-:R-:W-:Y:S04]  /*2930*/  STL [R1+0x324c], R10 ;  /* 0x00324c0a01007387 */ /* 0x010fe80000100800 */
[----:B------:R0:W-:Y:S02]  /*2940*/  STL [R1+0x3248], R0 ;  /* 0x0032480001007387 */ /* 0x0001e40000100800 */
[----:B0-----:R-:W-:-:S02]  /*2950*/  IMAD.MOV.U32 R0, RZ, RZ, R11 ;  /* 0x000000ffff007224 */ /* 0x001fc400078e000b */
[----:B------:R-:W4:Y:S04]  /*2960*/  LDL.LU.64 R10, [R1+0x32e8] ;  /* 0x0032e800010a7983 */ /* 0x000f280000300a00 */
[----:B------:R-:W-:Y:S04]  /*2970*/  STL [R1+0x3244], R8 ;  /* 0x0032440801007387 */ /* 0x000fe80000100800 */
[----:B------:R0:W-:Y:S02]  /*2980*/  STL [R1+0x3240], R0 ;  /* 0x0032400001007387 */ /* 0x0001e40000100800 */
[----:B0-----:R-:W-:-:S02]  /*2990*/  IMAD.MOV.U32 R0, RZ, RZ, R9 ;  /* 0x000000ffff007224 */ /* 0x001fc400078e0009 */
[----:B------:R-:W4:Y:S04]  /*29a0*/  LDL.LU.64 R8, [R1+0x32e0] ;  /* 0x0032e00001087983 */ /* 0x000f280000300a00 */
        /* <DEDUP_REMOVED lines=8> */
[----:B---3--:R-:W-:Y:S04]  /*2a30*/  STL [R1+0x322c], R16 ;  /* 0x00322c1001007387 */ /* 0x008fe80000100800 */
[----:B------:R0:W-:Y:S02]  /*2a40*/  STL [R1+0x3228], R0 ;  /* 0x0032280001007387 */ /* 0x0001e40000100800 */
[----:B0-----:R-:W-:-:S02]  /*2a50*/  IMAD.MOV.U32 R0, RZ, RZ, R17 ;  /* 0x000000ffff007224 */ /* 0x001fc400078e0011 */
[----:B------:R-:W3:Y:S04]  /*2a60*/  LDL.LU.64 R16, [R1+0x32c8] ;  /* 0x0032c80001107983 */ /* 0x000ee80000300a00 */
[----:B------:R-:W-:Y:S04]  /*2a70*/  STL [R1+0x3224], R12 ;  /* 0x0032240c01007387 */ /* 0x000fe80000100800 */
[----:B------:R0:W-:Y:S02]  /*2a80*/  STL [R1+0x3220], R0 ;  /* 0x0032200001007387 */ /* 0x0001e40000100800 */
[----:B0-----:R-:W-:-:S02]  /*2a90*/  IMAD.MOV.U32 R0, RZ, RZ, R13 ;  /* 0x000000ffff007224 */ /* 0x001fc400078e000d */
[----:B------:R-:W2:Y:S04]  /*2aa0*/  LDL.LU.64 R12, [R1+0x32c0] ;  /* 0x0032c000010c7983 */ /* 0x000ea80000300a00 */
[----:B--2---:R0:W-:Y:S04]  /*2ab0*/  STL [R1+0x321c], R12 ;  /* 0x00321c0c01007387 */ /* 0x0041e80000100800 */
[----:B------:R-:W-:Y:S04]  /*2ac0*/  STL [R1+0x3218], R0 ;  /* 0x0032180001007387 */ /* 0x000fe80000100800 */
[----:B------:R1:W-:Y:S01]  /*2ad0*/  STL [R1+0x3210], R13 ;  /* 0x0032100d01007387 */ /* 0x0003e20000100800 */
[----:B0-----:R-:W0:Y:S03]  /*2ae0*/  LDC R12, c[0x0][0x238] ;  /* 0x00008e00ff0c7b82 */ /* 0x001e260000000800 */
[----:B-1----:R-:W2:Y:S04]  /*2af0*/  LDL.LU R13, [R1+0x9c] ;  /* 0x00009c00010d7983 */ /* 0x002ea80000300800 */
[----:B------:R-:W-:Y:S04]  /*2b00*/  STL [R1+0x3214], R18 ;  /* 0x0032141201007387 */ /* 0x000fe80000100800 */
[----:B------:R1:W-:Y:S04]  /*2b10*/  STL [R1+0x3208], R19 ;  /* 0x0032081301007387 */ /* 0x0003e80000100800 */
[----:B---3--:R-:W-:Y:S04]  /*2b20*/  STL [R1+0x320c], R16 ;  /* 0x00320c1001007387 */ /* 0x008fe80000100800 */
[----:B------:R-:W-:Y:S04]  /*2b30*/  STL [R1+0x3200], R17 ;  /* 0x0032001101007387 */ /* 0x000fe80000100800 */
[----:B-1----:R-:W3:Y:S04]  /*2b40*/  LDL.LU.64 R18, [R1+0x68] ;  /* 0x0000680001127983 */ /* 0x002ee80000300a00 */
[----:B------:R-:W-:Y:S04]  /*2b50*/  STL [R1+0x3204], R20 ;  /* 0x0032041401007387 */ /* 0x000fe80000100800 */
[----:B------:R-:W3:Y:S04]  /*2b60*/  LDL.LU R0, [R1+0xa0] ;  /* 0x0000a00001007983 */ /* 0x000ee80000300800 */
[----:B------:R-:W-:Y:S04]  /*2b70*/  STL [R1+0x31f8], R21 ;  /* 0x0031f81501007387 */ /* 0x000fe80000100800 */
[----:B----4-:R-:W-:Y:S04]  /*2b80*/  STL [R1+0x31fc], R4 ;  /* 0x0031fc0401007387 */ /* 0x010fe80000100800 */
[----:B------:R-:W-:Y:S04]  /*2b90*/  STL [R1+0x31f0], R5 ;  /* 0x0031f00501007387 */ /* 0x000fe80000100800 */
[----:B------:R-:W-:Y:S04]  /*2ba0*/  STL [R1+0x31f4], R22 ;  /* 0x0031f41601007387 */ /* 0x000fe80000100800 */
[----:B------:R1:W-:Y:S04]  /*2bb0*/  STL [R1+0x31e8], R23 ;  /* 0x0031e81701007387 */ /* 0x0003e80000100800 */
[----:B-1----:R-:W4:Y:S04]  /*2bc0*/  LDL.LU.64 R22, [R1+0x60] ;  /* 0x0000600001167983 */ /* 0x002f280000300a00 */
[----:B------:R-:W-:Y:S04]  /*2bd0*/  STL [R1+0x31ec], R6 ;  /* 0x0031ec0601007387 */ /* 0x000fe80000100800 */
[----:B------:R-:W4:Y:S04]  /*2be0*/  LDL.LU R21, [R1+0xa4] ;  /* 0x0000a40001157983 */ /* 0x000f280000300800 */
[----:B------:R-:W-:Y:S04]  /*2bf0*/  STL [R1+0x31e0], R7 ;  /* 0x0031e00701007387 */ /* 0x000fe80000100800 */
[----:B------:R-:W-:Y:S04]  /*2c00*/  STL [R1+0x31e4], R24 ;  /* 0x0031e41801007387 */ /* 0x000fe80000100800 */
[----:B------:R-:W-:Y:S04]  /*2c10*/  STL [R1+0x31d8], R25 ;  /* 0x0031d81901007387 */ /* 0x000fe80000100800 */
[----:B------:R0:W-:Y:S04]  /*2c20*/  STL [R1+0x31dc], R8 ;  /* 0x0031dc0801007387 */ /* 0x0001e80000100800 */
[----:B------:R-:W-:Y:S04]  /*2c30*/  STL [R1+0x31d0], R9 ;  /* 0x0031d00901007387 */ /* 0x000fe80000100800 */
[----:B------:R-:W-:Y:S04]  /*2c40*/  STL [R1+0x31d4], R26 ;  /* 0x0031d41a01007387 */ /* 0x000fe80000100800 */
[----:B------:R-:W-:Y:S04]  /*2c50*/  STL [R1+0x31c8], R27 ;  /* 0x0031c81b01007387 */ /* 0x000fe80000100800 */
[----:B------:R-:W4:Y:S04]  /*2c60*/  LDL.LU R16, [R1+0xbc] ;  /* 0x0000bc0001107983 */ /* 0x000f280000300800 */
[----:B------:R-:W-:Y:S04]  /*2c70*/  STL [R1+0x31cc], R10 ;  /* 0x0031cc0a01007387 */ /* 0x000fe80000100800 */
[----:B------:R1:W-:Y:S04]  /*2c80*/  STL [R1+0x31c4], R11 ;  /* 0x0031c40b01007387 */ /* 0x0003e80000100800 */
[----:B------:R-:W4:Y:S04]  /*2c90*/  LDL.LU R17, [R1+0xd4] ;  /* 0x0000d40001117983 */ /* 0x000f280000300800 */
[----:B------:R-:W-:Y:S01]  /*2ca0*/  STL [R1+0x31c0], R28 ;  /* 0x0031c01c01007387 */ /* 0x000fe20000100800 */
[----:B--2---:R-:W-:-:S03]  /*2cb0*/  IMAD R4, R13, UR4, RZ ;  /* 0x000000040d047c24 */ /* 0x004fc6000f8e02ff */
[----:B------:R-:W-:Y:S01]  /*2cc0*/  STL [R1+0x31b8], R29 ;  /* 0x0031b81d01007387 */ /* 0x000fe20000100800 */
[----:B---3--:R-:W-:-:S03]  /*2cd0*/  IMAD.MOV.U32 R5, RZ, RZ, R19 ;  /* 0x000000ffff057224 */ /* 0x008fc600078e0013 */
[----:B------:R-:W-:Y:S01]  /*2ce0*/  STL [R1+0x31bc], R14 ;  /* 0x0031bc0e01007387 */ /* 0x000fe20000100800 */
[----:B0-----:R-:W-:Y:S01]  /*2cf0*/  IMAD R8, R12, 0x7f, RZ ;  /* 0x0000007f0c087824 */ /* 0x001fe200078e02ff */
[----:B-1----:R-:W0:Y:S02]  /*2d00*/  LDC R11, c[0x0][0x238] ;  /* 0x00008e00ff0b7b82 */ /* 0x002e240000000800 */
[----:B------:R-:W-:Y:S04]  /*2d10*/  STL [R1+0x31b0], R15 ;  /* 0x0031b00f01007387 */ /* 0x000fe80000100800 */
[----:B------:R1:W-:Y:S04]  /*2d20*/  STL [R1+0x31b4], R18 ;  /* 0x0031b41201007387 */ /* 0x0003e80000100800 */
[----:B-1----:R-:W2:Y:S04]  /*2d30*/  LDL.LU R18, [R1+0xe0] ;  /* 0x0000e00001127983 */ /* 0x002ea80000300800 */
[----:B------:R-:W-:Y:S04]  /*2d40*/  STL [R1+0x31ac], R5 ;  /* 0x0031ac0501007387 */ /* 0x000fe80000100800 */
[----:B------:R-:W3:Y:S04]  /*2d50*/  LDL.LU R19, [R1+0xd8] ;  /* 0x0000d80001137983 */ /* 0x000ee80000300800 */
[----:B----4-:R-:W-:Y:S04]  /*2d60*/  STL [R1+0x31a8], R22 ;  /* 0x0031a81601007387 */ /* 0x010fe80000100800 */
[----:B------:R-:W4:Y:S01]  /*2d70*/  LDL.LU R13, [R1+0xdc] ;  /* 0x0000dc00010d7983 */ /* 0x000f220000300800 */
[----:B------:R-:W-:Y:S01]  /*2d80*/  LEA R28, P0, R4, UR6, 0x1 ;  /* 0x00000006041c7c11 */ /* 0x000fe2000f8008ff */
[----:B------:R-:W-:-:S02]  /*2d90*/  IMAD R0, R0, UR4, RZ ;  /* 0x0000000400007c24 */ /* 0x000fc4000f8e02ff */
[----:B------:R-:W-:Y:S01]  /*2da0*/  IMAD R6, R21, UR4, RZ ;  /* 0x0000000415067c24 */ /* 0x000fe2000f8e02ff */
[----:B------:R-:W-:Y:S01]  /*2db0*/  LEA.HI.X.SX32 R29, R4, UR7, 0x1, P0 ;  /* 0x00000007041d7c11 */ /* 0x000fe200080f0eff */
[----:B------:R-:W-:Y:S01]  /*2dc0*/  IMAD.MOV.U32 R4, RZ, RZ, R23 ;  /* 0x000000ffff047224 */ /* 0x000fe200078e0017 */
[----:B------:R-:W-:Y:S02]  /*2dd0*/  LEA R26, P1, R0, UR6, 0x1 ;  /* 0x00000006001a7c11 */ /* 0x000fe4000f8208ff */
[----:B------:R-:W-:Y:S02]  /*2de0*/  LEA R24, P0, R6, UR6, 0x1 ;  /* 0x0000000606187c11 */ /* 0x000fe4000f8008ff */
[----:B------:R1:W-:Y:S01]  /*2df0*/  STL [R1+0x31a4], R4 ;  /* 0x0031a40401007387 */ /* 0x0003e20000100800 */
[----:B------:R-:W-:Y:S02]  /*2e00*/  LEA.HI.X.SX32 R27, R0, UR7, 0x1, P1 ;  /* 0x00000007001b7c11 */ /* 0x000fe400088f0eff */
[----:B------:R-:W-:Y:S01]  /*2e10*/  LEA.HI.X.SX32 R25, R6, UR7, 0x1, P0 ;  /* 0x0000000706197c11 */ /* 0x000fe200080f0eff */
[----:B------:R-:W-:Y:S01]  /*2e20*/  STL.64 [R1+0x3c0], R28 ;  /* 0x0003c01c01007387 */ /* 0x000fe20000100a00 */
[----:B-1----:R-:W-:-:S03]  /*2e30*/  IMAD.WIDE R4, R8, 0x2, R28 ;  /* 0x0000000208047825 */ /* 0x002fc600078e021c */
[----:B------:R-:W-:Y:S04]  /*2e40*/  STL [R1+0x31a0], R2 ;  /* 0x0031a00201007387 */ /* 0x000fe80000100800 */
[----:B------:R-:W-:Y:S04]  /*2e50*/  STL [R1+0x3194], R3 ;  /* 0x0031940301007387 */ /* 0x000fe80000100800 */
[----:B------:R-:W-:Y:S01]  /*2e60*/  STL [R1+0x319c], R4 ;  /* 0x00319c0401007387 */ /* 0x000fe20000100800 */
[----:B------:R-:W-:-:S03]  /*2e70*/  IMAD R0, R16, UR4, RZ ;  /* 0x0000000410007c24 */ /* 0x000fc6000f8e02ff */
[----:B------:R1:W-:Y:S02]  /*2e80*/  STL [R1+0x3198], R5 ;  /* 0x0031980501007387 */ /* 0x0003e40000100800 */
[----:B------:R-:W-:Y:S01]  /*2e90*/  LEA R22, P1, R0, UR6, 0x1 ;  /* 0x0000000600167c11 */ /* 0x000fe2000f8208ff */
[----:B------:R-:W-:Y:S02]  /*2ea0*/  IMAD R6, R17, UR4, RZ ;  /* 0x0000000411067c24 */ /* 0x000fe4000f8e02ff */
[----:B-1----:R-:W-:-:S03]  /*2eb0*/  IMAD.WIDE R4, R8, 0x2, R26 ;  /* 0x0000000208047825 */ /* 0x002fc600078e021a */
[----:B------:R-:W-:Y:S01]  /*2ec0*/  LEA R20, P0, R6, UR6, 0x1 ;  /* 0x0000000606147c11 */ /* 0x000fe2000f8008ff */
[----:B------:R-:W-:Y:S01]  /*2ed0*/  IMAD.WIDE R2, R8, 0x2, R24 ;  /* 0x0000000208027825 */ /* 0x000fe200078e0218 */
[----:B------:R-:W-:Y:S02]  /*2ee0*/  LEA.HI.X.SX32 R23, R0, UR7, 0x1, P1 ;  /* 0x0000000700177c11 */ /* 0x000fe400088f0eff */
[----:B------:R-:W-:Y:S01]  /*2ef0*/  LEA.HI.X.SX32 R21, R6, UR7, 0x1, P0 ;  /* 0x0000000706157c11 */ /* 0x000fe200080f0eff */
[----:B------:R-:W-:Y:S04]  /*2f00*/  STL.64 [R1+0x3c8], R26 ;  /* 0x0003c81a01007387 */ /* 0x000fe80000100a00 */
[----:B------:R-:W-:Y:S04]  /*2f10*/  STL.64 [R1+0x3d0], R24 ;  /* 0x0003d01801007387 */ /* 0x000fe80000100a00 */
[----:B------:R-:W-:Y:S04]  /*2f20*/  STL [R1+0x3188], R4 ;  /* 0x0031880401007387 */ /* 0x000fe80000100800 */
[----:B------:R1:W-:Y:S04]  /*2f30*/  STL [R1+0x3184], R5 ;  /* 0x0031840501007387 */ /* 0x0003e80000100800 */
[----:B------:R-:W-:Y:S04]  /*2f40*/  STL [R1+0x3190], R2 ;  /* 0x0031900201007387 */ /* 0x000fe80000100800 */
[----:B------:R0:W-:Y:S01]  /*2f50*/  STL [R1+0x318c], R3 ;  /* 0x00318c0301007387 */ /* 0x0001e20000100800 */
[----:B-1----:R-:W-:-:S03]  /*2f60*/  IMAD.WIDE R4, R8, 0x2, R22 ;  /* 0x0000000208047825 */ /* 0x002fc600078e0216 */
[----:B------:R-:W-:Y:S04]  /*2f70*/  STL.64 [R1+0x3d8], R22 ;  /* 0x0003d81601007387 */ /* 0x000fe80000100a00 */
[----:B------:R-:W-:Y:S01]  /*2f80*/  STL.64 [R1+0x3e0], R20 ;  /* 0x0003e01401007387 */ /* 0x000fe20000100a00 */
[----:B0-----:R-:W-:-:S03]  /*2f90*/  IMAD.WIDE R2, R8, 0x2, R20 ;  /* 0x0000000208027825 */ /* 0x001fc600078e0214 */
[----:B------:R-:W-:Y:S04]  /*2fa0*/  STL [R1+0x11e0], R4 ;  /* 0x0011e00401007387 */ /* 0x000fe80000100800 */
[----:B------:R0:W-:Y:S04]  /*2fb0*/  STL [R1+0x11dc], R5 ;  /* 0x0011dc0501007387 */ /* 0x0001e80000100800 */
[----:B------:R-:W-:Y:S04]  /*2fc0*/  STL [R1+0x317c], R2 ;  /* 0x00317c0201007387 */ /* 0x000fe80000100800 */
[----:B------:R1:W-:Y:S01]  /*2fd0*/  STL [R1+0x11e4], R3 ;  /* 0x0011e40301007387 */ /* 0x0003e20000100800 */
[----:B--2---:R-:W-:-:S02]  /*2fe0*/  IMAD R0, R18, UR4, RZ ;  /* 0x0000000412007c24 */ /* 0x004fc4000f8e02ff */
[----:B---3--:R-:W-:-:S03]  /*2ff0*/  IMAD R7, R19, UR4, RZ ;  /* 0x0000000413077c24 */ /* 0x008fc6000f8e02ff */
[----:B------:R-:W-:Y:S02]  /*3000*/  LEA R14, P0, R0, UR6, 0x1 ;  /* 0x00000006000e7c11 */ /* 0x000fe4000f8008ff */
[----:B------:R-:W-:Y:S01]  /*3010*/  LEA R18, P2, R7, UR6, 0x1 ;  /* 0x0000000607127c11 */ /* 0x000fe2000f8408ff */
[----:B----4-:R-:W-:-:S03]  /*3020*/  IMAD R6, R13, UR4, RZ ;  /* 0x000000040d067c24 */ /* 0x010fc6000f8e02ff */
[----:B------:R-:W-:Y:S02]  /*3030*/  LEA.HI.X.SX32 R19, R7, UR7, 0x1, P2 ;  /* 0x0000000707137c11 */ /* 0x000fe400090f0eff */
[----:B------:R-:W-:Y:S02]  /*3040*/  LEA R16, P1, R6, UR6, 0x1 ;  /* 0x0000000606107c11 */ /* 0x000fe4000f8208ff */
[----:B------:R-:W-:Y:S02]  /*3050*/  LEA.HI.X.SX32 R15, R0, UR7, 0x1, P0 ;  /* 0x00000007000f7c11 */ /* 0x000fe400080f0eff */
[----:B------:R-:W-:Y:S01]  /*3060*/  LEA.HI.X.SX32 R17, R6, UR7, 0x1, P1 ;  /* 0x0000000706117c11 */ /* 0x000fe200088f0eff */
[C---:B0-----:R-:W-:Y:S01]  /*3070*/  IMAD.WIDE R4, R8.reuse, 0x2, R18 ;  /* 0x0000000208047825 */ /* 0x041fe200078e0212 */
[----:B------:R-:W-:Y:S03]  /*3080*/  STL.64 [R1+0x3e8], R18 ;  /* 0x0003e81201007387 */ /* 0x000fe60000100a00 */
[----:B------:R-:W-:Y:S01]  /*3090*/  IMAD.WIDE R6, R8, 0x2, R16 ;  /* 0x0000000208067825 */ /* 0x000fe200078e0210 */
[----:B------:R-:W-:Y:S03]  /*30a0*/  STL.64 [R1+0x3f8], R14 ;  /* 0x0003f80e01007387 */ /* 0x000fe60000100a00 */
[----:B------:R-:W-:Y:S01]  /*30b0*/  IMAD R0, R12, 0x7e, RZ ;  /* 0x0000007e0c007824 */ /* 0x000fe200078e02ff */
[----:B------:R-:W-:Y:S01]  /*30c0*/  STL.64 [R1+0x3f0], R16 ;  /* 0x0003f01001007387 */ /* 0x000fe20000100a00 */
[----:B-1----:R-:W-:-:S03]  /*30d0*/  IMAD.WIDE R2, R8, 0x2, R14 ;  /* 0x0000000208027825 */ /* 0x002fc600078e020e */
[----:B------:R-:W-:Y:S04]  /*30e0*/  STL [R1+0x3180], R4 ;  /* 0x0031800401007387 */ /* 0x000fe80000100800 */
[----:B------:R0:W-:Y:S04]  /*30f0*/  STL [R1+0x3174], R5 ;  /* 0x0031740501007387 */ /* 0x0001e80000100800 */
[----:B------:R-:W-:Y:S04]  /*3100*/  STL [R1+0x3178], R6 ;  /* 0x0031780601007387 */ /* 0x000fe80000100800 */
[----:B------:R1:W-:Y:S01]  /*3110*/  STL [R1+0x315c], R7 ;  /* 0x00315c0701007387 */ /* 0x0003e20000100800 */
[----:B0-----:R-:W-:-:S03]  /*3120*/  IMAD.WIDE R4, R0, 0x2, R28 ;  /* 0x0000000200047825 */ /* 0x001fc600078e021c */
[----:B------:R-:W-:Y:S04]  /*3130*/  STL [R1+0x3170], R2 ;  /* 0x0031700201007387 */ /* 0x000fe80000100800 */
[----:B------:R0:W-:Y:S01]  /*3140*/  STL [R1+0x3168], R3 ;  /* 0x0031680301007387 */ /* 0x0001e20000100800 */
[----:B-1----:R-:W-:-:S03]  /*3150*/  IMAD.WIDE R6, R0, 0x2, R24 ;  /* 0x0000000200067825 */ /* 0x002fc600078e0218 */
[----:B------:R-:W-:Y:S01]  /*3160*/  STL [R1+0x316c], R4 ;  /* 0x00316c0401007387 */ /* 0x000fe20000100800 */
[----:B0-----:R-:W-:-:S03]  /*3170*/  IMAD.WIDE R2, R0, 0x2, R26 ;  /* 0x0000000200027825 */ /* 0x001fc600078e021a */
[----:B------:R0:W-:Y:S04]  /*3180*/  STL [R1+0x3160], R5 ;  /* 0x0031600501007387 */ /* 0x0001e80000100800 */
[----:B------:R-:W-:Y:S04]  /*3190*/  STL [R1+0x3164], R2 ;  /* 0x0031640201007387 */ /* 0x000fe80000100800 */
[----:B------:R1:W-:Y:S01]  /*31a0*/  STL [R1+0x3154], R3 ;  /* 0x0031540301007387 */ /* 0x0003e20000100800 */
[----:B0-----:R-:W-:-:S03]  /*31b0*/  IMAD.WIDE R4, R0, 0x2, R22 ;  /* 0x0000000200047825 */ /* 0x001fc600078e0216 */
[----:B------:R-:W-:Y:S04]  /*31c0*/  STL [R1+0x3158], R6 ;  /* 0x0031580601007387 */ /* 0x000fe80000100800 */
[----:B------:R0:W-:Y:S01]  /*31d0*/  STL [R1+0x313c], R7 ;  /* 0x00313c0701007387 */ /* 0x0001e20000100800 */
[----:B-1----:R-:W-:-:S03]  /*31e0*/  IMAD.WIDE R2, R0, 0x2, R20 ;  /* 0x0000000200027825 */ /* 0x002fc600078e0214 */
[----:B------:R-:W-:Y:S04]  /*31f0*/  STL [R1+0x3150], R4 ;  /* 0x0031500401007387 */ /* 0x000fe80000100800 */
[----:B------:R1:W-:Y:S01]  /*3200*/  STL [R1+0x3148], R5 ;  /* 0x0031480501007387 */ /* 0x0003e20000100800 */
[----:B0-----:R-:W-:-:S03]  /*3210*/  IMAD.WIDE R6, R0, 0x2, R16 ;  /* 0x0000000200067825 */ /* 0x001fc600078e0210 */
[----:B------:R-:W-:Y:S01]  /*3220*/  STL [R1+0x314c], R2 ;  /* 0x00314c0201007387 */ /* 0x000fe20000100800 */
[----:B------:R-:W-:Y:S02]  /*3230*/  IMAD R8, R12, 0x7d, RZ ;  /* 0x0000007d0c087824 */ /* 0x000fe400078e02ff */
[C---:B-1----:R-:W-:Y:S01]  /*3240*/  IMAD.WIDE R4, R0.reuse, 0x2, R18 ;  /* 0x0000000200047825 */ /* 0x042fe200078e0212 */
        /* <DEDUP_REMOVED lines=11> */
[----:B-1----:R-:W-:-:S03]  /*3300*/  IMAD.WIDE R2, R8, 0x2, R26 ;  /* 0x0000000208027825 */ /* 0x002fc600078e021a */
        /* <DEDUP_REMOVED lines=509> */
[----:B------:R-:W-:-:S03]  /*52e0*/  IMAD R0, R12, 0x68, RZ ;  /* 0x000000680c007824 */ /* 0x000fc600078e02ff */
[----:B------:R-:W-:Y:S01]  /*52f0*/  STL [R1+0x2c0c], R2 ;  /* 0x002c0c0201007387 */ /* 0x000fe20000100800 */
[----:B0-----:R-:W-:-:S03]  /*5300*/  IMAD.WIDE R6, R8, 0x2, R14 ;  /* 0x0000000208067825 */ /* 0x001fc600078e020e */
[----:B------:R0:W-:Y:S01]  /*5310*/  STL [R1+0x2c00], R3 ;  /* 0x002c000301007387 */ /* 0x0001e20000100800 */
[----:B-1----:R-:W-:-:S05]  /*5320*/  IMAD.WIDE R4, R8, 0x2, R18 ;  /* 0x0000000208047825 */ /* 0x002fca00078e0212 */
        /* <DEDUP_REMOVED lines=13> */
[----:B------:R-:W-:-:S04]  /*5400*/  IMAD.WIDE R8, R0, 0x2, R20 ;  /* 0x0000000200087825 */ /* 0x000fc800078e0214 */
[----:B-1----:R-:W-:Y:S01]  /*5410*/  IMAD.WIDE R4, R0, 0x2, R24 ;  /* 0x0000000200047825 */ /* 0x002fe200078e0218 */
[----:B------:R0:W-:Y:S04]  /*5420*/  STL [R1+0x1204], R3 ;  /* 0x0012040301007387 */ /* 0x0001e80000100800 */
[----:B------:R-:W-:Y:S01]  /*5430*/  STL [R1+0x1210], R4 ;  /* 0x0012100401007387 */ /* 0x000fe20000100800 */
[----:B------:R-:W-:-:S03]  /*5440*/  IMAD R10, R12, 0x67, RZ ;  /* 0x000000670c0a7824 */ /* 0x000fc600078e02ff */
        /* <DEDUP_REMOVED lines=234> */
[----:B------:R-:W0:Y:S03]  /*62f0*/  LDC R10, c[0x0][0x238] ;  /* 0x00008e00ff0a7b82 */ /* 0x000e260000000800 */
[----:B------:R2:W-:Y:S01]  /*6300*/  STL [R1+0x1464], R3 ;  /* 0x0014640301007387 */ /* 0x0005e20000100800 */
[----:B-1----:R-:W-:-:S03]  /*6310*/  IMAD.WIDE R8, R0, 0x2, R28 ;  /* 0x0000000200087825 */ /* 0x002fc600078e021c */
[----:B------:R-:W-:Y:S04]  /*6320*/  STL [R1+0x1470], R4 ;  /* 0x0014700401007387 */ /* 0x000fe80000100800 */
[----:B------:R1:W-:Y:S01]  /*6330*/  STL [R1+0x146c], R5 ;  /* 0x00146c0501007387 */ /* 0x0003e20000100800 */
[----:B--2---:R-:W-:-:S03]  /*6340*/  IMAD.WIDE R2, R0, 0x2, R26 ;  /* 0x0000000200027825 */ /* 0x004fc600078e021a */
[----:B------:R-:W-:Y:S04]  /*6350*/  STL [R1+0x1478], R6 ;  /* 0x0014780601007387 */ /* 0x000fe80000100800 */
[----:B------:R2:W-:Y:S01]  /*6360*/  STL [R1+0x1474], R7 ;  /* 0x0014740701007387 */ /* 0x0005e20000100800 */
[----:B-1----:R-:W-:-:S03]  /*6370*/  IMAD.WIDE R4, R0, 0x2, R24 ;  /* 0x0000000200047825 */ /* 0x002fc600078e0218 */
[----:B------:R-:W-:Y:S04]  /*6380*/  STL [R1+0x1480], R8 ;  /* 0x0014800801007387 */ /* 0x000fe80000100800 */
[----:B------:R-:W-:Y:S01]  /*6390*/  STL [R1+0x147c], R9 ;  /* 0x00147c0901007387 */ /* 0x000fe20000100800 */
[----:B--2---:R-:W-:-:S03]  /*63a0*/  IMAD.WIDE R6, R0, 0x2, R22 ;  /* 0x0000000200067825 */ /* 0x004fc600078e0216 */
[----:B------:R-:W-:Y:S04]  /*63b0*/  STL [R1+0x1488], R2 ;  /* 0x0014880201007387 */ /* 0x000fe80000100800 */
[----:B------:R1:W-:Y:S04]  /*63c0*/  STL [R1+0x1484], R3 ;  /* 0x0014840301007387 */ /* 0x0003e80000100800 */
[----:B------:R-:W-:Y:S04]  /*63d0*/  STL [R1+0x1490], R4 ;  /* 0x0014900401007387 */ /* 0x000fe80000100800 */
[----:B------:R2:W-:Y:S01]  /*63e0*/  STL [R1+0x148c], R5 ;  /* 0x00148c0501007387 */ /* 0x0005e20000100800 */
[----:B-1----:R-:W-:-:S03]  /*63f0*/  IMAD.WIDE R2, R0, 0x2, R20 ;  /* 0x0000000200027825 */ /* 0x002fc600078e0214 */
[----:B------:R-:W-:Y:S04]  /*6400*/  STL [R1+0x1498], R6 ;  /* 0x0014980601007387 */ /* 0x000fe80000100800 */
[----:B------:R1:W-:Y:S04]  /*6410*/  STL [R1+0x1494], R7 ;  /* 0x0014940701007387 */ /* 0x0003e80000100800 */
[----:B------:R-:W-:Y:S01]  /*6420*/  STL [R1+0x14a0], R2 ;  /* 0x0014a00201007387 */ /* 0x000fe20000100800 */
[----:B------:R-:W-:-:S03]  /*6430*/  IMAD R12, R12, 0x5d, RZ ;  /* 0x0000005d0c0c7824 */ /* 0x000fc600078e02ff */
[----:B------:R3:W-:Y:S01]  /*6440*/  STL [R1+0x149c], R3 ;  /* 0x00149c0301007387 */ /* 0x0007e20000100800 */
[----:B--2---:R-:W-:-:S04]  /*6450*/  IMAD.WIDE R4, R0, 0x2, R16 ;  /* 0x0000000200047825 */ /* 0x004fc800078e0210 */
[----:B-1----:R-:W-:-:S04]  /*6460*/  IMAD.WIDE R6, R0, 0x2, R14 ;  /* 0x0000000200067825 */ /* 0x002fc800078e020e */
[----:B---3--:R-:W-:-:S04]  /*6470*/  IMAD.WIDE R2, R0, 0x2, R18 ;  /* 0x0000000200027825 */ /* 0x008fc800078e0212 */
[C---:B------:R-:W-:Y:S01]  /*6480*/  IMAD.WIDE R8, R12.reuse, 0x2, R28 ;  /* 0x000000020c087825 */ /* 0x040fe200078e021c */
[----:B------:R-:W-:Y:S04]  /*6490*/  STL [R1+0x14a8], R2 ;  /* 0x0014a80201007387 */ /* 0x000fe80000100800 */
[----:B------:R1:W-:Y:S04]  /*64a0*/  STL [R1+0x14a4], R3 ;  /* 0x0014a40301007387 */ /* 0x0003e80000100800 */
[----:B------:R-:W-:Y:S04]  /*64b0*/  STL [R1+0x14b0], R4 ;  /* 0x0014b00401007387 */ /* 0x000fe80000100800 */
[----:B------:R2:W-:Y:S01]  /*64c0*/  STL [R1+0x14ac], R5 ;  /* 0x0014ac0501007387 */ /* 0x0005e20000100800 */
[----:B-1----:R-:W-:-:S03]  /*64d0*/  IMAD.WIDE R2, R12, 0x2, R26 ;  /* 0x000000020c027825 */ /* 0x002fc600078e021a */
[----:B------:R-:W-:Y:S04]  /*64e0*/  STL [R1+0x14b8], R6 ;  /* 0x0014b80601007387 */ /* 0x000fe80000100800 */
[----:B------:R1:W-:Y:S01]  /*64f0*/  STL [R1+0x14b4], R7 ;  /* 0x0014b40701007387 */ /* 0x0003e20000100800 */
[----:B--2---:R-:W-:-:S03]  /*6500*/  IMAD.WIDE R4, R12, 0x2, R24 ;  /* 0x000000020c047825 */ /* 0x004fc600078e0218 */
[----:B------:R-:W-:Y:S04]  /*6510*/  STL [R1+0x14c0], R8 ;  /* 0x0014c00801007387 */ /* 0x000fe80000100800 */
[----:B------:R-:W-:Y:S01]  /*6520*/  STL [R1+0x14bc], R9 ;  /* 0x0014bc0901007387 */ /* 0x000fe20000100800 */
[----:B-1----:R-:W-:-:S03]  /*6530*/  IMAD.WIDE R6, R12, 0x2, R22 ;  /* 0x000000020c067825 */ /* 0x002fc600078e0216 */
        /* <DEDUP_REMOVED lines=8> */
[----:B0-----:R-:W-:-:S03]  /*65c0*/  IMAD R0, R10, 0x5c, RZ ;  /* 0x0000005c0a007824 */ /* 0x001fc600078e02ff */
[----:B------:R0:W-:Y:S01]  /*65d0*/  STL [R1+0x14dc], R3 ;  /* 0x0014dc0301007387 */ /* 0x0001e20000100800 */
[----:B--2---:R-:W-:-:S04]  /*65e0*/  IMAD.WIDE R4, R12, 0x2, R16 ;  /* 0x000000020c047825 */ /* 0x004fc800078e0210 */
[----:B-1----:R-:W-:-:S04]  /*65f0*/  IMAD.WIDE R6, R12, 0x2, R14 ;  /* 0x000000020c067825 */ /* 0x002fc800078e020e */
[----:B0-----:R-:W-:Y:S02]  /*6600*/  IMAD.WIDE R2, R12, 0x2, R18 ;  /* 0x000000020c027825 */ /* 0x001fe400078e0212 */
[----:B------:R-:W0:Y:S02]  /*6610*/  LDC R12, c[0x0][0x238] ;  /* 0x00008e00ff0c7b82 */ /* 0x000e240000000800 */
        /* <DEDUP_REMOVED lines=20> */
[----:B------:R-:W-:Y:S02]  /*6760*/  IMAD R10, R11, 0x5b, RZ ;  /* 0x0000005b0b0a7824 */ /* 0x000fe400078e02ff */
[C---:B--2---:R-:W-:Y:S01]  /*6770*/  IMAD.WIDE R4, R0.reuse, 0x2, R16 ;  /* 0x0000000200047825 */ /* 0x044fe200078e0210 */
[----:B------:R2:W-:Y:S01]  /*6780*/  STL [R1+0x151c], R3 ;  /* 0x00151c0301007387 */ /* 0x0005e20000100800 */
[----:B------:R-:W3:Y:S02]  /*6790*/  LDC R11, c[0x0][0x238] ;  /* 0x00008e00ff0b7b82 */ /* 0x000ee40000000800 */
[----:B-1----:R-:W-:-:S04]  /*67a0*/  IMAD.WIDE R6, R0, 0x2, R14 ;  /* 0x0000000200067825 */ /* 0x002fc800078e020e */
[----:B--2---:R-:W-:-:S04]  /*67b0*/  IMAD.WIDE R2, R0, 0x2, R18 ;  /* 0x0000000200027825 */ /* 0x004fc800078e0212 */
        /* <DEDUP_REMOVED lines=20> */
[----:B0-----:R-:W-:Y:S02]  /*6900*/  IMAD R0, R12, 0x5a, RZ ;  /* 0x0000005a0c007824 */ /* 0x001fe400078e02ff */
[C---:B--2---:R-:W-:Y:S01]  /*6910*/  IMAD.WIDE R4, R10.reuse, 0x2, R16 ;  /* 0x000000020a047825 */ /* 0x044fe200078e0210 */
[----:B------:R0:W-:Y:S01]  /*6920*/  STL [R1+0x155c], R3 ;  /* 0x00155c0301007387 */ /* 0x0001e20000100800 */
[----:B------:R-:W2:Y:S02]  /*6930*/  LDC R12, c[0x0][0x238] ;  /* 0x00008e00ff0c7b82 */ /* 0x000ea40000000800 */
[----:B-1----:R-:W-:-:S04]  /*6940*/  IMAD.WIDE R6, R10, 0x2, R14 ;  /* 0x000000020a067825 */ /* 0x002fc800078e020e */
[----:B0-----:R-:W-:-:S04]  /*6950*/  IMAD.WIDE R2, R10, 0x2, R18 ;  /* 0x000000020a027825 */ /* 0x001fc800078e0212 */
[C---:B------:R-:W-:Y:S01]  /*6960*/  IMAD.WIDE R8, R0.reuse, 0x2, R28 ;  /* 0x0000000200087825 */ /* 0x040fe200078e021c */
        /* <DEDUP_REMOVED lines=9> */
[----:B------:R-:W-:Y:S01]  /*6a00*/  STL [R1+0x157c], R9 ;  /* 0x00157c0901007387 */ /* 0x000fe20000100800 */
[----:B0-----:R-:W-:-:S03]  /*6a10*/  IMAD.WIDE R6, R0, 0x2, R22 ;  /* 0x0000000200067825 */ /* 0x001fc600078e0216 */
[----:B------:R-:W-:Y:S04]  /*6a20*/  STL [R1+0x1588], R2 ;  /* 0x0015880201007387 */ /* 0x000fe80000100800 */
[----:B------:R0:W-:Y:S04]  /*6a30*/  STL [R1+0x1584], R3 ;  /* 0x0015840301007387 */ /* 0x0001e80000100800 */
[----:B------:R-:W-:Y:S04]  /*6a40*/  STL [R1+0x1590], R4 ;  /* 0x0015900401007387 */ /* 0x000fe80000100800 */
[----:B------:R1:W-:Y:S01]  /*6a50*/  STL [R1+0x158c], R5 ;  /* 0x00158c0501007387 */ /* 0x0003e20000100800 */
[----:B0-----:R-:W-:-:S03]  /*6a60*/  IMAD.WIDE R2, R0, 0x2, R20 ;  /* 0x0000000200027825 */ /* 0x001fc600078e0214 */
[----:B------:R-:W-:Y:S04]  /*6a70*/  STL [R1+0x1598], R6 ;  /* 0x0015980601007387 */ /* 0x000fe80000100800 */
[----:B------:R0:W-:Y:S04]  /*6a80*/  STL [R1+0x1594], R7 ;  /* 0x0015940701007387 */ /* 0x0001e80000100800 */
[----:B------:R-:W-:Y:S01]  /*6a90*/  STL [R1+0x15a0], R2 ;  /* 0x0015a00201007387 */ /* 0x000fe20000100800 */
[----:B---3--:R-:W-:Y:S02]  /*6aa0*/  IMAD R10, R11, 0x59, RZ ;  /* 0x000000590b0a7824 */ /* 0x008fe400078e02ff */
[C---:B-1----:R-:W-:Y:S01]  /*6ab0*/  IMAD.WIDE R4, R0.reuse, 0x2, R16 ;  /* 0x0000000200047825 */ /* 0x042fe200078e0210 */
[----:B------:R1:W-:Y:S01]  /*6ac0*/  STL [R1+0x159c], R3 ;  /* 0x00159c0301007387 */ /* 0x0003e20000100800 */
[----:B------:R-:W3:Y:S02]  /*6ad0*/  LDC R11, c[0x0][0x238] ;  /* 0x00008e00ff0b7b82 */ /* 0x000ee40000000800 */
[----:B0-----:R-:W-:-:S04]  /*6ae0*/  IMAD.WIDE R6, R0, 0x2, R14 ;  /* 0x0000000200067825 */ /* 0x001fc800078e020e */
[----:B-1----:R-:W-:-:S04]  /*6af0*/  IMAD.WIDE R2, R0, 0x2, R18 ;  /* 0x0000000200027825 */ /* 0x002fc800078e0212 */
        /* <DEDUP_REMOVED lines=20> */
[----:B--2---:R-:W-:Y:S02]  /*6c40*/  IMAD R0, R12, 0x58, RZ ;  /* 0x000000580c007824 */ /* 0x004fe400078e02ff */
[C---:B-1----:R-:W-:Y:S01]  /*6c50*/  IMAD.WIDE R4, R10.reuse, 0x2, R16 ;  /* 0x000000020a047825 */ /* 0x042fe200078e0210 */
[----:B------:R1:W-:Y:S01]  /*6c60*/  STL [R1+0x15dc], R3 ;  /* 0x0015dc0301007387 */ /* 0x0003e20000100800 */
[----:B------:R-:W2:Y:S02]  /*6c70*/  LDC R12, c[0x0][0x238] ;  /* 0x00008e00ff0c7b82 */ /* 0x000ea40000000800 */
        /* <DEDUP_REMOVED lines=620> */
[----:B--2---:R-:W-:Y:S02]  /*9340*/  IMAD.SHL.U32 R0, R12, 0x40, RZ ;  /* 0x000000400c007824 */ /* 0x004fe400078e00ff */
        /* <DEDUP_REMOVED lines=1584> */
[----:B------:R-:W-:Y:S04]  /*f650*/  STL [R1+0x2afc], R7 ;  /* 0x002afc0701007387 */ /* 0x000fe80000100800 */
[----:B------:R-:W-:Y:S01]  /*f660*/  STL [R1+0x2b08], R8 ;  /* 0x002b080801007387 */ /* 0x000fe20000100800 */
[----:B-1----:R-:W-:-:S03]  /*f670*/  IMAD.WIDE R4, R0, 0x2, R16 ;  /* 0x0000000200047825 */ /* 0x002fc600078e0210 */
[----:B------:R-:W-:Y:S04]  /*f680*/  STL [R1+0x2b04], R9 ;  /* 0x002b040901007387 */ /* 0x000fe80000100800 */
[----:B------:R-:W-:Y:S04]  /*f690*/  STL [R1+0x2b10], R2 ;  /* 0x002b100201007387 */ /* 0x000fe80000100800 */
[----:B------:R0:W-:Y:S01]  /*f6a0*/  STL [R1+0x2b0c], R3 ;  /* 0x002b0c0301007387 */ /* 0x0001e20000100800 */
[----:B---3--:R-:W-:Y:S02]  /*f6b0*/  IMAD R10, R11, 0x3, RZ ;  /* 0x000000030b0a7824 */ /* 0x008fe400078e02ff */
[----:B------:R-:W1:Y:S01]  /*f6c0*/  LDC R11, c[0x0][0x238] ;  /* 0x00008e00ff0b7b82 */ /* 0x000e620000000800 */
[----:B0-----:R-:W-:-:S07]  /*f6d0*/  IMAD.WIDE R2, R0, 0x2, R14 ;  /* 0x0000000200027825 */ /* 0x001fce00078e020e */
[----:B------:R-:W0:Y:S01]  /*f6e0*/  LDC R0, c[0x0][0x238] ;  /* 0x00008e00ff007b82 */ /* 0x000e220000000800 */
[----:B------:R-:W-:Y:S01]  /*f6f0*/  STL [R1+0x2b18], R4 ;  /* 0x002b180401007387 */ /* 0x000fe20000100800 */
[----:B------:R-:W-:-:S03]  /*f700*/  IMAD.WIDE R6, R10, 0x2, R28 ;  /* 0x000000020a067825 */ /* 0x000fc600078e021c */
[----:B------:R3:W-:Y:S04]  /*f710*/  STL [R1+0x2b14], R5 ;  /* 0x002b140501007387 */ /* 0x0007e80000100800 */
[----:B------:R-:W-:Y:S04]  /*f720*/  STL [R1+0x2b20], R2 ;  /* 0x002b200201007387 */ /* 0x000fe80000100800 */
[----:B------:R4:W-:Y:S01]  /*f730*/  STL [R1+0x2b1c], R3 ;  /* 0x002b1c0301007387 */ /* 0x0009e20000100800 */
[----:B---3--:R-:W-:-:S03]  /*f740*/  IMAD.WIDE R4, R10, 0x2, R24 ;  /* 0x000000020a047825 */ /* 0x008fc600078e0218 */
[----:B------:R-:W-:Y:S01]  /*f750*/  STL [R1+0x2b28], R6 ;  /* 0x002b280601007387 */ /* 0x000fe20000100800 */
[----:B----4-:R-:W-:-:S03]  /*f760*/  IMAD.WIDE R2, R10, 0x2, R26 ;  /* 0x000000020a027825 */ /* 0x010fc600078e021a */
[----:B------:R3:W-:Y:S01]  /*f770*/  STL [R1+0x2b24], R7 ;  /* 0x002b240701007387 */ /* 0x0007e20000100800 */
[----:B------:R-:W-:-:S03]  /*f780*/  IMAD.WIDE R8, R10, 0x2, R20 ;  /* 0x000000020a087825 */ /* 0x000fc600078e0214 */
[----:B------:R-:W-:Y:S04]  /*f790*/  STL [R1+0x2b30], R2 ;  /* 0x002b300201007387 */ /* 0x000fe80000100800 */
[----:B------:R4:W-:Y:S01]  /*f7a0*/  STL [R1+0x2b2c], R3 ;  /* 0x002b2c0301007387 */ /* 0x0009e20000100800 */
[----:B---3--:R-:W-:-:S03]  /*f7b0*/  IMAD.WIDE R6, R10, 0x2, R22 ;  /* 0x000000020a067825 */ /* 0x008fc600078e0216 */
[----:B------:R-:W-:Y:S04]  /*f7c0*/  STL [R1+0x2b38], R4 ;  /* 0x002b380401007387 */ /* 0x000fe80000100800 */
[----:B------:R3:W-:Y:S01]  /*f7d0*/  STL [R1+0x2b34], R5 ;  /* 0x002b340501007387 */ /* 0x0007e20000100800 */
[----:B----4-:R-:W-:-:S03]  /*f7e0*/  IMAD.WIDE R2, R10, 0x2, R18 ;  /* 0x000000020a027825 */ /* 0x010fc600078e0212 */
[----:B------:R-:W-:Y:S01]  /*f7f0*/  STL [R1+0x2b40], R6 ;  /* 0x002b400601007387 */ /* 0x000fe20000100800 */
[----:B0-----:R-:W-:-:S03]  /*f800*/  IMAD.SHL.U32 R0, R0, 0x2, RZ ;  /* 0x0000000200007824 */ /* 0x001fc600078e00ff */
[----:B------:R0:W-:Y:S01]  /*f810*/  STL [R1+0x2b3c], R7 ;  /* 0x002b3c0701007387 */ /* 0x0001e20000100800 */
[----:B---3--:R-:W-:-:S03]  /*f820*/  IMAD.WIDE R4, R10, 0x2, R16 ;  /* 0x000000020a047825 */ /* 0x008fc600078e0210 */
[----:B------:R3:W-:Y:S04]  /*f830*/  STL [R1+0x2b48], R8 ;  /* 0x002b480801007387 */ /* 0x0007e80000100800 */
[----:B------:R-:W-:Y:S01]  /*f840*/  STL [R1+0x2b44], R9 ;  /* 0x002b440901007387 */ /* 0x000fe20000100800 */
[----:B0-----:R-:W-:-:S03]  /*f850*/  IMAD.WIDE R6, R10, 0x2, R14 ;  /* 0x000000020a067825 */ /* 0x001fc600078e020e */
[----:B------:R-:W-:Y:S01]  /*f860*/  STL [R1+0x2b50], R2 ;  /* 0x002b500201007387 */ /* 0x000fe20000100800 */
[----:B------:R-:W0:Y:S03]  /*f870*/  LDC R10, c[0x0][0x238] ;  /* 0x00008e00ff0a7b82 */ /* 0x000e260000000800 */
[----:B------:R4:W-:Y:S05]  /*f880*/  STL [R1+0x2b4c], R3 ;  /* 0x002b4c0301007387 */ /* 0x0009ea0000100800 */
[----:B---3--:R-:W3:Y:S01]  /*f890*/  LDC R8, c[0x0][0x238] ;  /* 0x00008e00ff087b82 */ /* 0x008ee20000000800 */
[----:B------:R-:W-:Y:S01]  /*f8a0*/  STL [R1+0x2b58], R4 ;  /* 0x002b580401007387 */ /* 0x000fe20000100800 */
[----:B----4-:R-:W-:-:S06]  /*f8b0*/  IMAD.WIDE R2, R0, 0x2, R28 ;  /* 0x0000000200027825 */ /* 0x010fcc00078e021c */
[----:B------:R-:W4:Y:S01]  /*f8c0*/  LDC R9, c[0x0][0x238] ;  /* 0x00008e00ff097b82 */ /* 0x000f220000000800 */
[----:B------:R2:W-:Y:S04]  /*f8d0*/  STL [R1+0x2b54], R5 ;  /* 0x002b540501007387 */ /* 0x0005e80000100800 */
[----:B------:R-:W-:Y:S04]  /*f8e0*/  STL [R1+0x2b60], R6 ;  /* 0x002b600601007387 */ /* 0x000fe80000100800 */
[----:B------:R1:W-:Y:S01]  /*f8f0*/  STL [R1+0x2b5c], R7 ;  /* 0x002b5c0701007387 */ /* 0x0003e20000100800 */
[----:B--2---:R-:W-:-:S03]  /*f900*/  IMAD.WIDE R4, R0, 0x2, R26 ;  /* 0x0000000200047825 */ /* 0x004fc600078e021a */
[----:B------:R-:W-:Y:S04]  /*f910*/  STL [R1+0x2b68], R2 ;  /* 0x002b680201007387 */ /* 0x000fe80000100800 */
        /* <DEDUP_REMOVED lines=17> */
[----:B------:R-:W-:Y:S01]  /*fa30*/  STL [R1+0x2b98], R2 ;  /* 0x002b980201007387 */ /* 0x000fe20000100800 */
[----:B------:R-:W1:Y:S03]  /*fa40*/  LDC R0, c[0x0][0x238] ;  /* 0x00008e00ff007b82 */ /* 0x000e660000000800 */
[----:B------:R3:W-:Y:S01]  /*fa50*/  STL [R1+0x2b94], R3 ;  /* 0x002b940301007387 */ /* 0x0007e20000100800 */
[----:B----4-:R-:W-:-:S03]  /*fa60*/  IMAD.WIDE R6, R9, 0x2, R26 ;  /* 0x0000000209067825 */ /* 0x010fc600078e021a */
[----:B------:R-:W-:Y:S01]  /*fa70*/  STL [R1+0x2ba0], R4 ;  /* 0x002ba00401007387 */ /* 0x000fe20000100800 */
[----:B---3--:R-:W-:Y:S02]  /*fa80*/  IMAD.WIDE R2, R8, 0x2, R28 ;  /* 0x0000000208027825 */ /* 0x008fe400078e021c */
[----:B------:R-:W2:Y:S01]  /*fa90*/  LDC R8, c[0x0][0x238] ;  /* 0x00008e00ff087b82 */ /* 0x000ea20000000800 */
[----:B------:R3:W-:Y:S04]  /*faa0*/  STL [R1+0x2b9c], R5 ;  /* 0x002b9c0501007387 */ /* 0x0007e80000100800 */
[----:B------:R-:W-:Y:S04]  /*fab0*/  STL [R1+0x2ba8], R2 ;  /* 0x002ba80201007387 */ /* 0x000fe80000100800 */
[----:B------:R0:W-:Y:S04]  /*fac0*/  STL [R1+0x2ba4], R3 ;  /* 0x002ba40301007387 */ /* 0x0001e80000100800 */
[----:B------:R4:W-:Y:S01]  /*fad0*/  STL [R1+0x2bb0], R6 ;  /* 0x002bb00601007387 */ /* 0x0009e20000100800 */
[----:B---3--:R-:W-:-:S04]  /*fae0*/  IMAD.WIDE R4, R11, 0x2, R22 ;  /* 0x000000020b047825 */ /* 0x008fc800078e0216 */
[----:B0-----:R-:W-:Y:S01]  /*faf0*/  IMAD.WIDE R2, R10, 0x2, R24 ;  /* 0x000000020a027825 */ /* 0x001fe200078e0218 */
[----:B----4-:R-:W0:Y:S01]  /*fb00*/  LDC R6, c[0x0][0x238] ;  /* 0x00008e00ff067b82 */ /* 0x010e220000000800 */
[----:B------:R-:W-:Y:S04]  /*fb10*/  STL [R1+0x2bac], R7 ;  /* 0x002bac0701007387 */ /* 0x000fe80000100800 */
[----:B------:R-:W-:Y:S04]  /*fb20*/  STL [R1+0x2bb8], R2 ;  /* 0x002bb80201007387 */ /* 0x000fe80000100800 */
[----:B------:R3:W-:Y:S04]  /*fb30*/  STL [R1+0x2bb4], R3 ;  /* 0x002bb40301007387 */ /* 0x0007e80000100800 */
[----:B------:R-:W-:Y:S01]  /*fb40*/  STL [R1+0x2bc0], R4 ;  /* 0x002bc00401007387 */ /* 0x000fe20000100800 */
[----:B---3--:R-:W-:-:S03]  /*fb50*/  IMAD.WIDE R2, R12, 0x2, R20 ;  /* 0x000000020c027825 */ /* 0x008fc600078e0214 */
[----:B------:R-:W-:Y:S04]  /*fb60*/  STL [R1+0x2bbc], R5 ;  /* 0x002bbc0501007387 */ /* 0x000fe80000100800 */
[----:B------:R-:W-:Y:S04]  /*fb70*/  STL [R1+0x2bc8], R2 ;  /* 0x002bc80201007387 */ /* 0x000fe80000100800 */
[----:B------:R2:W-:Y:S02]  /*fb80*/  STL [R1+0x2bc4], R3 ;  /* 0x002bc40301007387 */ /* 0x0005e40000100800 */
[----:B--2---:R-:W-:-:S05]  /*fb90*/  IMAD.WIDE R2, R8, 0x2, R18 ;  /* 0x0000000208027825 */ /* 0x004fca00078e0212 */
[----:B------:R-:W-:Y:S04]  /*fba0*/  STL [R1+0x2bd0], R2 ;  /* 0x002bd00201007387 */ /* 0x000fe80000100800 */
[----:B------:R0:W-:Y:S02]  /*fbb0*/  STL [R1+0x2bcc], R3 ;  /* 0x002bcc0301007387 */ /* 0x0001e40000100800 */
[----:B0-----:R-:W-:-:S05]  /*fbc0*/  IMAD.WIDE R2, R6, 0x2, R16 ;  /* 0x0000000206027825 */ /* 0x001fca00078e0210 */
[----:B------:R-:W-:Y:S04]  /*fbd0*/  STL [R1+0x2bd8], R2 ;  /* 0x002bd80201007387 */ /* 0x000fe80000100800 */
[----:B------:R1:W-:Y:S02]  /*fbe0*/  STL [R1+0x2bd4], R3 ;  /* 0x002bd40301007387 */ /* 0x0003e40000100800 */
[----:B-1----:R-:W-:-:S05]  /*fbf0*/  IMAD.WIDE R2, R0, 0x2, R14 ;  /* 0x0000000200027825 */ /* 0x002fca00078e020e */
[----:B------:R0:W-:Y:S04]  /*fc00*/  STL [R1+0x2be0], R2 ;  /* 0x002be00201007387 */ /* 0x0001e80000100800 */
[----:B------:R0:W-:Y:S04]  /*fc10*/  STL [R1+0x2bdc], R3 ;  /* 0x002bdc0301007387 */ /* 0x0001e80000100800 */
[----:B------:R0:W-:Y:S04]  /*fc20*/  STL [R1+0x11d8], RZ ;  /* 0x0011d8ff01007387 */ /* 0x0001e80000100800 */
        /* <DEDUP_REMOVED lines=127> */
[----:B------:R0:W-:Y:S02]  /*10420*/  STL [R1+0x24c], RZ ;  /* 0x00024cff01007387 */ /* 0x0001e40000100800 */
.L_x_1:
[----:B01----:R-:W2:Y:S01]  /*10430*/  LDL.64 R2, [R1+0x3f8] ;  /* 0x0003f80001027983 */ /* 0x003ea20000100a00 */
[----:B------:R-:W0:Y:S03]  /*10440*/  LDC R0, c[0x0][0x230] ;  /* 0x00008c00ff007b82 */ /* 0x000e260000000800 */
[----:B--2---:R1:W-:Y:S04]  /*10450*/  STL [R1+0x4400], R3 ;  /* 0x0044000301007387 */ /* 0x0043e80000100800 */
[----:B-1----:R-:W0:Y:S04]  /*10460*/  LDL R3, [R1+0x11d8] ;  /* 0x0011d80001037983 */ /* 0x002e280000100800 */
[----:B------:R-:W-:Y:S04]  /*10470*/  STL [R1+0x34fc], R15 ;  /* 0x0034fc0f01007387 */ /* 0x000fe80000100800 */
        /* <DEDUP_REMOVED lines=73> */
[----:B------:R-:W-:Y:S01]  /*10910*/  STL [R1+0x3624], R15 ;  /* 0x0036240f01007387 */ /* 0x000fe20000100800 */
[----:B0-----:R-:W-:-:S03]  /*10920*/  IMAD R0, R3, -0x80, R0 ;  /* 0xffffff8003007824 */ /* 0x001fc600078e0200 */
        /* <DEDUP_REMOVED lines=887> */
[----:B------:R0:W-:Y:S04]  /*140a0*/  STL [R1+0x43fc], R4 ;  /* 0x0043fc0401007387 */ /* 0x0001e80000100800 */
[----:B-----5:R-:W-:Y:S04]  /*140b0*/  STL [R1+0x34f0], R14 ;  /* 0x0034f00e01007387 */ /* 0x020fe80000100800 */
        /* <DEDUP_REMOVED lines=22> */
[----:B------:R-:W2:Y:S01]  /*14220*/  LDL.LU R3, [R1+0x4400] ;  /* 0x0044000001037983 */ /* 0x000ea20000300800 */
[----:B------:R-:W-:-:S02]  /*14230*/  ISETP.GT.AND P0, PT, R0, RZ, PT ;  /* 0x000000ff0000720c */ /* 0x000fc40003f04270 */
[----:B0-----:R-:W-:Y:S02]  /*14240*/  PRMT R4, RZ, 0x7610, R4 ;  /* 0x00007610ff047816 */ /* 0x001fe40000000004 */
[----:B------:R-:W-:Y:S02]  /*14250*/  PRMT R5, RZ, 0x7610, R5 ;  /* 0x00007610ff057816 */ /* 0x000fe40000000005 */
[----:B------:R-:W-:-:S07]  /*14260*/  PRMT R15, RZ, 0x7610, R15 ;  /* 0x00007610ff0f7816 */ /* 0x000fce000000000f */
[----:B--2---:R-:W2:Y:S04]  /*14270*/  @P0 LDG.E.U16 R4, desc[UR10][R2.64] ;  /* 0x0000000a02040981 */ /* 0x004ea8000c1e1500 */
[----:B--2---:R0:W-:Y:S04]  /*14280*/  STL [R1+0x11d4], R4 ;  /* 0x0011d40401007387 */ /* 0x0041e80000100800 */
[----:B0-----:R-:W2:Y:S04]  /*14290*/  LDL.LU R4, [R1+0x43fc] ;  /* 0x0043fc0001047983 */ /* 0x001ea80000300800 */
[----:B------:R-:W3:Y:S04]  /*142a0*/  LDL.64 R2, [R1+0x3f0] ;  /* 0x0003f00001027983 */ /* 0x000ee80000100a00 */
[----:B---3--:R-:W3:Y:S04]  /*142b0*/  @P0 LDG.E.U16 R5, desc[UR10][R2.64] ;  /* 0x0000000a02050981 */ /* 0x008ee8000c1e1500 */
[----:B---3--:R0:W-:Y:S04]  /*142c0*/  STL [R1+0x11d0], R5 ;  /* 0x0011d00501007387 */ /* 0x0081e80000100800 */
[----:B0-----:R-:W3:Y:S04]  /*142d0*/  LDL.LU R5, [R1+0x43f8] ;  /* 0x0043f80001057983 */ /* 0x001ee80000300800 */
[----:B------:R-:W4:Y:S01]  /*142e0*/  LDL.64 R2, [R1+0x3e8] ;  /* 0x0003e80001027983 */ /* 0x000f220000100a00 */
[----:B---3--:R-:W-:-:S03]  /*142f0*/  PRMT R5, RZ, 0x7610, R5 ;  /* 0x00007610ff057816 */ /* 0x008fc60000000005 */
[----:B----4-:R-:W3:Y:S04]  /*14300*/  @P0 LDG.E.U16 R15, desc[UR10][R2.64] ;  /* 0x0000000a020f0981 */ /* 0x010ee8000c1e1500 */
        /* <DEDUP_REMOVED lines=8> */
[----:B------:R-:W-:-:S02]  /*14390*/  ISETP.GT.AND P1, PT, R0, 0x1, PT ;  /* 0x000000010000780c */ /* 0x000fc40003f24270 */
[----:B---3--:R-:W-:Y:S01]  /*143a0*/  PRMT R5, RZ, 0x7610, R5 ;  /* 0x00007610ff057816 */ /* 0x008fe20000000005 */
        /* <DEDUP_REMOVED lines=18> */
[----:B------:R-:W4:Y:S04]  /*144d0*/  LDL R2, [R1+0x2bdc] ;  /* 0x002bdc0001027983 */ /* 0x000f280000100800 */
[----:B------:R-:W4:Y:S01]  /*144e0*/  LDL R3, [R1+0x2be0] ;  /* 0x002be00001037983 */ /* 0x000f220000100800 */
[----:B---3--:R-:W-:-:S02]  /*144f0*/  PRMT R5, RZ, 0x7610, R5 ;  /* 0x00007610ff057816 */ /* 0x008fc40000000005 */
[----:B----4-:R-:W-:-:S04]  /*14500*/  @P1 LOP3.LUT R3, R3, R2, RZ, 0x3c, !PT ;  /* 0x0000000203031212 */ /* 0x010fc800078e3cff */
[----:B------:R-:W-:-:S04]  /*14510*/  @P1 LOP3.LUT R2, R3, R2, RZ, 0x3c, !PT ;  /* 0x0000000203021212 */ /* 0x000fc800078e3cff */
[----:B------:R-:W-:-:S05]  /*14520*/  @P1 LOP3.LUT R3, R3, R2, RZ, 0x3c, !PT ;  /* 0x0000000203031212 */ /* 0x000fca00078e3cff */
[----:B------:R-:W3:Y:S04]  /*14530*/  @P1 LDG.E.U16 R15, desc[UR10][R2.64] ;  /* 0x0000000a020f1981 */ /* 0x000ee8000c1e1500 */
        /* <DEDUP_REMOVED lines=31> */
[----:B------:R-:W-:-:S02]  /*14730*/  ISETP.GT.AND P0, PT, R0, 0x2, PT ;  /* 0x000000020000780c */ /* 0x000fc40003f04270 */
[----:B---3--:R-:W-:Y:S02]  /*14740*/  PRMT R5, RZ, 0x7610, R5 ;  /* 0x00007610ff057816 */ /* 0x008fe40000000005 */
        /* <DEDUP_REMOVED lines=7425> */
[----:B------:R-:W4:Y:S02]  /*31760*/  LDL R3, [R1+0x1268] ;  /* 0x0012680001037983 */ /* 0x000f240000100800 */
[----:B----4-:R-:W-:-:S04]  /*31770*/  @P1 LOP3.LUT R3, R3, R2, RZ, 0x3c, !PT ;  /* 0x0000000203031212 */ /* 0x010fc800078e3cff */
[----:B------:R-:W-:-:S04]  /*31780*/  @P1 LOP3.LUT R2, R3, R2, RZ, 0x3c, !PT ;  /* 0x0000000203021212 */ /* 0x000fc800078e3cff */
[----:B------:R-:W-:-:S05]  /*31790*/  @P1 LOP3.LUT R3, R3, R2, RZ, 0x3c, !PT ;  /* 0x0000000203031212 */ /* 0x000fca00078e3cff */
[----:B------:R-:W4:Y:S04]  /*317a0*/  @P1 LDG.E.U16 R15, desc[UR10][R2.64] ;  /* 0x0000000a020f1981 */ /* 0x000f28000c1e1500 */
[----:B----4-:R0:W-:Y:S04]  /*317b0*/  STL [R1+0x2cc], R15 ;  /* 0x0002cc0f01007387 */ /* 0x0101e80000100800 */
[----:B0-----:R-:W4:Y:S04]  /*317c0*/  LDL.LU R15, [R1+0x3714] ;  /* 0x00371400010f7983 */ /* 0x001f280000300800 */
[----:B------:R-:W2:Y:S04]  /*317d0*/  LDL R2, [R1+0x125c] ;  /* 0x00125c0001027983 */ /* 0x000ea80000100800 */
[----:B------:R-:W2:Y:S01]  /*317e0*/  LDL R3, [R1+0x1260] ;  /* 0x0012600001037983 */ /* 0x000ea20000100800 */
[----:B----4-:R-:W-:-:S02]  /*317f0*/  PRMT R15, RZ, 0x7610, R15 ;  /* 0x00007610ff0f7816 */ /* 0x010fc4000000000f */
[----:B--2---:R-:W-:-:S04]  /*31800*/  @P1 LOP3.LUT R3, R3, R2, RZ, 0x3c, !PT ;  /* 0x0000000203031212 */ /* 0x004fc800078e3cff */
[----:B------:R-:W-:-:S04]  /*31810*/  @P1 LOP3.LUT R2, R3, R2, RZ, 0x3c, !PT ;  /* 0x0000000203021212 */ /* 0x000fc800078e3cff */
[----:B------:R-:W-:-:S05]  /*31820*/  @P1 LOP3.LUT R3, R3, R2, RZ, 0x3c, !PT ;  /* 0x0000000203031212 */ /* 0x000fca00078e3cff */
[----:B------:R-:W2:Y:S04]  /*31830*/  @P1 LDG.E.U16 R15, desc[UR10][R2.64] ;  /* 0x0000000a020f1981 */ /* 0x000ea8000c1e1500 */
[----:B--2---:R0:W-:Y:S04]  /*31840*/  STL [R1+0x2c8], R15 ;  /* 0x0002c80f01007387 */ /* 0x0041e80000100800 */
[----:B0-----:R-:W2:Y:S04]  /*31850*/  LDL.LU R15, [R1+0x3710] ;  /* 0x00371000010f7983 */ /* 0x001ea80000300800 */
[----:B------:R-:W4:Y:S04]  /*31860*/  LDL R2, [R1+0x1254] ;  /* 0x0012540001027983 */ /* 0x000f280000100800 */
[----:B------:R-:W4:Y:S01]  /*31870*/  LDL R3, [R1+0x1258] ;  /* 0x0012580001037983 */ /* 0x000f220000100800 */
[----:B--2---:R-:W-:-:S02]  /*31880*/  PRMT R15, RZ, 0x7610, R15 ;  /* 0x00007610ff0f7816 */ /* 0x004fc4000000000f */
[----:B----4-:R-:W-:-:S04]  /*31890*/  @P1 LOP3.LUT R3, R3, R2, RZ, 0x3c, !PT ;  /* 0x0000000203031212 */ /* 0x010fc800078e3cff */
        /* <DEDUP_REMOVED lines=25> */
[----:B------:R-:W-:-:S02]  /*31a30*/  ISETP.GT.AND P0, PT, R0, 0x68, PT ;  /* 0x000000680000780c */ /* 0x000fc40003f04270 */
[----:B--2---:R-:W-:Y:S02]  /*31a40*/  PRMT R15, RZ, 0x7610, R15 ;  /* 0x00007610ff0f7816 */ /* 0x004fe4000000000f */
        /* <DEDUP_REMOVED lines=1194> */
[----:B------:R-:W-:-:S02]  /*364f0*/  PRMT R4, RZ, 0x7610, R4 ;  /* 0x00007610ff047816 */ /* 0x000fc40000000004 */
        /* <DEDUP_REMOVED lines=8> */
[----:B------:R-:W-:-:S02]  /*36580*/  PRMT R14, RZ, 0x7610, R14 ;  /* 0x00007610ff0e7816 */ /* 0x000fc4000000000e */
[----:B--2---:R-:W-:-:S04]  /*36590*/  @P0 LOP3.LUT R3, R3, R2, RZ, 0x3c, !PT ;  /* 0x0000000203030212 */ /* 0x004fc800078e3cff */
[----:B------:R-:W-:-:S04]  /*365a0*/  @P0 LOP3.LUT R2, R3, R2, RZ, 0x3c, !PT ;  /* 0x0000000203020212 */ /* 0x000fc800078e3cff */
[----:B------:R-:W-:-:S05]  /*365b0*/  @P0 LOP3.LUT R3, R3, R2, RZ, 0x3c, !PT ;  /* 0x0000000203030212 */ /* 0x000fca00078e3cff */
[----:B------:R-:W2:Y:S04]  /*365c0*/  @P0 LDG.E.U16 R14, desc[UR10][R2.64] ;  /* 0x0000000a020e0981 */ /* 0x000ea8000c1e1500 */
[----:B--2---:R0:W-:Y:S04]  /*365d0*/  STL [R1+0x10], R14 ;  /* 0x0000100e01007387 */ /* 0x0041e80000100800 */
[----:B0-----:R-:W2:Y:S04]  /*365e0*/  LDL.LU R14, [R1+0x34f0] ;  /* 0x0034f000010e7983 */ /* 0x001ea80000300800 */
[----:B------:R-:W3:Y:S04]  /*365f0*/  LDL R2, [R1+0x2fc8] ;  /* 0x002fc80001027983 */ /* 0x000ee80000100800 */
[----:B------:R-:W3:Y:S01]  /*36600*/  LDL R3, [R1+0x2fd0] ;  /* 0x002fd00001037983 */ /* 0x000ee20000100800 */
[----:B------:R-:W-:-:S02]  /*36610*/  PRMT R29, RZ, 0x7610, R29 ;  /* 0x00007610ff1d7816 */ /* 0x000fc4000000001d */
[----:B---3--:R-:W-:-:S04]  /*36620*/  @P0 LOP3.LUT R3, R3, R2, RZ, 0x3c, !PT ;  /* 0x0000000203030212 */ /* 0x008fc800078e3cff */
        /* <DEDUP_REMOVED lines=21> */
[----:B------:R-:W3:Y:S04]  /*36780*/  LDL R2, [R1+0x2fe0] ;  /* 0x002fe00001027983 */ /* 0x000ee80000100800 */
[----:B------:R-:W3:Y:S01]  /*36790*/  LDL R3, [R1+0x2fec] ;  /* 0x002fec0001037983 */ /* 0x000ee20000100800 */
[----:B------:R-:W-:-:S03]  /*367a0*/  PRMT R27, RZ, 0x7610, R27 ;  /* 0x00007610ff1b7816 */ /* 0x000fc6000000001b */
[----:B--2---:R0:W-:Y:S04]  /*367b0*/  STL [R1+0x4], R15 ;  /* 0x0000040f01007387 */ /* 0x0041e80000100800 */
[----:B0-----:R-:W2:Y:S01]  /*367c0*/  LDL R15, [R1+0x3010] ;  /* 0x00301000010f7983 */ /* 0x001ea20000100800 */
[-C--:B---3--:R-:W-:Y:S02]  /*367d0*/  @P0 LOP3.LUT R3, R3, R2.reuse, RZ, 0x3c, !PT ;  /* 0x0000000203030212 */ /* 0x088fe400078e3cff */
[----:B------:R-:W-:Y:S02]  /*367e0*/  ISETP.GT.AND P1, PT, R0, 0x79, PT ;  /* 0x000000790000780c */ /* 0x000fe40003f24270 */
[----:B------:R-:W-:-:S04]  /*367f0*/  @P0 LOP3.LUT R2, R3, R2, RZ, 0x3c, !PT ;  /* 0x0000000203020212 */ /* 0x000fc800078e3cff */
[----:B------:R-:W-:-:S05]  /*36800*/  @P0 LOP3.LUT R3, R3, R2, RZ, 0x3c, !PT ;  /* 0x0000000203030212 */ /* 0x000fca00078e3cff */
[----:B------:R-:W3:Y:S04]  /*36810*/  @P0 LDG.E.U16 R27, desc[UR10][R2.64] ;  /* 0x0000000a021b0981 */ /* 0x000ee8000c1e1500 */
[----:B---3--:R0:W-:Y:S04]  /*36820*/  STL [R1], R27 ;  /* 0x0000001b01007387 */ /* 0x0081e80000100800 */
        /* <DEDUP_REMOVED lines=34> */
[----:B------:R-:W4:Y:S01]  /*36a50*/  @P1 LDG.E.U16 R23, desc[UR10][R2.64] ;  /* 0x0000000a02171981 */ /* 0x000f22000c1e1500 */
[----:B------:R-:W-:-:S03]  /*36a60*/  PRMT R22, RZ, 0x7610, R22 ;  /* 0x00007610ff167816 */ /* 0x000fc60000000016 */
[----:B----4-:R0:W-:Y:S04]  /*36a70*/  STL [R1+0x20], R23 ;  /* 0x0000201701007387 */ /* 0x0101e80000100800 */
[----:B0-----:R-:W4:Y:S04]  /*36a80*/  LDL.LU R23, [R1+0x34d4] ;  /* 0x0034d40001177983 */ /* 0x001f280000300800 */
[----:B------:R-:W2:Y:S01]  /*36a90*/  LDL R3, [R1+0x3008] ;  /* 0x0030080001037983 */ /* 0x000ea20000100800 */
[----:B------:R-:W-:-:S03]  /*36aa0*/  @P1 IMAD.MOV.U32 R2, RZ, RZ, R15 ;  /* 0x000000ffff021224 */ /* 0x000fc600078e000f */
[----:B------:R-:W3:Y:S04]  /*36ab0*/  LDL R15, [R1+0x3038] ;  /* 0x00303800010f7983 */ /* 0x000ee80000100800 */
[----:B--2---:R-:W2:Y:S04]  /*36ac0*/  @P1 LDG.E.U16 R22, desc[UR10][R2.64] ;  /* 0x0000000a02161981 */ /* 0x004ea8000c1e1500 */
[----:B--2---:R0:W-:Y:S04]  /*36ad0*/  STL [R1+0x8c], R22 ;  /* 0x00008c1601007387 */ /* 0x0041e80000100800 */
[----:B0-----:R-:W2:Y:S04]  /*36ae0*/  LDL.LU R22, [R1+0x34d0] ;  /* 0x0034d00001167983 */ /* 0x001ea80000300800 */
        /* <DEDUP_REMOVED lines=9> */
[----:B------:R-:W3:Y:S04]  /*36b80*/  LDL R2, [R1+0x3014] ;  /* 0x0030140001027983 */ /* 0x000ee80000100800 */
[----:B------:R-:W3:Y:S01]  /*36b90*/  LDL R3, [R1+0x3024] ;  /* 0x0030240001037983 */ /* 0x000ee20000100800 */
[----:B------:R-:W-:-:S02]  /*36ba0*/  PRMT R5, RZ, 0x7610, R5 ;  /* 0x00007610ff057816 */ /* 0x000fc40000000005 */
[----:B---3--:R-:W-:-:S04]  /*36bb0*/  @P1 LOP3.LUT R3, R3, R2, RZ, 0x3c, !PT ;  /* 0x0000000203031212 */ /* 0x008fc800078e3cff */
[----:B------:R-:W-:-:S04]  /*36bc0*/  @P1 LOP3.LUT R2, R3, R2, RZ, 0x3c, !PT ;  /* 0x0000000203021212 */ /* 0x000fc800078e3cff */
[----:B------:R-:W-:-:S05]  /*36bd0*/  @P1 LOP3.LUT R3, R3, R2, RZ, 0x3c, !PT ;  /* 0x0000000203031212 */ /* 0x000fca00078e3cff */
[----:B------:R-:W3:Y:S04]  /*36be0*/  @P1 LDG.E.U16 R5, desc[UR10][R2.64] ;  /* 0x0000000a02051981 */ /* 0x000ee8000c1e1500 */
[----:B------:R-:W2:Y:S04]  /*36bf0*/  LDL R2, [R1+0x3020] ;  /* 0x0030200001027983 */ /* 0x000ea80000100800 */
[----:B------:R-:W2:Y:S01]  /*36c00*/  LDL R3, [R1+0x302c] ;  /* 0x00302c0001037983 */ /* 0x000ea20000100800 */
[----:B------:R-:W-:-:S03]  /*36c10*/  PRMT R20, RZ, 0x7610, R20 ;  /* 0x00007610ff147816 */ /* 0x000fc60000000014 */
[----:B---3--:R0:W-:Y:S04]  /*36c20*/  STL [R1+0x80], R5 ;  /* 0x0000800501007387 */ /* 0x0081e80000100800 */
[----:B0-----:R-:W3:Y:S01]  /*36c30*/  LDL R5, [R1+0x3050] ;  /* 0x0030500001057983 */ /* 0x001ee20000100800 */
[-C--:B--2---:R-:W-:Y:S02]  /*36c40*/  @P1 LOP3.LUT R3, R3, R2.reuse, RZ, 0x3c, !PT ;  /* 0x0000000203031212 */ /* 0x084fe400078e3cff */
[----:B------:R-:W-:Y:S02]  /*36c50*/  ISETP.GT.AND P0, PT, R0, 0x7a, PT ;  /* 0x0000007a0000780c */ /* 0x000fe40003f04270 */
[----:B------:R-:W-:-:S04]  /*36c60*/  @P1 LOP3.LUT R2, R3, R2, RZ, 0x3c, !PT ;  /* 0x0000000203021212 */ /* 0x000fc800078e3cff */
[----:B------:R-:W-:-:S05]  /*36c70*/  @P1 LOP3.LUT R3, R3, R2, RZ, 0x3c, !PT ;  /* 0x0000000203031212 */ /* 0x000fca00078e3cff */
[----:B------:R-:W2:Y:S04]  /*36c80*/  @P1 LDG.E.U16 R20, desc[UR10][R2.64] ;  /* 0x0000000a02141981 */ /* 0x000ea8000c1e1500 */
        /* <DEDUP_REMOVED lines=12> */
[----:B------:R-:W3:Y:S01]  /*36d50*/  LDL R3, [R1+0x301c] ;  /* 0x00301c0001037983 */ /* 0x000ee20000100800 */
[----:B------:R-:W-:-:S03]  /*36d60*/  @P0 IMAD.MOV.U32 R2, RZ, RZ, R15 ;  /* 0x000000ffff020224 */ /* 0x000fc600078e000f */
[----:B------:R-:W2:Y:S04]  /*36d70*/  LDL R15, [R1+0x3064] ;  /* 0x00306400010f7983 */ /* 0x000ea80000100800 */
[----:B---3--:R-:W3:Y:S04]  /*36d80*/  @P0 LDG.E.U16 R12, desc[UR10][R2.64] ;  /* 0x0000000a020c0981 */ /* 0x008ee8000c1e1500 */
        /* <DEDUP_REMOVED lines=17> */
[----:B------:R-:W2:Y:S01]  /*36ea0*/  @P0 LDG.E.U16 R10, desc[UR10][R2.64] ;  /* 0x0000000a020a0981 */ /* 0x000ea2000c1e1500 */
[----:B------:R-:W-:-:S03]  /*36eb0*/  PRMT R4, RZ, 0x7610, R4 ;  /* 0x00007610ff047816 */ /* 0x000fc60000000004 */
[----:B--2---:R0:W-:Y:S04]  /*36ec0*/  STL [R1+0x60], R10 ;  /* 0x0000600a01007387 */ /* 0x0041e80000100800 */
[----:B0-----:R-:W2:Y:S04]  /*36ed0*/  LDL.LU R10, [R1+0x34b8] ;  /* 0x0034b800010a7983 */ /* 0x001ea80000300800 */
[----:B------:R-:W3:Y:S01]  /*36ee0*/  LDL R3, [R1+0x3048] ;  /* 0x0030480001037983 */ /* 0x000ee20000100800 */
[----:B------:R-:W-:Y:S01]  /*36ef0*/  @P0 IMAD.MOV.U32 R2, RZ, RZ, R5 ;  /* 0x000000ffff020224 */ /* 0x000fe200078e0005 */
[----:B------:R-:W-:-:S02]  /*36f00*/  PRMT R9, RZ, 0x7610, R9 ;  /* 0x00007610ff097816 */ /* 0x000fc40000000009 */
[----:B------:R-:W4:Y:S04]  /*36f10*/  LDL R5, [R1+0x305c] ;  /* 0x00305c0001057983 */ /* 0x000f280000100800 */
[----:B---3--:R0:W3:Y:S04]  /*36f20*/  @P0 LDG.E.U16 R4, desc[UR10][R2.64] ;  /* 0x0000000a02040981 */ /* 0x0080e8000c1e1500 */
[----:B------:R-:W0:Y:S04]  /*36f30*/  LDL R2, [R1+0x303c] ;  /* 0x00303c0001027983 */ /* 0x000e280000100800 */
[----:B------:R-:W0:Y:S02]  /*36f40*/  LDL R3, [R1+0x3058] ;  /* 0x0030580001037983 */ /* 0x000e240000100800 */
[----:B0-----:R-:W-:-:S04]  /*36f50*/  @P0 LOP3.LUT R3, R3, R2, RZ, 0x3c, !PT ;  /* 0x0000000203030212 */ /* 0x001fc800078e3cff */
[----:B------:R-:W-:-:S04]  /*36f60*/  @P0 LOP3.LUT R2, R3, R2, RZ, 0x3c, !PT ;  /* 0x0000000203020212 */ /* 0x000fc800078e3cff */
[----:B------:R-:W-:-:S05]  /*36f70*/  @P0 LOP3.LUT R3, R3, R2, RZ, 0x3c, !PT ;  /* 0x0000000203030212 */ /* 0x000fca00078e3cff */
[----:B------:R-:W2:Y:S04]  /*36f80*/  @P0 LDG.E.U16 R9, desc[UR10][R2.64] ;  /* 0x0000000a02090981 */ /* 0x000ea8000c1e1500 */
[----:B---3--:R0:W-:Y:S04]  /*36f90*/  STL [R1+0x5c], R4 ;  /* 0x00005c0401007387 */ /* 0x0081e80000100800 */
[----:B0-----:R-:W3:Y:S04]  /*36fa0*/  LDL R4, [R1+0x3078] ;  /* 0x0030780001047983 */ /* 0x001ee80000100800 */
[----:B--2---:R0:W-:Y:S04]  /*36fb0*/  STL [R1+0x54], R9 ;  /* 0x0000540901007387 */ /* 0x0041e80000100800 */
[----:B0-----:R-:W2:Y:S04]  /*36fc0*/  LDL.LU R9, [R1+0x34b4] ;  /* 0x0034b40001097983 */ /* 0x001ea80000300800 */
[----:B------:R-:W4:Y:S01]  /*36fd0*/  LDL R3, [R1+0x3054] ;  /* 0x0030540001037983 */ /* 0x000f220000100800 */
[----:B------:R-:W-:Y:S01]  /*36fe0*/  PRMT R14, RZ, 0x7610, R14 ;  /* 0x00007610ff0e7816 */ /* 0x000fe2000000000e */
[----:B------:R-:W-:Y:S01]  /*36ff0*/  @P0 IMAD.MOV.U32 R2, RZ, RZ, R15 ;  /* 0x000000ffff020224 */ /* 0x000fe200078e000f */
[----:B------:R-:W-:Y:S01]  /*37000*/  PRMT R8, RZ, 0x7610, R8 ;  /* 0x00007610ff087816 */ /* 0x000fe20000000008 */
[----:B------:R-:W2:Y:S04]  /*37010*/  LDL R15, [R1+0x3080] ;  /* 0x00308000010f7983 */ /* 0x000ea80000100800 */
[----:B----4-:R0:W4:Y:S04]  /*37020*/  @P0 LDG.E.U16 R14, desc[UR10][R2.64] ;  /* 0x0000000a020e0981 */ /* 0x010128000c1e1500 */
[----:B------:R-:W0:Y:S04]  /*37030*/  LDL R2, [R1+0x3060] ;  /* 0x0030600001027983 */ /* 0x000e280000100800 */
[----:B------:R-:W0:Y:S02]  /*37040*/  LDL R3, [R1+0x306c] ;  /* 0x00306c0001037983 */ /* 0x000e240000100800 */
[----:B0-----:R-:W-:-:S04]  /*37050*/  @P0 LOP3.LUT R3, R3, R2, RZ, 0x3c, !PT ;  /* 0x0000000203030212 */ /* 0x001fc800078e3cff */
[----:B------:R-:W-:-:S04]  /*37060*/  @P0 LOP3.LUT R2, R3, R2, RZ, 0x3c, !PT ;  /* 0x0000000203020212 */ /* 0x000fc800078e3cff */
[----:B------:R-:W-:-:S05]  /*37070*/  @P0 LOP3.LUT R3, R3, R2, RZ, 0x3c, !PT ;  /* 0x0000000203030212 */ /* 0x000fca00078e3cff */
[----:B------:R-:W3:Y:S04]  /*37080*/  @P0 LDG.E.U16 R8, desc[UR10][R2.64] ;  /* 0x0000000a02080981 */ /* 0x000ee8000c1e1500 */
[----:B----4-:R0:W-:Y:S04]  /*37090*/  STL [R1+0x50], R14 ;  /* 0x0000500e01007387 */ /* 0x0101e80000100800 */
[----:B0-----:R-:W4:Y:S04]  /*370a0*/  LDL R14, [R1+0x308c] ;  /* 0x00308c00010e7983 */ /* 0x001f280000100800 */
[----:B---3--:R0:W-:Y:S04]  /*370b0*/  STL [R1+0x48], R8 ;  /* 0x0000480801007387 */ /* 0x0081e80000100800 */
[----:B0-----:R-:W3:Y:S04]  /*370c0*/  LDL.LU R8, [R1+0x34b0] ;  /* 0x0034b00001087983 */ /* 0x001ee80000300800 */
[----:B------:R-:W2:Y:S04]  /*370d0*/  LDL R2, [R1+0x3068] ;  /* 0x0030680001027983 */ /* 0x000ea80000100800 */
[----:B------:R-:W2:Y:S01]  /*370e0*/  LDL R3, [R1+0x3070] ;  /* 0x0030700001037983 */ /* 0x000ea20000100800 */
[----:B------:R-:W-:-:S02]  /*370f0*/  ISETP.GT.AND P1, PT, R0, 0x7b, PT ;  /* 0x0000007b0000780c */ /* 0x000fc40003f24270 */
[----:B------:R-:W-:Y:S02]  /*37100*/  PRMT R7, RZ, 0x7610, R7 ;  /* 0x00007610ff077816 */ /* 0x000fe40000000007 */
[----:B------:R-:W-:-:S09]  /*37110*/  PRMT R6, RZ, 0x7610, R6 ;  /* 0x00007610ff067816 */ /* 0x000fd20000000006 */
[----:B--2---:R-:W-:-:S04]  /*37120*/  @P1 LOP3.LUT R3, R3, R2, RZ, 0x3c, !PT ;  /* 0x0000000203031212 */ /* 0x004fc800078e3cff */
[----:B------:R-:W-:-:S04]  /*37130*/  @P1 LOP3.LUT R2, R3, R2, RZ, 0x3c, !PT ;  /* 0x0000000203021212 */ /* 0x000fc800078e3cff */
[----:B------:R-:W-:-:S05]  /*37140*/  @P1 LOP3.LUT R3, R3, R2, RZ, 0x3c, !PT ;  /* 0x0000000203031212 */ /* 0x000fca00078e3cff */
[----:B------:R0:W2:Y:S02]  /*37150*/  @P1 LDG.E.U16 R7, desc[UR10][R2.64] ;  /* 0x0000000a02071981 */ /* 0x0000a4000c1e1500 */
[----:B0-----:R-:W-:Y:S02]  /*37160*/  @P1 IMAD.MOV.U32 R2, RZ, RZ, R4 ;  /* 0x000000ffff021224 */ /* 0x001fe400078e0004 */
[----:B------:R-:W-:-:S05]  /*37170*/  @P1 IMAD.MOV.U32 R3, RZ, RZ, R5 ;  /* 0x000000ffff031224 */ /* 0x000fca00078e0005 */
[----:B------:R-:W4:Y:S04]  /*37180*/  @P1 LDG.E.U16 R6, desc[UR10][R2.64] ;  /* 0x0000000a02061981 */ /* 0x000f28000c1e1500 */
[----:B--2---:R0:W-:Y:S04]  /*37190*/  STL [R1+0x44], R7 ;  /* 0x0000440701007387 */ /* 0x0041e80000100800 */
[----:B0-----:R-:W2:Y:S04]  /*371a0*/  LDL.LU R7, [R1+0x34ac] ;  /* 0x0034ac0001077983 */ /* 0x001ea80000300800 */
[----:B------:R-:W3:Y:S04]  /*371b0*/  LDL R5, [R1+0x3094] ;  /* 0x0030940001057983 */ /* 0x000ee80000100800 */
[----:B------:R-:W2:Y:S04]  /*371c0*/  LDL R4, [R1+0x30a4] ;  /* 0x0030a40001047983 */ /* 0x000ea80000100800 */
[----:B----4-:R0:W-:Y:S04]  /*371d0*/  STL [R1+0x40], R6 ;  /* 0x0000400601007387 */ /* 0x0101e80000100800 */
[----:B0-----:R-:W4:Y:S04]  /*371e0*/  LDL.LU R6, [R1+0x34a8] ;  /* 0x0034a80001067983 */ /* 0x001f280000300800 */
[----:B------:R-:W3:Y:S04]  /*371f0*/  LDL R2, [R1+0x3074] ;  /* 0x0030740001027983 */ /* 0x000ee80000100800 */
[----:B------:R-:W3:Y:S01]  /*37200*/  LDL R3, [R1+0x3084] ;  /* 0x0030840001037983 */ /* 0x000ee20000100800 */
[----:B------:R-:W-:-:S02]  /*37210*/  PRMT R19, RZ, 0x7610, R19 ;  /* 0x00007610ff137816 */ /* 0x000fc40000000013 */
[----:B------:R-:W-:Y:S02]  /*37220*/  PRMT R18, RZ, 0x7610, R18 ;  /* 0x00007610ff127816 */ /* 0x000fe40000000012 */
[----:B---3--:R-:W-:-:S04]  /*37230*/  @P1 LOP3.LUT R3, R3, R2, RZ, 0x3c, !PT ;  /* 0x0000000203031212 */ /* 0x008fc800078e3cff */
[----:B------:R-:W-:-:S04]  /*37240*/  @P1 LOP3.LUT R2, R3, R2, RZ, 0x3c, !PT ;  /* 0x0000000203021212 */ /* 0x000fc800078e3cff */
[----:B------:R-:W-:-:S05]  /*37250*/  @P1 LOP3.LUT R3, R3, R2, RZ, 0x3c, !PT ;  /* 0x0000000203031212 */ /* 0x000fca00078e3cff */
[----:B------:R0:W3:Y:S02]  /*37260*/  @P1 LDG.E.U16 R19, desc[UR10][R2.64] ;  /* 0x0000000a02131981 */ /* 0x0000e4000c1e1500 */
[----:B0-----:R-:W-:Y:S02]  /*37270*/  @P1 IMAD.MOV.U32 R2, RZ, RZ, R14 ;  /* 0x000000ffff021224 */ /* 0x001fe400078e000e */
[----:B------:R-:W-:-:S05]  /*37280*/  @P1 IMAD.MOV.U32 R3, RZ, RZ, R15 ;  /* 0x000000ffff031224 */ /* 0x000fca00078e000f */
[----:B------:R-:W2:Y:S04]  /*37290*/  @P1 LDG.E.U16 R18, desc[UR10][R2.64] ;  /* 0x0000000a02121981 */ /* 0x000ea8000c1e1500 */
[----:B---3--:R0:W-:Y:S04]  /*372a0*/  STL [R1+0x3c], R19 ;  /* 0x00003c1301007387 */ /* 0x0081e80000100800 */
[----:B0-----:R-:W3:Y:S04]  /*372b0*/  LDL.LU R19, [R1+0x34a4] ;  /* 0x0034a40001137983 */ /* 0x001ee80000300800 */
[----:B------:R-:W4:Y:S04]  /*372c0*/  LDL R15, [R1+0x30a0] ;  /* 0x0030a000010f7983 */ /* 0x000f280000100800 */
[----:B------:R-:W3:Y:S04]  /*372d0*/  LDL R14, [R1+0x30ac] ;  /* 0x0030ac00010e7983 */ /* 0x000ee80000100800 */
        /* <DEDUP_REMOVED lines=21> */
[----:B------:R0:W2:Y:S01]  /*37430*/  @P1 LDG.E.U16 R29, desc[UR10][R2.64] ;  /* 0x0000000a021d1981 */ /* 0x0000a2000c1e1500 */
[----:B------:R-:W-:Y:S01]  /*37440*/  PRMT R28, RZ, 0x7610, R28 ;  /* 0x00007610ff1c7816 */ /* 0x000fe2000000001c */
[----:B0-----:R-:W-:Y:S02]  /*37450*/  @P1 IMAD.MOV.U32 R2, RZ, RZ, R14 ;  /* 0x000000ffff021224 */ /* 0x001fe400078e000e */
[----:B------:R-:W-:-:S05]  /*37460*/  @P1 IMAD.MOV.U32 R3, RZ, RZ, R15 ;  /* 0x000000ffff031224 */ /* 0x000fca00078e000f */
[----:B------:R0:W4:Y:S04]  /*37470*/  @P1 LDG.E.U16 R28, desc[UR10][R2.64] ;  /* 0x0000000a021c1981 */ /* 0x000128000c1e1500 */
[----:B---3--:R1:W-:Y:S04]  /*37480*/  STL [R1+0x30], R16 ;  /* 0x0000301001007387 */ /* 0x0083e80000100800 */
[----:B-1----:R-:W3:Y:S04]  /*37490*/  LDL.LU R16, [R1+0x3498] ;  /* 0x0034980001107983 */ /* 0x002ee80000300800 */
[----:B------:R-:W4:Y:S04]  /*374a0*/  LDL R5, [R1+0x309c] ;  /* 0x00309c0001057983 */ /* 0x000f280000100800 */
[----:B------:R-:W3:Y:S04]  /*374b0*/  LDL R4, [R1+0x30b8] ;  /* 0x0030b80001047983 */ /* 0x000ee80000100800 */
[----:B--2---:R1:W-:Y:S04]  /*374c0*/  STL [R1+0x3424], R29 ;  /* 0x0034241d01007387 */ /* 0x0043e80000100800 */
[----:B------:R-:W2:Y:S01]  /*374d0*/  LDL R3, [R1+0x30a8] ;  /* 0x0030a80001037983 */ /* 0x000ea20000100800 */
[----:B------:R-:W-:-:S02]  /*374e0*/  ISETP.GT.AND P0, PT, R0, 0x7c, PT ;  /* 0x0000007c0000780c */ /* 0x000fc40003f04270 */
[----:B------:R-:W-:Y:S02]  /*374f0*/  PRMT R27, RZ, 0x7610, R27 ;  /* 0x00007610ff1b7816 */ /* 0x000fe4000000001b */
[----:B------:R-:W-:Y:S01]  /*37500*/  PRMT R26, RZ, 0x7610, R26 ;  /* 0x00007610ff1a7816 */ /* 0x000fe2000000001a */
[----:B------:R-:W4:Y:S04]  /*37510*/  LDL R15, [R1+0x30b4] ;  /* 0x0030b400010f7983 */ /* 0x000f280000100800 */
[----:B------:R-:W4:Y:S04]  /*37520*/  LDL R14, [R1+0x30c4] ;  /* 0x0030c400010e7983 */ /* 0x000f280000100800 */
[----:B-1----:R-:W0:Y:S02]  /*37530*/  LDL R29, [R1+0x30b0] ;  /* 0x0030b000011d7983 */ /* 0x002e240000100800 */
[----:B0-----:R-:W-:-:S05]  /*37540*/  @P0 IMAD.MOV.U32 R2, RZ, RZ, R29 ;  /* 0x000000ffff020224 */ /* 0x001fca00078e001d */
[----:B--2---:R3:W2:Y:S02]  /*37550*/  @P0 LDG.E.U16 R27, desc[UR10][R2.64] ;  /* 0x0000000a021b0981 */ /* 0x0046a4000c1e1500 */
[----:B---3--:R-:W-:Y:S02]  /*37560*/  @P0 IMAD.MOV.U32 R2, RZ, RZ, R4 ;  /* 0x000000ffff020224 */ /* 0x008fe400078e0004 */
[----:B----4-:R-:W-:-:S05]  /*37570*/  @P0 IMAD.MOV.U32 R3, RZ, RZ, R5 ;  /* 0x000000ffff030224 */ /* 0x010fca00078e0005 */
[----:B------:R-:W3:Y:S04]  /*37580*/  @P0 LDG.E.U16 R26, desc[UR10][R2.64] ;  /* 0x0000000a021a0981 */ /* 0x000ee8000c1e1500 */
[----:B------:R0:W-:Y:S04]  /*37590*/  STL [R1+0x3428], R28 ;  /* 0x0034281c01007387 */ /* 0x0001e80000100800 */
[----:B------:R-:W4:Y:S04]  /*375a0*/  LDL R29, [R1+0x30c8] ;  /* 0x0030c800011d7983 */ /* 0x000f280000100800 */
[----:B0-----:R-:W4:Y:S04]  /*375b0*/  LDL R28, [R1+0x30d0] ;  /* 0x0030d000011c7983 */ /* 0x001f280000100800 */
[----:B--2---:R0:W-:Y:S04]  /*375c0*/  STL [R1+0x33e0], R27 ;  /* 0x0033e01b01007387 */ /* 0x0041e80000100800 */
[----:B------:R-:W2:Y:S04]  /*375d0*/  LDL R5, [R1+0x30bc] ;  /* 0x0030bc0001057983 */ /* 0x000ea80000100800 */
[----:B------:R-:W2:Y:S04]  /*375e0*/  LDL R4, [R1+0x30d8] ;  /* 0x0030d80001047983 */ /* 0x000ea80000100800 */
[----:B0-----:R-:W4:Y:S04]  /*375f0*/  LDL R27, [R1+0x30cc] ;  /* 0x0030cc00011b7983 */ /* 0x001f280000100800 */
[----:B---3--:R0:W-:Y:S04]  /*37600*/  STL [R1+0x33e4], R26 ;  /* 0x0033e41a01007387 */ /* 0x0081e80000100800 */
[----:B0-----:R-:W3:Y:S01]  /*37610*/  LDL R26, [R1+0x30c0] ;  /* 0x0030c000011a7983 */ /* 0x001ee20000100800 */
[----:B------:R-:W-:Y:S01]  /*37620*/  PRMT R25, RZ, 0x7610, R25 ;  /* 0x00007610ff197816 */ /* 0x000fe20000000019 */
[----:B------:R-:W-:-:S02]  /*37630*/  @P0 IMAD.MOV.U32 R2, RZ, RZ, R14 ;  /* 0x000000ffff020224 */ /* 0x000fc400078e000e */
[----:B------:R-:W-:Y:S01]  /*37640*/  @P0 IMAD.MOV.U32 R3, RZ, RZ, R15 ;  /* 0x000000ffff030224 */ /* 0x000fe200078e000f */
[----:B------:R-:W-:Y:S02]  /*37650*/  PRMT R24, RZ, 0x7610, R24 ;  /* 0x00007610ff187816 */ /* 0x000fe40000000018 */
[----:B------:R-:W-:Y:S01]  /*37660*/  PRMT R23, RZ, 0x7610, R23 ;  /* 0x00007610ff177816 */ /* 0x000fe20000000017 */
[----:B------:R-:W2:Y:S04]  /*37670*/  LDL R15, [R1+0x30d4] ;  /* 0x0030d400010f7983 */ /* 0x000ea80000100800 */
[----:B------:R4:W2:Y:S04]  /*37680*/  @P0 LDG.E.U16 R25, desc[UR10][R2.64] ;  /* 0x0000000a02190981 */ /* 0x0008a8000c1e1500 */
[----:B------:R-:W2:Y:S01]  /*37690*/  LDL R14, [R1+0x30e4] ;  /* 0x0030e400010e7983 */ /* 0x000ea20000100800 */
[----:B----4-:R-:W-:-:S02]  /*376a0*/  @P0 IMAD.MOV.U32 R2, RZ, RZ, R27 ;  /* 0x000000ffff020224 */ /* 0x010fc400078e001b */
[----:B---3--:R-:W-:-:S05]  /*376b0*/  @P0 IMAD.MOV.U32 R3, RZ, RZ, R26 ;  /* 0x000000ffff030224 */ /* 0x008fca00078e001a */
[----:B------:R0:W3:Y:S04]  /*376c0*/  @P0 LDG.E.U16 R24, desc[UR10][R2.64] ;  /* 0x0000000a02180981 */ /* 0x0000e8000c1e1500 */
[----:B--2---:R1:W-:Y:S01]  /*376d0*/  STL [R1+0x33e8], R25 ;  /* 0x0033e81901007387 */ /* 0x0043e20000100800 */
[----:B0-----:R-:W-:Y:S02]  /*376e0*/  @P0 IMAD.MOV.U32 R2, RZ, RZ, R28 ;  /* 0x000000ffff020224 */ /* 0x001fe400078e001c */
[----:B------:R-:W-:-:S05]  /*376f0*/  @P0 IMAD.MOV.U32 R3, RZ, RZ, R29 ;  /* 0x000000ffff030224 */ /* 0x000fca00078e001d */
[----:B------:R0:W2:Y:S04]  /*37700*/  @P0 LDG.E.U16 R23, desc[UR10][R2.64] ;  /* 0x0000000a02170981 */ /* 0x0000a8000c1e1500 */
[----:B---3--:R3:W-:Y:S04]  /*37710*/  STL [R1+0x33ec], R24 ;  /* 0x0033ec1801007387 */ /* 0x0087e80000100800 */
[----:B-1----:R-:W4:Y:S04]  /*37720*/  LDL R25, [R1+0x30e0] ;  /* 0x0030e00001197983 */ /* 0x002f280000100800 */
[----:B---3--:R-:W3:Y:S01]  /*37730*/  LDL R24, [R1+0x30ec] ;  /* 0x0030ec0001187983 */ /* 0x008ee20000100800 */
[----:B------:R-:W-:Y:S01]  /*37740*/  PRMT R22, RZ, 0x7610, R22 ;  /* 0x00007610ff167816 */ /* 0x000fe20000000016 */
[----:B0-----:R-:W-:-:S02]  /*37750*/  @P0 IMAD.MOV.U32 R2, RZ, RZ, R4 ;  /* 0x000000ffff020224 */ /* 0x001fc400078e0004 */
[----:B------:R-:W-:Y:S01]  /*37760*/  @P0 IMAD.MOV.U32 R3, RZ, RZ, R5 ;  /* 0x000000ffff030224 */ /* 0x000fe200078e0005 */
[----:B------:R-:W-:Y:S01]  /*37770*/  PRMT R21, RZ, 0x7610, R21 ;  /* 0x00007610ff157816 */ /* 0x000fe20000000015 */
[----:B--2---:R0:W-:Y:S04]  /*37780*/  STL [R1+0x33f0], R23 ;  /* 0x0033f01701007387 */ /* 0x0041e80000100800 */
[----:B------:R1:W2:Y:S04]  /*37790*/  @P0 LDG.E.U16 R22, desc[UR10][R2.64] ;  /* 0x0000000a02160981 */ /* 0x0002a8000c1e1500 */
[----:B------:R-:W2:Y:S04]  /*377a0*/  LDL R5, [R1+0x30e8] ;  /* 0x0030e80001057983 */ /* 0x000ea80000100800 */
[----:B------:R-:W2:Y:S01]  /*377b0*/  LDL R4, [R1+0x30f0] ;  /* 0x0030f00001047983 */ /* 0x000ea20000100800 */
[----:B------:R-:W-:Y:S01]  /*377c0*/  PRMT R20, RZ, 0x7610, R20 ;  /* 0x00007610ff147816 */ /* 0x000fe20000000014 */
[----:B-1----:R-:W-:-:S02]  /*377d0*/  @P0 IMAD.MOV.U32 R2, RZ, RZ, R14 ;  /* 0x000000ffff020224 */ /* 0x002fc400078e000e */
[----:B------:R-:W-:-:S05]  /*377e0*/  @P0 IMAD.MOV.U32 R3, RZ, RZ, R15 ;  /* 0x000000ffff030224 */ /* 0x000fca00078e000f */
[----:B------:R4:W2:Y:S02]  /*377f0*/  @P0 LDG.E.U16 R21, desc[UR10][R2.64] ;  /* 0x0000000a02150981 */ /* 0x0008a4000c1e1500 */
[----:B----4-:R-:W-:Y:S02]  /*37800*/  @P0 IMAD.MOV.U32 R3, RZ, RZ, R25 ;  /* 0x000000ffff030224 */ /* 0x010fe400078e0019 */
[----:B---3--:R-:W-:-:S05]  /*37810*/  @P0 IMAD.MOV.U32 R2, RZ, RZ, R24 ;  /* 0x000000ffff020224 */ /* 0x008fca00078e0018 */
[----:B------:R1:W3:Y:S01]  /*37820*/  @P0 LDG.E.U16 R20, desc[UR10][R2.64] ;  /* 0x0000000a02140981 */ /* 0x0002e2000c1e1500 */
[----:B------:R-:W-:-:S03]  /*37830*/  ISETP.GT.AND P1, PT, R0, 0x7d, PT ;  /* 0x0000007d0000780c */ /* 0x000fc60003f24270 */
[----:B--2---:R2:W-:Y:S04]  /*37840*/  STL [R1+0x33f4], R22 ;  /* 0x0033f41601007387 */ /* 0x0045e80000100800 */
[----:B------:R-:W4:Y:S04]  /*37850*/  LDL R15, [R1+0x30dc] ;  /* 0x0030dc00010f7983 */ /* 0x000f280000100800 */
[----:B------:R-:W4:Y:S01]  /*37860*/  LDL R14, [R1+0x30f8] ;  /* 0x0030f800010e7983 */ /* 0x000f220000100800 */
[----:B------:R-:W-:Y:S01]  /*37870*/  PRMT R13, RZ, 0x7610, R13 ;  /* 0x00007610ff0d7816 */ /* 0x000fe2000000000d */
[----:B-1----:R-:W-:-:S02]  /*37880*/  @P1 IMAD.MOV.U32 R2, RZ, RZ, R4 ;  /* 0x000000ffff021224 */ /* 0x002fc400078e0004 */
[----:B------:R-:W-:Y:S01]  /*37890*/  @P1 IMAD.MOV.U32 R3, RZ, RZ, R5 ;  /* 0x000000ffff031224 */ /* 0x000fe200078e0005 */
[----:B------:R1:W-:Y:S04]  /*378a0*/  STL [R1+0x33f8], R21 ;  /* 0x0033f81501007387 */ /* 0x0003e80000100800 */
[----:B0-----:R-:W4:Y:S04]  /*378b0*/  LDL R23, [R1+0x30f4] ;  /* 0x0030f40001177983 */ /* 0x001f280000100800 */
[----:B--2---:R-:W2:Y:S04]  /*378c0*/  LDL R22, [R1+0x3104] ;  /* 0x0031040001167983 */ /* 0x004ea80000100800 */
[----:B------:R4:W2:Y:S04]  /*378d0*/  @P1 LDG.E.U16 R13, desc[UR10][R2.64] ;  /* 0x0000000a020d1981 */ /* 0x0008a8000c1e1500 */
[----:B---3--:R0:W-:Y:S04]  /*378e0*/  STL [R1+0x33fc], R20 ;  /* 0x0033fc1401007387 */ /* 0x0081e80000100800 */
[----:B-1----:R-:W3:Y:S01]  /*378f0*/  LDL R21, [R1+0x3100] ;  /* 0x0031000001157983 */ /* 0x002ee20000100800 */
[----:B------:R-:W-:-:S03]  /*37900*/  PRMT R12, RZ, 0x7610, R12 ;  /* 0x00007610ff0c7816 */ /* 0x000fc6000000000c */
[----:B------:R-:W3:Y:S04]  /*37910*/  LDL R5, [R1+0x3108] ;  /* 0x0031080001057983 */ /* 0x000ee80000100800 */
[----:B------:R-:W3:Y:S04]  /*37920*/  LDL R4, [R1+0x3110] ;  /* 0x0031100001047983 */ /* 0x000ee80000100800 */
[----:B0-----:R-:W3:Y:S01]  /*37930*/  LDL R20, [R1+0x310c] ;  /* 0x00310c0001147983 */ /* 0x001ee20000100800 */
[----:B----4-:R-:W-:Y:S02]  /*37940*/  @P1 IMAD.MOV.U32 R2, RZ, RZ, R14 ;  /* 0x000000ffff021224 */ /* 0x010fe400078e000e */
[----:B------:R-:W-:Y:S01]  /*37950*/  @P1 IMAD.MOV.U32 R3, RZ, RZ, R15 ;  /* 0x000000ffff031224 */ /* 0x000fe200078e000f */
[----:B------:R-:W-:-:S04]  /*37960*/  PRMT R11, RZ, 0x7610, R11 ;  /* 0x00007610ff0b7816 */ /* 0x000fc8000000000b */
[----:B------:R0:W4:Y:S04]  /*37970*/  @P1 LDG.E.U16 R12, desc[UR10][R2.64] ;  /* 0x0000000a020c1981 */ /* 0x000128000c1e1500 */
[----:B--2---:R-:W-:Y:S04]  /*37980*/  STL [R1+0x339c], R13 ;  /* 0x00339c0d01007387 */ /* 0x004fe80000100800 */
[----:B------:R-:W2:Y:S04]  /*37990*/  LDL R15, [R1+0x30fc] ;  /* 0x0030fc00010f7983 */ /* 0x000ea80000100800 */
[----:B------:R-:W2:Y:S01]  /*379a0*/  LDL R14, [R1+0x3118] ;  /* 0x00311800010e7983 */ /* 0x000ea20000100800 */
[----:B0-----:R-:W-:-:S02]  /*379b0*/  @P1 IMAD.MOV.U32 R2, RZ, RZ, R22 ;  /* 0x000000ffff021224 */ /* 0x001fc400078e0016 */
[----:B------:R-:W-:Y:S01]  /*379c0*/  @P1 IMAD.MOV.U32 R3, RZ, RZ, R23 ;  /* 0x000000ffff031224 */ /* 0x000fe200078e0017 */
[----:B------:R-:W-:-:S04]  /*379d0*/  PRMT R10, RZ, 0x7610, R10 ;  /* 0x00007610ff0a7816 */ /* 0x000fc8000000000a */
[----:B------:R3:W2:Y:S02]  /*379e0*/  @P1 LDG.E.U16 R11, desc[UR10][R2.64] ;  /* 0x0000000a020b1981 */ /* 0x0006a4000c1e1500 */
[----:B---3--:R-:W-:Y:S02]  /*379f0*/  @P1 IMAD.MOV.U32 R3, RZ, RZ, R21 ;  /* 0x000000ffff031224 */ /* 0x008fe400078e0015 */
[----:B------:R-:W-:-:S05]  /*37a00*/  @P1 IMAD.MOV.U32 R2, RZ, RZ, R20 ;  /* 0x000000ffff021224 */ /* 0x000fca00078e0014 */
[----:B------:R0:W3:Y:S02]  /*37a10*/  @P1 LDG.E.U16 R10, desc[UR10][R2.64] ;  /* 0x0000000a020a1981 */ /* 0x0000e4000c1e1500 */
[----:B0-----:R-:W-:-:S06]  /*37a20*/  PRMT R2, RZ, 0x7610, R2 ;  /* 0x00007610ff027816 */ /* 0x001fcc0000000002 */
[----:B------:R2:W3:Y:S01]  /*37a30*/  @P1 LDG.E.U16 R2, desc[UR10][R4.64] ;  /* 0x0000000a04021981 */ /* 0x0004e2000c1e1500 */
[----:B------:R-:W-:-:S03]  /*37a40*/  PRMT R9, RZ, 0x7610, R9 ;  /* 0x00007610ff097816 */ /* 0x000fc60000000009 */
[----:B----4-:R-:W-:Y:S04]  /*37a50*/  STL [R1+0x33a0], R12 ;  /* 0x0033a00c01007387 */ /* 0x010fe80000100800 */
[----:B------:R-:W4:Y:S04]  /*37a60*/  LDL R23, [R1+0x3114] ;  /* 0x0031140001177983 */ /* 0x000f280000100800 */
[----:B------:R-:W4:Y:S01]  /*37a70*/  LDL R22, [R1+0x3124] ;  /* 0x0031240001167983 */ /* 0x000f220000100800 */
[----:B--2---:R-:W-:Y:S02]  /*37a80*/  @P1 IMAD.MOV.U32 R4, RZ, RZ, R14 ;  /* 0x000000ffff041224 */ /* 0x004fe400078e000e */
[----:B------:R-:W-:Y:S01]  /*37a90*/  @P1 IMAD.MOV.U32 R5, RZ, RZ, R15 ;  /* 0x000000ffff051224 */ /* 0x000fe200078e000f */
[----:B------:R0:W-:Y:S04]  /*37aa0*/  STL [R1+0x33a4], R11 ;  /* 0x0033a40b01007387 */ /* 0x0001e80000100800 */
[----:B------:R4:W2:Y:S04]  /*37ab0*/  @P1 LDG.E.U16 R9, desc[UR10][R4.64] ;  /* 0x0000000a04091981 */ /* 0x0008a8000c1e1500 */
[----:B---3--:R1:W-:Y:S04]  /*37ac0*/  STL [R1+0x33a8], R10 ;  /* 0x0033a80a01007387 */ /* 0x0083e80000100800 */
[----:B------:R-:W3:Y:S04]  /*37ad0*/  LDL R21, [R1+0x3120] ;  /* 0x0031200001157983 */ /* 0x000ee80000100800 */
[----:B------:R-:W3:Y:S01]  /*37ae0*/  LDL R20, [R1+0x312c] ;  /* 0x00312c0001147983 */ /* 0x000ee20000100800 */
[----:B------:R-:W-:-:S03]  /*37af0*/  PRMT R8, RZ, 0x7610, R8 ;  /* 0x00007610ff087816 */ /* 0x000fc60000000008 */
[----:B------:R-:W-:Y:S04]  /*37b00*/  STL [R1+0x33ac], R2 ;  /* 0x0033ac0201007387 */ /* 0x000fe80000100800 */
[----:B------:R-:W3:Y:S04]  /*37b10*/  LDL R15, [R1+0x3128] ;  /* 0x00312800010f7983 */ /* 0x000ee80000100800 */
[----:B------:R-:W3:Y:S01]  /*37b20*/  LDL R14, [R1+0x3130] ;  /* 0x00313000010e7983 */ /* 0x000ee20000100800 */
[----:B----4-:R-:W-:Y:S02]  /*37b30*/  @P1 IMAD.MOV.U32 R4, RZ, RZ, R22 ;  /* 0x000000ffff041224 */ /* 0x010fe400078e0016 */
[----:B------:R-:W-:Y:S01]  /*37b40*/  @P1 IMAD.MOV.U32 R5, RZ, RZ, R23 ;  /* 0x000000ffff051224 */ /* 0x000fe200078e0017 */
[----:B------:R-:W-:-:S04]  /*37b50*/  PRMT R7, RZ, 0x7610, R7 ;  /* 0x00007610ff077816 */ /* 0x000fc80000000007 */
[----:B------:R3:W4:Y:S04]  /*37b60*/  @P1 LDG.E.U16 R8, desc[UR10][R4.64] ;  /* 0x0000000a04081981 */ /* 0x000728000c1e1500 */
[----:B--2---:R2:W-:Y:S04]  /*37b70*/  STL [R1+0x33b0], R9 ;  /* 0x0033b00901007387 */ /* 0x0045e80000100800 */
[----:B0-----:R-:W2:Y:S04]  /*37b80*/  LDL R11, [R1+0x311c] ;  /* 0x00311c00010b7983 */ /* 0x001ea80000100800 */
[----:B-1----:R-:W2:Y:S01]  /*37b90*/  LDL R10, [R1+0x3138] ;  /* 0x00313800010a7983 */ /* 0x002ea20000100800 */
[----:B---3--:R-:W-:-:S02]  /*37ba0*/  @P1 IMAD.MOV.U32 R5, RZ, RZ, R21 ;  /* 0x000000ffff051224 */ /* 0x008fc400078e0015 */
[----:B------:R-:W-:-:S05]  /*37bb0*/  @P1 IMAD.MOV.U32 R4, RZ, RZ, R20 ;  /* 0x000000ffff041224 */ /* 0x000fca00078e0014 */
[----:B------:R0:W3:Y:S01]  /*37bc0*/  @P1 LDG.E.U16 R7, desc[UR10][R4.64] ;  /* 0x0000000a04071981 */ /* 0x0000e2000c1e1500 */
[----:B------:R-:W-:Y:S02]  /*37bd0*/  ISETP.GT.AND P0, PT, R0, 0x7e, PT ;  /* 0x0000007e0000780c */ /* 0x000fe40003f04270 */
[----:B------:R-:W-:-:S11]  /*37be0*/  PRMT R6, RZ, 0x7610, R6 ;  /* 0x00007610ff067816 */ /* 0x000fd60000000006 */
[----:B0-----:R-:W-:Y:S02]  /*37bf0*/  @P0 IMAD.MOV.U32 R4, RZ, RZ, R14 ;  /* 0x000000ffff040224 */ /* 0x001fe400078e000e */
[----:B------:R-:W-:-:S05]  /*37c00*/  @P0 IMAD.MOV.U32 R5, RZ, RZ, R15 ;  /* 0x000000ffff050224 */ /* 0x000fca00078e000f */
[----:B------:R0:W3:Y:S04]  /*37c10*/  @P0 LDG.E.U16 R6, desc[UR10][R4.64] ;  /* 0x0000000a04060981 */ /* 0x0000e8000c1e1500 */
[----:B----4-:R1:W-:Y:S04]  /*37c20*/  STL [R1+0x33b4], R8 ;  /* 0x0033b40801007387 */ /* 0x0103e80000100800 */
[----:B------:R-:W4:Y:S04]  /*37c30*/  LDL R23, [R1+0x3134] ;  /* 0x0031340001177983 */ /* 0x000f280000100800 */
[----:B------:R-:W4:Y:S01]  /*37c40*/  LDL R22, [R1+0x3144] ;  /* 0x0031440001167983 */ /* 0x000f220000100800 */
[----:B--2---:R-:W-:-:S02]  /*37c50*/  @P0 IMAD.MOV.U32 R15, RZ, RZ, R11 ;  /* 0x000000ffff0f0224 */ /* 0x004fc400078e000b */
[----:B------:R-:W-:Y:S01]  /*37c60*/  @P0 IMAD.MOV.U32 R14, RZ, RZ, R10 ;  /* 0x000000ffff0e0224 */ /* 0x000fe200078e000a */
[----:B0-----:R-:W-:-:S06]  /*37c70*/  PRMT R5, RZ, 0x7610, R5 ;  /* 0x00007610ff057816 */ /* 0x001fcc0000000005 */
[----:B------:R4:W2:Y:S04]  /*37c80*/  @P0 LDG.E.U16 R5, desc[UR10][R14.64] ;  /* 0x0000000a0e050981 */ /* 0x0008a8000c1e1500 */
[----:B---3--:R-:W-:Y:S04]  /*37c90*/  STL [R1+0x33b8], R7 ;  /* 0x0033b80701007387 */ /* 0x008fe80000100800 */
[----:B------:R-:W3:Y:S04]  /*37ca0*/  LDL R21, [R1+0x3140] ;  /* 0x0031400001157983 */ /* 0x000ee80000100800 */
[----:B------:R-:W3:Y:S04]  /*37cb0*/  LDL R20, [R1+0x314c] ;  /* 0x00314c0001147983 */ /* 0x000ee80000100800 */
[----:B------:R-:W3:Y:S04]  /*37cc0*/  LDL R9, [R1+0x3148] ;  /* 0x0031480001097983 */ /* 0x000ee80000100800 */
[----:B-1----:R-:W3:Y:S01]  /*37cd0*/  LDL R8, [R1+0x3150] ;  /* 0x0031500001087983 */ /* 0x002ee20000100800 */
[----:B------:R-:W-:-:S03]  /*37ce0*/  PRMT R4, RZ, 0x7610, R4 ;  /* 0x00007610ff047816 */ /* 0x000fc60000000004 */
[----:B------:R0:W-:Y:S04]  /*37cf0*/  STL [R1+0x337c], R6 ;  /* 0x00337c0601007387 */ /* 0x0001e80000100800 */
        /* <DEDUP_REMOVED lines=8> */
[----:B-1----:R-:W4:Y:S01]  /*37d80*/  LDL R5, [R1+0x3164] ;  /* 0x0031640001057983 */ /* 0x002f220000100800 */
[----:B---3--:R-:W-:-:S02]  /*37d90*/  @P0 IMAD.MOV.U32 R15, RZ, RZ, R21 ;  /* 0x000000ffff0f0224 */ /* 0x008fc400078e0015 */
[----:B------:R-:W-:-:S05]  /*37da0*/  @P0 IMAD.MOV.U32 R14, RZ, RZ, R20 ;  /* 0x000000ffff0e0224 */ /* 0x000fca00078e0014 */
[----:B------:R0:W3:Y:S01]  /*37db0*/  @P0 LDG.E.U16 R3, desc[UR10][R14.64] ;  /* 0x0000000a0e030981 */ /* 0x0000e2000c1e1500 */
[----:B------:R-:W-:Y:S02]  /*37dc0*/  PRMT R19, RZ, 0x7610, R19 ;  /* 0x00007610ff137816 */ /* 0x000fe40000000013 */
[----:B------:R-:W-:Y:S01]  /*37dd0*/  PRMT R18, RZ, 0x7610, R18 ;  /* 0x00007610ff127816 */ /* 0x000fe20000000012 */
[----:B0-----:R-:W-:Y:S02]  /*37de0*/  @P0 IMAD.MOV.U32 R14, RZ, RZ, R8 ;  /* 0x000000ffff0e0224 */ /* 0x001fe400078e0008 */
[----:B------:R-:W-:-:S05]  /*37df0*/  @P0 IMAD.MOV.U32 R15, RZ, RZ, R9 ;  /* 0x000000ffff0f0224 */ /* 0x000fca00078e0009 */
[----:B------:R0:W3:Y:S02]  /*37e00*/  @P0 LDG.E.U16 R19, desc[UR10][R14.64] ;  /* 0x0000000a0e130981 */ /* 0x0000e4000c1e1500 */
[----:B0-----:R-:W-:Y:S02]  /*37e10*/  @P0 IMAD.MOV.U32 R14, RZ, RZ, R10 ;  /* 0x000000ffff0e0224 */ /* 0x001fe400078e000a */
[----:B------:R-:W-:-:S05]  /*37e20*/  @P0 IMAD.MOV.U32 R15, RZ, RZ, R11 ;  /* 0x000000ffff0f0224 */ /* 0x000fca00078e000b */
[----:B------:R4:W3:Y:S01]  /*37e30*/  @P0 LDG.E.U16 R18, desc[UR10][R14.64] ;  /* 0x0000000a0e120981 */ /* 0x0008e2000c1e1500 */
[----:B------:R-:W-:Y:S01]  /*37e40*/  PRMT R17, RZ, 0x7610, R17 ;  /* 0x00007610ff117816 */ /* 0x000fe20000000011 */
[----:B----4-:R-:W-:Y:S02]  /*37e50*/  @P0 IMAD.MOV.U32 R14, RZ, RZ, R5 ;  /* 0x000000ffff0e0224 */ /* 0x010fe400078e0005 */
[----:B--2---:R-:W-:Y:S01]  /*37e60*/  @P0 IMAD.MOV.U32 R15, RZ, RZ, R6 ;  /* 0x000000ffff0f0224 */ /* 0x004fe200078e0006 */
[----:B------:R-:W-:Y:S04]  /*37e70*/  STL [R1+0x3384], R4 ;  /* 0x0033840401007387 */ /* 0x000fe80000100800 */
[----:B------:R-:W2:Y:S04]  /*37e80*/  @P0 LDG.E.U16 R17, desc[UR10][R14.64] ;  /* 0x0000000a0e110981 */ /* 0x000ea8000c1e1500 */
[----:B---3--:R-:W-:Y:S04]  /*37e90*/  STL [R1+0x3388], R3 ;  /* 0x0033880301007387 */ /* 0x008fe80000100800 */
[----:B------:R-:W3:Y:S04]  /*37ea0*/  LDL R9, [R1+0x3160] ;  /* 0x0031600001097983 */ /* 0x000ee80000100800 */
[----:B------:R-:W4:Y:S04]  /*37eb0*/  LDL R8, [R1+0x316c] ;  /* 0x00316c0001087983 */ /* 0x000f280000100800 */
[----:B------:R0:W-:Y:S04]  /*37ec0*/  STL [R1+0x338c], R19 ;  /* 0x00338c1301007387 */ /* 0x0001e80000100800 */
[----:B------:R-:W4:Y:S04]  /*37ed0*/  LDL R21, [R1+0x3168] ;  /* 0x0031680001157983 */ /* 0x000f280000100800 */
[----:B------:R-:W4:Y:S04]  /*37ee0*/  LDL R20, [R1+0x3170] ;  /* 0x0031700001147983 */ /* 0x000f280000100800 */
[----:B------:R1:W-:Y:S04]  /*37ef0*/  STL [R1+0x3390], R18 ;  /* 0x0033901201007387 */ /* 0x0003e80000100800 */
[----:B0-----:R-:W4:Y:S04]  /*37f00*/  LDL R19, [R1+0x315c] ;  /* 0x00315c0001137983 */ /* 0x001f280000100800 */
[----:B------:R-:W4:Y:S04]  /*37f10*/  LDL R6, [R1+0x3174] ;  /* 0x0031740001067983 */ /* 0x000f280000100800 */
[----:B------:R-:W4:Y:S04]  /*37f20*/  LDL R5, [R1+0x3180] ;  /* 0x0031800001057983 */ /* 0x000f280000100800 */
[----:B-1----:R-:W4:Y:S04]  /*37f30*/  LDL R18, [R1+0x3178] ;  /* 0x0031780001127983 */ /* 0x002f280000100800 */
[----:B--2---:R0:W-:Y:S04]  /*37f40*/  STL [R1+0x3394], R17 ;  /* 0x0033941101007387 */ /* 0x0041e80000100800 */
[----:B------:R-:W2:Y:S04]  /*37f50*/  LDL R11, [R1+0x11e4] ;  /* 0x0011e400010b7983 */ /* 0x000ea80000100800 */
[----:B------:R-:W2:Y:S01]  /*37f60*/  LDL R10, [R1+0x317c] ;  /* 0x00317c00010a7983 */ /* 0x000ea20000100800 */
[----:B------:R-:W-:Y:S01]  /*37f70*/  PRMT R16, RZ, 0x7610, R16 ;  /* 0x00007610ff107816 */ /* 0x000fe20000000010 */
[----:B---3--:R-:W-:-:S02]  /*37f80*/  @P0 IMAD.MOV.U32 R15, RZ, RZ, R9 ;  /* 0x000000ffff0f0224 */ /* 0x008fc400078e0009 */
[----:B----4-:R-:W-:Y:S01]  /*37f90*/  @P0 IMAD.MOV.U32 R14, RZ, RZ, R8 ;  /* 0x000000ffff0e0224 */ /* 0x010fe200078e0008 */
[----:B------:R-:W3:Y:S04]  /*37fa0*/  LDL R9, [R1+0x11dc] ;  /* 0x0011dc0001097983 */ /* 0x000ee80000100800 */
[----:B------:R-:W4:Y:S04]  /*37fb0*/  LDL R8, [R1+0x11e0] ;  /* 0x0011e00001087983 */ /* 0x000f280000100800 */
[----:B------:R1:W4:Y:S01]  /*37fc0*/  @P0 LDG.E.U16 R16, desc[UR10][R14.64] ;  /* 0x0000000a0e100981 */ /* 0x000322000c1e1500 */
[----:B------:R-:W-:-:S02]  /*37fd0*/  ISETP.GT.AND P1, PT, R0, 0x7f, PT ;  /* 0x0000007f0000780c */ /* 0x000fc40003f24270 */
[----:B0-----:R-:W-:Y:S02]  /*37fe0*/  PRMT R17, RZ, 0x7610, R17 ;  /* 0x00007610ff117816 */ /* 0x001fe40000000011 */
[----:B------:R-:W-:-:S09]  /*37ff0*/  PRMT R13, RZ, 0x7610, R13 ;  /* 0x00007610ff0d7816 */ /* 0x000fd2000000000d */
[----:B-1----:R-:W-:Y:S02]  /*38000*/  @P1 IMAD.MOV.U32 R14, RZ, RZ, R20 ;  /* 0x000000ffff0e1224 */ /* 0x002fe400078e0014 */
[----:B------:R-:W-:-:S05]  /*38010*/  @P1 IMAD.MOV.U32 R15, RZ, RZ, R21 ;  /* 0x000000ffff0f1224 */ /* 0x000fca00078e0015 */
[----:B------:R0:W4:Y:S01]  /*38020*/  @P1 LDG.E.U16 R17, desc[UR10][R14.64] ;  /* 0x0000000a0e111981 */ /* 0x000122000c1e1500 */
[----:B------:R-:W-:Y:S01]  /*38030*/  PRMT R12, RZ, 0x7610, R12 ;  /* 0x00007610ff0c7816 */ /* 0x000fe2000000000c */
[----:B0-----:R-:W-:Y:S02]  /*38040*/  @P1 IMAD.MOV.U32 R15, RZ, RZ, R19 ;  /* 0x000000ffff0f1224 */ /* 0x001fe400078e0013 */
[----:B------:R-:W-:-:S05]  /*38050*/  @P1 IMAD.MOV.U32 R14, RZ, RZ, R18 ;  /* 0x000000ffff0e1224 */ /* 0x000fca00078e0012 */
[----:B------:R0:W4:Y:S01]  /*38060*/  @P1 LDG.E.U16 R13, desc[UR10][R14.64] ;  /* 0x0000000a0e0d1981 */ /* 0x000122000c1e1500 */
[----:B------:R-:W-:Y:S01]  /*38070*/  PRMT R3, RZ, 0x7610, R3 ;  /* 0x00007610ff037816 */ /* 0x000fe20000000003 */
[----:B0-----:R-:W-:Y:S02]  /*38080*/  @P1 IMAD.MOV.U32 R14, RZ, RZ, R5 ;  /* 0x000000ffff0e1224 */ /* 0x001fe400078e0005 */
[----:B------:R-:W-:-:S05]  /*38090*/  @P1 IMAD.MOV.U32 R15, RZ, RZ, R6 ;  /* 0x000000ffff0f1224 */ /* 0x000fca00078e0006 */
[----:B------:R2:W4:Y:S01]  /*380a0*/  @P1 LDG.E.U16 R12, desc[UR10][R14.64] ;  /* 0x0000000a0e0c1981 */ /* 0x000522000c1e1500 */
[----:B------:R-:W-:Y:S01]  /*380b0*/  PRMT R2, RZ, 0x7610, R2 ;  /* 0x00007610ff027816 */ /* 0x000fe20000000002 */
[----:B--2---:R-:W-:Y:S02]  /*380c0*/  @P1 IMAD.MOV.U32 R14, RZ, RZ, R10 ;  /* 0x000000ffff0e1224 */ /* 0x004fe400078e000a */
[----:B------:R-:W-:-:S05]  /*380d0*/  @P1 IMAD.MOV.U32 R15, RZ, RZ, R11 ;  /* 0x000000ffff0f1224 */ /* 0x000fca00078e000b */
[----:B------:R3:W2:Y:S02]  /*380e0*/  @P1 LDG.E.U16 R3, desc[UR10][R14.64] ;  /* 0x0000000a0e031981 */ /* 0x0006a4000c1e1500 */
[----:B---3--:R-:W-:Y:S02]  /*380f0*/  @P1 IMAD.MOV.U32 R15, RZ, RZ, R9 ;  /* 0x000000ffff0f1224 */ /* 0x008fe400078e0009 */
[----:B----4-:R-:W-:Y:S01]  /*38100*/  @P1 IMAD.MOV.U32 R14, RZ, RZ, R8 ;  /* 0x000000ffff0e1224 */ /* 0x010fe200078e0008 */
[----:B------:R-:W-:Y:S04]  /*38110*/  STL [R1+0x3398], R16 ;  /* 0x0033981001007387 */ /* 0x000fe80000100800 */
[----:B------:R-:W3:Y:S04]  /*38120*/  LDL R6, [R1+0x318c] ;  /* 0x00318c0001067983 */ /* 0x000ee80000100800 */
[----:B------:R-:W4:Y:S04]  /*38130*/  LDL R5, [R1+0x3190] ;  /* 0x0031900001057983 */ /* 0x000f280000100800 */
[----:B------:R-:W3:Y:S04]  /*38140*/  @P1 LDG.E.U16 R2, desc[UR10][R14.64] ;  /* 0x0000000a0e021981 */ /* 0x000ee8000c1e1500 */
[----:B--2---:R-:W-:Y:S04]  /*38150*/  STL [R1+0x7c], R3 ;  /* 0x00007c0301007387 */ /* 0x004fe80000100800 */
[----:B------:R-:W2:Y:S04]  /*38160*/  LDL R9, [R1+0x3184] ;  /* 0x0031840001097983 */ /* 0x000ea80000100800 */
[----:B------:R-:W2:Y:S04]  /*38170*/  LDL R8, [R1+0x3188] ;  /* 0x0031880001087983 */ /* 0x000ea80000100800 */
[----:B---3--:R0:W-:Y:S01]  /*38180*/  STL [R1+0x70], R2 ;  /* 0x0000700201007387 */ /* 0x0081e20000100800 */
[----:B----4-:R-:W-:-:S02]  /*38190*/  @P1 IMAD.MOV.U32 R14, RZ, RZ, R5 ;  /* 0x000000ffff0e1224 */ /* 0x010fc400078e0005 */
[----:B------:R-:W-:Y:S01]  /*381a0*/  @P1 IMAD.MOV.U32 R15, RZ, RZ, R6 ;  /* 0x000000ffff0f1224 */ /* 0x000fe200078e0006 */
[----:B0-----:R-:W3:Y:S04]  /*381b0*/  LDL.LU R2, [R1+0x11d4] ;  /* 0x0011d40001027983 */ /* 0x001ee80000300800 */
[----:B------:R-:W4:Y:S04]  /*381c0*/  LDL.LU R10, [R1+0x11d0] ;  /* 0x0011d000010a7983 */ /* 0x000f280000300800 */
[----:B------:R-:W4:Y:S04]  /*381d0*/  LDL.LU R11, [R1+0x11cc] ;  /* 0x0011cc00010b7983 */ /* 0x000f280000300800 */
[----:B------:R-:W3:Y:S04]  /*381e0*/  LDL.LU R26, [R1+0x11c8] ;  /* 0x0011c800011a7983 */ /* 0x000ee80000300800 */
[----:B------:R-:W4:Y:S04]  /*381f0*/  LDL R6, [R1+0x3198] ;  /* 0x0031980001067983 */ /* 0x000f280000100800 */
[----:B------:R-:W3:Y:S04]  /*38200*/  LDL R5, [R1+0x319c] ;  /* 0x00319c0001057983 */ /* 0x000ee80000100800 */
[----:B------:R0:W-:Y:S04]  /*38210*/  STL [R1+0x88], R12 ;  /* 0x0000880c01007387 */ /* 0x0001e80000100800 */
[----:B0-----:R-:W3:Y:S04]  /*38220*/  LDL.LU R12, [R1+0x11c4] ;  /* 0x0011c400010c7983 */ /* 0x001ee80000300800 */
[----:B------:R0:W-:Y:S04]  /*38230*/  STL [R1+0x90], R13 ;  /* 0x0000900d01007387 */ /* 0x0001e80000100800 */
[----:B------:R-:W-:Y:S04]  /*38240*/  STL [R1+0x94], R17 ;  /* 0x0000941101007387 */ /* 0x000fe80000100800 */
[----:B0-----:R-:W3:Y:S04]  /*38250*/  LDL.LU R13, [R1+0x11c0] ;  /* 0x0011c000010d7983 */ /* 0x001ee80000300800 */
[----:B------:R-:W3:Y:S04]  /*38260*/  LDL.LU R20, [R1+0x11bc] ;  /* 0x0011bc0001147983 */ /* 0x000ee80000300800 */
[----:B------:R-:W3:Y:S04]  /*38270*/  LDL.LU R21, [R1+0x11b8] ;  /* 0x0011b80001157983 */ /* 0x000ee80000300800 */
[----:B------:R-:W3:Y:S04]  /*38280*/  LDL.LU R22, [R1+0x10d4] ;  /* 0x0010d40001167983 */ /* 0x000ee80000300800 */
[----:B------:R-:W3:Y:S04]  /*38290*/  LDL.LU R23, [R1+0x10d0] ;  /* 0x0010d00001177983 */ /* 0x000ee80000300800 */
[----:B------:R-:W3:Y:S04]  /*382a0*/  LDL.LU R24, [R1+0x10cc] ;  /* 0x0010cc0001187983 */ /* 0x000ee80000300800 */
[----:B------:R-:W3:Y:S01]  /*382b0*/  LDL.LU R27, [R1+0x10c8] ;  /* 0x0010c800011b7983 */ /* 0x000ee20000300800 */
[----:B------:R-:W-:Y:S01]  /*382c0*/  PRMT R16, RZ, 0x7610, R16 ;  /* 0x00007610ff107816 */ /* 0x000fe20000000010 */
[----:B------:R-:W0:Y:S01]  /*382d0*/  S2R R3, SR_TID.X ;  /* 0x0000000000037919 */ /* 0x000e220000002100 */
[----:B------:R-:W-:Y:S01]  /*382e0*/  PRMT R7, RZ, 0x7610, R7 ;  /* 0x00007610ff077816 */ /* 0x000fe20000000007 */
[----:B------:R-:W1:Y:S01]  /*382f0*/  S2UR UR5, SR_CgaCtaId ;  /* 0x00000000000579c3 */ /* 0x000e620000008800 */
[----:B------:R-:W-:Y:S01]  /*38300*/  PRMT R4, RZ, 0x7610, R4 ;  /* 0x00007610ff047816 */ /* 0x000fe20000000004 */
[----:B------:R-:W3:Y:S04]  /*38310*/  LDL.LU R25, [R1+0x10c4] ;  /* 0x0010c40001197983 */ /* 0x000ee80000300800 */
[----:B------:R2:W3:Y:S04]  /*38320*/  @P1 LDG.E.U16 R16, desc[UR10][R14.64] ;  /* 0x0000000a0e101981 */ /* 0x0004e8000c1e1500 */
[----:B------:R-:W3:Y:S01]  /*38330*/  LDL.LU R28, [R1+0x10c0] ;  /* 0x0010c000011c7983 */ /* 0x000ee20000300800 */
[----:B------:R-:W-:-:S03]  /*38340*/  UMOV UR4, 0x400 ;  /* 0x0000040000047882 */ /* 0x000fc60000000000 */
[----:B------:R-:W3:Y:S01]  /*38350*/  LDL.LU R29, [R1+0x10bc] ;  /* 0x0010bc00011d7983 */ /* 0x000ee20000300800 */
[----:B--2---:R-:W-:Y:S02]  /*38360*/  @P1 IMAD.MOV.U32 R15, RZ, RZ, R9 ;  /* 0x000000ffff0f1224 */ /* 0x004fe400078e0009 */
[----:B------:R-:W-:-:S05]  /*38370*/  @P1 IMAD.MOV.U32 R14, RZ, RZ, R8 ;  /* 0x000000ffff0e1224 */ /* 0x000fca00078e0008 */
[----:B------:R4:W2:Y:S01]  /*38380*/  @P1 LDG.E.U16 R7, desc[UR10][R14.64] ;  /* 0x0000000a0e071981 */ /* 0x0008a2000c1e1500 */
[----:B-1----:R-:W-:-:S03]  /*38390*/  ULEA UR4, UR5, UR4, 0x18 ;  /* 0x0000000405047291 */ /* 0x002fc6000f8ec03f */
[----:B------:R-:W-:Y:S01]  /*383a0*/  STL [R1+0x348c], R0 ;  /* 0x00348c0001007387 */ /* 0x000fe20000100800 */
[----:B----4-:R-:W-:Y:S02]  /*383b0*/  @P1 IMAD.MOV.U32 R15, RZ, RZ, R6 ;  /* 0x000000ffff0f1224 */ /* 0x010fe400078e0006 */
[----:B---3--:R-:W-:-:S05]  /*383c0*/  @P1 IMAD.MOV.U32 R14, RZ, RZ, R5 ;  /* 0x000000ffff0e1224 */ /* 0x008fca00078e0005 */
[----:B------:R0:W3:Y:S01]  /*383d0*/  @P1 LDG.E.U16 R4, desc[UR10][R14.64] ;  /* 0x0000000a0e041981 */ /* 0x0000e2000c1e1500 */
[----:B------:R-:W-:Y:S01]  /*383e0*/  BAR.SYNC.DEFER_BLOCKING 0x0 ;  /* 0x0000000000007b1d */ /* 0x000fe20000010000 */
[----:B0-----:R-:W-:-:S04]  /*383f0*/  LOP3.LUT R14, R3, 0x3f, RZ, 0xc0, !PT ;  /* 0x0000003f030e7812 */ /* 0x001fc800078ec0ff */
[C---:B------:R-:W-:Y:S01]  /*38400*/  LOP3.LUT R15, R14.reuse, 0x40, RZ, 0xfc, !PT ;  /* 0x000000400e0f7812 */ /* 0x040fe200078efcff */
[----:B------:R-:W-:-:S05]  /*38410*/  IMAD.SHL.U32 R14, R14, 0x2, RZ ;  /* 0x000000020e0e7824 */ /* 0x000fca00078e00ff */
[----:B------:R0:W-:Y:S04]  /*38420*/  STS.U16 [R14+UR4+0x180], R26 ;  /* 0x0001801a0e007988 */ /* 0x0001e80008000404 */
[----:B0-----:R-:W4:Y:S04]  /*38430*/  LDL.LU R26, [R1+0x10b8] ;  /* 0x0010b800011a7983 */ /* 0x001f280000300800 */
[----:B------:R0:W-:Y:S04]  /*38440*/  STS.U16 [R14+UR4+0x2180], R27 ;  /* 0x0021801b0e007988 */ /* 0x0001e80008000404 */
[----:B0-----:R-:W4:Y:S01]  /*38450*/  LDL.LU R27, [R1+0xfd4] ;  /* 0x000fd400011b7983 */ /* 0x001f220000300800 */
[----:B------:R-:W-:-:S03]  /*38460*/  ISETP.GE.AND P1, PT, R15, R0, PT ;  /* 0x000000000f00720c */ /* 0x000fc60003f26270 */
[----:B------:R0:W-:Y:S04]  /*38470*/  STL [R1+0x68], R16 ;  /* 0x0000681001007387 */ /* 0x0001e80000100800 */
[----:B------:R-:W4:Y:S04]  /*38480*/  LDL.LU R0, [R1+0xfd0] ;  /* 0x000fd00001007983 */ /* 0x000f280000300800 */
[----:B------:R-:W4:Y:S04]  /*38490*/  LDL.LU R15, [R1+0xfcc] ;  /* 0x000fcc00010f7983 */ /* 0x000f280000300800 */
[----:B------:R1:W-:Y:S04]  /*384a0*/  STS.U16 [R14+UR4+0x2280], R28 ;  /* 0x0022801c0e007988 */ /* 0x0003e80008000404 */
[----:B0-----:R-:W4:Y:S04]  /*384b0*/  LDL.LU R16, [R1+0xfc8] ;  /* 0x000fc80001107983 */ /* 0x001f280000300800 */
[----:B--2---:R-:W-:Y:S04]  /*384c0*/  STL [R1+0x58], R7 ;  /* 0x0000580701007387 */ /* 0x004fe80000100800 */
[----:B-1----:R-:W2:Y:S04]  /*384d0*/  LDL.LU R28, [R1+0xfc4] ;  /* 0x000fc400011c7983 */ /* 0x002ea80000300800 */
[----:B------:R-:W2:Y:S04]  /*384e0*/  LDL.LU R17, [R1+0xfc0] ;  /* 0x000fc00001117983 */ /* 0x000ea80000300800 */
[----:B------:R-:W2:Y:S04]  /*384f0*/  LDL.LU R18, [R1+0xfbc] ;  /* 0x000fbc0001127983 */ /* 0x000ea80000300800 */
[----:B------:R-:W-:Y:S04]  /*38500*/  STS.U16 [R14+UR4], R2 ;  /* 0x000000020e007988 */ /* 0x000fe80008000404 */
[----:B------:R-:W-:Y:S04]  /*38510*/  STS.U16 [R14+UR4+0x80], R10 ;  /* 0x0000800a0e007988 */ /* 0x000fe80008000404 */
        /* <DEDUP_REMOVED lines=10> */
[----:B---3--:R0:W-:Y:S04]  /*385c0*/  STL [R1+0x4c], R4 ;  /* 0x00004c0401007387 */ /* 0x0081e80000100800 */
[----:B------:R-:W3:Y:S04]  /*385d0*/  LDL.LU R19, [R1+0xfb8] ;  /* 0x000fb80001137983 */ /* 0x000ee80000300800 */
[----:B------:R-:W3:Y:S04]  /*385e0*/  LDL.LU R3, [R1+0xed4] ;  /* 0x000ed40001037983 */ /* 0x000ee80000300800 */
[----:B0-----:R-:W3:Y:S04]  /*385f0*/  LDL.LU R4, [R1+0xed0] ;  /* 0x000ed00001047983 */ /* 0x001ee80000300800 */
[----:B------:R-:W3:Y:S04]  /*38600*/  LDL.LU R5, [R1+0xecc] ;  /* 0x000ecc0001057983 */ /* 0x000ee80000300800 */
        /* <DEDUP_REMOVED lines=15> */
[----:B----4-:R0:W-:Y:S04]  /*38700*/  STS.U16 [R14+UR4+0x2380], R26 ;  /* 0x0023801a0e007988 */ /* 0x0101e80008000404 */
[----:B0-----:R-:W4:Y:S04]  /*38710*/  LDL.LU R26, [R1+0xccc] ;  /* 0x000ccc00011a7983 */ /* 0x001f280000300800 */
[----:B------:R0:W-:Y:S04]  /*38720*/  STS.U16 [R14+UR4+0x4000], R27 ;  /* 0x0040001b0e007988 */ /* 0x0001e80008000404 */
[----:B------:R-:W4:Y:S04]  /*38730*/  LDL.LU R25, [R1+0xcc8] ;  /* 0x000cc80001197983 */ /* 0x000f280000300800 */
[----:B0-----:R-:W4:Y:S04]  /*38740*/  LDL.LU R27, [R1+0xcc4] ;  /* 0x000cc400011b7983 */ /* 0x001f280000300800 */
[----:B--2---:R0:W-:Y:S04]  /*38750*/  STS.U16 [R14+UR4+0x4200], R28 ;  /* 0x0042001c0e007988 */ /* 0x0041e80008000404 */
[----:B0-----:R-:W2:Y:S04]  /*38760*/  LDL.LU R28, [R1+0xcc0] ;  /* 0x000cc000011c7983 */ /* 0x001ea80000300800 */
[----:B------:R-:W-:Y:S04]  /*38770*/  STS.U16 [R14+UR4+0x4080], R0 ;  /* 0x004080000e007988 */ /* 0x000fe80008000404 */
[----:B------:R-:W-:Y:S04]  /*38780*/  STS.U16 [R14+UR4+0x4100], R15 ;  /* 0x0041000f0e007988 */ /* 0x000fe80008000404 */
[----:B------:R-:W-:Y:S04]  /*38790*/  STS.U16 [R14+UR4+0x4180], R16 ;  /* 0x004180100e007988 */ /* 0x000fe80008000404 */
[----:B---3--:R0:W-:Y:S04]  /*387a0*/  STS.U16 [R14+UR4+0x8100], R29 ;  /* 0x0081001d0e007988 */ /* 0x0081e80008000404 */
[----:B0-----:R-:W3:Y:S04]  /*387b0*/  LDL.LU R29, [R1+0xcbc] ;  /* 0x000cbc00011d7983 */ /* 0x001ee80000300800 */
[----:B----4-:R0:W-:Y:S04]  /*387c0*/  STS.U16 [R14+UR4+0xa100], R26 ;  /* 0x00a1001a0e007988 */ /* 0x0101e80008000404 */
[----:B0-----:R-:W4:Y:S04]  /*387d0*/  LDL.LU R26, [R1+0xcb8] ;  /* 0x000cb800011a7983 */ /* 0x001f280000300800 */
[----:B------:R-:W4:Y:S04]  /*387e0*/  LDL.LU R0, [R1+0xbd4] ;  /* 0x000bd40001007983 */ /* 0x000f280000300800 */
[----:B------:R-:W4:Y:S04]  /*387f0*/  LDL.LU R15, [R1+0xbd0] ;  /* 0x000bd000010f7983 */ /* 0x000f280000300800 */
[----:B------:R0:W-:Y:S04]  /*38800*/  STS.U16 [R14+UR4+0xa200], R27 ;  /* 0x00a2001b0e007988 */ /* 0x0001e80008000404 */
[----:B------:R-:W4:Y:S04]  /*38810*/  LDL.LU R16, [R1+0xbcc] ;  /* 0x000bcc0001107983 */ /* 0x000f280000300800 */
[----:B0-----:R-:W4:Y:S04]  /*38820*/  LDL.LU R27, [R1+0xbc8] ;  /* 0x000bc800011b7983 */ /* 0x001f280000300800 */
[----:B------:R0:W-:Y:S04]  /*38830*/  STS.U16 [R14+UR4+0x4280], R17 ;  /* 0x004280110e007988 */ /* 0x0001e80008000404 */
[----:B------:R1:W-:Y:S04]  /*38840*/  STS.U16 [R14+UR4+0x4300], R18 ;  /* 0x004300120e007988 */ /* 0x0003e80008000404 */
[----:B------:R2:W-:Y:S04]  /*38850*/  STS.U16 [R14+UR4+0x4380], R19 ;  /* 0x004380130e007988 */ /* 0x0005e80008000404 */
[----:B------:R2:W-:Y:S04]  /*38860*/  STS.U16 [R14+UR4+0x6000], R3 ;  /* 0x006000030e007988 */ /* 0x0005e80008000404 */
[----:B------:R2:W-:Y:S04]  /*38870*/  STS.U16 [R14+UR4+0x6080], R4 ;  /* 0x006080040e007988 */ /* 0x0005e80008000404 */
[----:B------:R2:W-:Y:S04]  /*38880*/  STS.U16 [R14+UR4+0x6100], R5 ;  /* 0x006100050e007988 */ /* 0x0005e80008000404 */
[----:B0-----:R-:W4:Y:S04]  /*38890*/  LDL.LU R17, [R1+0xbc4] ;  /* 0x000bc40001117983 */ /* 0x001f280000300800 */
[----:B-1----:R-:W4:Y:S04]  /*388a0*/  LDL.LU R18, [R1+0xbc0] ;  /* 0x000bc00001127983 */ /* 0x002f280000300800 */
[----:B--2---:R-:W2:Y:S04]  /*388b0*/  LDL.LU R19, [R1+0xbbc] ;  /* 0x000bbc0001137983 */ /* 0x004ea80000300800 */
[----:B------:R-:W2:Y:S04]  /*388c0*/  LDL.LU R3, [R1+0xbb8] ;  /* 0x000bb80001037983 */ /* 0x000ea80000300800 */
[----:B------:R-:W2:Y:S04]  /*388d0*/  LDL.LU R4, [R1+0xad4] ;  /* 0x000ad40001047983 */ /* 0x000ea80000300800 */
[----:B------:R0:W-:Y:S04]  /*388e0*/  STS.U16 [R14+UR4+0x6180], R6 ;  /* 0x006180060e007988 */ /* 0x0001e80008000404 */
[----:B------:R-:W2:Y:S04]  /*388f0*/  LDL.LU R5, [R1+0xad0] ;  /* 0x000ad00001057983 */ /* 0x000ea80000300800 */
[----:B------:R1:W-:Y:S04]  /*38900*/  STS.U16 [R14+UR4+0x6200], R7 ;  /* 0x006200070e007988 */ /* 0x0003e80008000404 */
[----:B------:R1:W-:Y:S04]  /*38910*/  STS.U16 [R14+UR4+0x6280], R8 ;  /* 0x006280080e007988 */ /* 0x0003e80008000404 */
[----:B------:R1:W-:Y:S04]  /*38920*/  STS.U16 [R14+UR4+0x6300], R9 ;  /* 0x006300090e007988 */ /* 0x0003e80008000404 */
[----:B------:R1:W-:Y:S04]  /*38930*/  STS.U16 [R14+UR4+0x6380], R2 ;  /* 0x006380020e007988 */ /* 0x0003e80008000404 */
[----:B------:R1:W-:Y:S04]  /*38940*/  STS.U16 [R14+UR4+0x8000], R10 ;  /* 0x0080000a0e007988 */ /* 0x0003e80008000404 */
[----:B0-----:R-:W2:Y:S04]  /*38950*/  LDL.LU R6, [R1+0xacc] ;  /* 0x000acc0001067983 */ /* 0x001ea80000300800 */
[----:B-1----:R-:W2:Y:S04]  /*38960*/  LDL.LU R7, [R1+0xac8] ;  /* 0x000ac80001077983 */ /* 0x002ea80000300800 */
[----:B------:R-:W2:Y:S04]  /*38970*/  LDL.LU R8, [R1+0xac4] ;  /* 0x000ac40001087983 */ /* 0x000ea80000300800 */
        /* <DEDUP_REMOVED lines=18> */
[----:B0-----:R-:W2:Y:S04]  /*38aa0*/  LDL.LU R22, [R1+0x9bc] ;  /* 0x0009bc0001167983 */ /* 0x001ea80000300800 */
[----:B-1----:R-:W2:Y:S04]  /*38ab0*/  LDL.LU R23, [R1+0x9b8] ;  /* 0x0009b80001177983 */ /* 0x002ea80000300800 */
[----:B------:R-:W2:Y:S04]  /*38ac0*/  LDL.LU R24, [R1+0x8d4] ;  /* 0x0008d40001187983 */ /* 0x000ea80000300800 */
[----:B------:R-:W-:Y:S04]  /*38ad0*/  STS.U16 [R14+UR4+0xa180], R25 ;  /* 0x00a180190e007988 */ /* 0x000fe80008000404 */
[----:B---3--:R0:W-:Y:S04]  /*38ae0*/  STS.U16 [R14+UR4+0xa300], R29 ;  /* 0x00a3001d0e007988 */ /* 0x0081e80008000404 */
[----:B0-----:R-:W3:Y:S04]  /*38af0*/  LDL.LU R29, [R1+0x8d0] ;  /* 0x0008d000011d7983 */ /* 0x001ee80000300800 */
[----:B------:R-:W3:Y:S04]  /*38b00*/  LDL.LU R25, [R1+0x8cc] ;  /* 0x0008cc0001197983 */ /* 0x000ee80000300800 */
[----:B----4-:R0:W-:Y:S04]  /*38b10*/  STS.U16 [R14+UR4+0xa380], R26 ;  /* 0x00a3801a0e007988 */ /* 0x0101e80008000404 */
[----:B0-----:R-:W4:Y:S04]  /*38b20*/  LDL.LU R26, [R1+0x8c8] ;  /* 0x0008c800011a7983 */ /* 0x001f280000300800 */
[----:B------:R0:W-:Y:S04]  /*38b30*/  STS.U16 [R14+UR4+0xc180], R27 ;  /* 0x00c1801b0e007988 */ /* 0x0001e80008000404 */
[----:B0-----:R-:W4:Y:S04]  /*38b40*/  LDL.LU R27, [R1+0x8c4] ;  /* 0x0008c400011b7983 */ /* 0x001f280000300800 */
[----:B------:R-:W-:Y:S04]  /*38b50*/  STS.U16 [R14+UR4+0xc000], R0 ;  /* 0x00c000000e007988 */ /* 0x000fe80008000404 */
[----:B------:R-:W-:Y:S04]  /*38b60*/  STS.U16 [R14+UR4+0xc080], R15 ;  /* 0x00c0800f0e007988 */ /* 0x000fe80008000404 */
[----:B------:R-:W-:Y:S04]  /*38b70*/  STS.U16 [R14+UR4+0xc100], R16 ;  /* 0x00c100100e007988 */ /* 0x000fe80008000404 */
[----:B------:R-:W-:Y:S04]  /*38b80*/  STS.U16 [R14+UR4+0xc200], R17 ;  /* 0x00c200110e007988 */ /* 0x000fe80008000404 */
[----:B------:R-:W-:Y:S04]  /*38b90*/  STS.U16 [R14+UR4+0xc280], R18 ;  /* 0x00c280120e007988 */ /* 0x000fe80008000404 */
[----:B--2---:R-:W-:Y:S04]  /*38ba0*/  STS.U16 [R14+UR4+0xc300], R19 ;  /* 0x00c300130e007988 */ /* 0x004fe80008000404 */
[----:B------:R-:W-:Y:S04]  /*38bb0*/  STS.U16 [R14+UR4+0xc380], R3 ;  /* 0x00c380030e007988 */ /* 0x000fe80008000404 */
[----:B------:R-:W-:Y:S04]  /*38bc0*/  STS.U16 [R14+UR4+0xe000], R4 ;  /* 0x00e000040e007988 */ /* 0x000fe80008000404 */
[----:B------:R-:W-:Y:S04]  /*38bd0*/  STS.U16 [R14+UR4+0xe080], R5 ;  /* 0x00e080050e007988 */ /* 0x000fe80008000404 */
[----:B------:R0:W-:Y:S04]  /*38be0*/  STS.U16 [R14+UR4+0x10080], R28 ;  /* 0x0100801c0e007988 */ /* 0x0001e80008000404 */
[----:B0-----:R-:W2:Y:S04]  /*38bf0*/  LDL.LU R28, [R1+0x8c0] ;  /* 0x0008c000011c7983 */ /* 0x001ea80000300800 */
[----:B------:R-:W-:Y:S04]  /*38c00*/  STS.U16 [R14+UR4+0xe100], R6 ;  /* 0x00e100060e007988 */ /* 0x000fe80008000404 */
[----:B------:R-:W-:Y:S04]  /*38c10*/  STS.U16 [R14+UR4+0xe180], R7 ;  /* 0x00e180070e007988 */ /* 0x000fe80008000404 */
[----:B------:R-:W-:Y:S04]  /*38c20*/  STS.U16 [R14+UR4+0xe200], R8 ;  /* 0x00e200080e007988 */ /* 0x000fe80008000404 */
[----:B------:R-:W-:Y:S04]  /*38c30*/  STS.U16 [R14+UR4+0xe280], R9 ;  /* 0x00e280090e007988 */ /* 0x000fe80008000404 */
[----:B------:R-:W-:Y:S04]  /*38c40*/  STS.U16 [R14+UR4+0xe300], R2 ;  /* 0x00e300020e007988 */ /* 0x000fe80008000404 */
[----:B------:R-:W-:Y:S04]  /*38c50*/  STS.U16 [R14+UR4+0xe380], R10 ;  /* 0x00e3800a0e007988 */ /* 0x000fe80008000404 */
[----:B------:R-:W-:Y:S04]  /*38c60*/  STS.U16 [R14+UR4+0x10000], R11 ;  /* 0x0100000b0e007988 */ /* 0x000fe80008000404 */
[----:B---3--:R0:W-:Y:S04]  /*38c70*/  STS.U16 [R14+UR4+0x12080], R29 ;  /* 0x0120801d0e007988 */ /* 0x0081e80008000404 */
[----:B0-----:R-:W3:Y:S04]  /*38c80*/  LDL.LU R29, [R1+0x8bc] ;  /* 0x0008bc00011d7983 */ /* 0x001ee80000300800 */
[----:B------:R-:W3:Y:S04]  /*38c90*/  LDL.LU R0, [R1+0x8b8] ;  /* 0x0008b80001007983 */ /* 0x000ee80000300800 */
[----:B------:R-:W3:Y:S04]  /*38ca0*/  LDL.LU R15, [R1+0x7d4] ;  /* 0x0007d400010f7983 */ /* 0x000ee80000300800 */
[----:B------:R-:W3:Y:S04]  /*38cb0*/  LDL.LU R16, [R1+0x7d0] ;  /* 0x0007d00001107983 */ /* 0x000ee80000300800 */
[----:B----4-:R0:W-:Y:S04]  /*38cc0*/  STS.U16 [R14+UR4+0x12180], R26 ;  /* 0x0121801a0e007988 */ /* 0x0101e80008000404 */
[----:B0-----:R-:W4:Y:S04]  /*38cd0*/  LDL.LU R26, [R1+0x7cc] ;  /* 0x0007cc00011a7983 */ /* 0x001f280000300800 */
[----:B------:R-:W4:Y:S04]  /*38ce0*/  LDL.LU R17, [R1+0x7c8] ;  /* 0x0007c80001117983 */ /* 0x000f280000300800 */
        /* <DEDUP_REMOVED lines=22> */
[----:B------:R-:W4:Y:S04]  /*38e50*/  LDL.LU R20, [R1+0x3a8] ;  /* 0x0003a80001147983 */ /* 0x000f280000300800 */
[----:B------:R-:W4:Y:S04]  /*38e60*/  LDL.LU R21, [R1+0x3a4] ;  /* 0x0003a40001157983 */ /* 0x000f280000300800 */
[----:B------:R-:W4:Y:S04]  /*38e70*/  LDL.LU R22, [R1+0x3a0] ;  /* 0x0003a00001167983 */ /* 0x000f280000300800 */
[----:B------:R0:W-:Y:S04]  /*38e80*/  STS.U16 [R14+UR4+0x12000], R24 ;  /* 0x012000180e007988 */ /* 0x0001e80008000404 */
[----:B------:R-:W4:Y:S04]  /*38e90*/  LDL.LU R23, [R1+0x39c] ;  /* 0x00039c0001177983 */ /* 0x000f280000300800 */
[----:B------:R-:W-:Y:S04]  /*38ea0*/  STS.U16 [R14+UR4+0x12100], R25 ;  /* 0x012100190e007988 */ /* 0x000fe80008000404 */
[----:B--2---:R1:W-:Y:S04]  /*38eb0*/  STS.U16 [R14+UR4+0x12280], R28 ;  /* 0x0122801c0e007988 */ /* 0x0043e80008000404 */
[----:B0-----:R-:W2:Y:S04]  /*38ec0*/  LDL.LU R24, [R1+0x398] ;  /* 0x0003980001187983 */ /* 0x001ea80000300800 */
[----:B-1----:R-:W2:Y:S04]  /*38ed0*/  LDL.LU R28, [R1+0x2b4] ;  /* 0x0002b400011c7983 */ /* 0x002ea80000300800 */
[----:B------:R-:W2:Y:S04]  /*38ee0*/  LDL.LU R25, [R1+0x2b0] ;  /* 0x0002b00001197983 */ /* 0x000ea80000300800 */
[----:B---3--:R0:W-:Y:S04]  /*38ef0*/  STS.U16 [R14+UR4+0x12300], R29 ;  /* 0x0123001d0e007988 */ /* 0x0081e80008000404 */
[----:B0-----:R-:W3:Y:S04]  /*38f00*/  LDL.LU R29, [R1+0x2ac] ;  /* 0x0002ac00011d7983 */ /* 0x001ee80000300800 */
        /* <DEDUP_REMOVED lines=15> */
[----:B--2---:R0:W-:Y:S04]  /*39000*/  STS.U16 [R14+UR4+0x1a000], R28 ;  /* 0x01a0001c0e007988 */ /* 0x0041e80008000404 */
[----:B0-----:R-:W2:Y:S04]  /*39010*/  LDL.LU R28, [R1+0x2a0] ;  /* 0x0002a000011c7983 */ /* 0x001ea80000300800 */
[----:B------:R-:W2:Y:S04]  /*39020*/  LDL.LU R0, [R1+0x29c] ;  /* 0x00029c0001007983 */ /* 0x000ea80000300800 */
[----:B------:R-:W2:Y:S04]  /*39030*/  LDL.LU R15, [R1+0x294] ;  /* 0x00029400010f7983 */ /* 0x000ea80000300800 */
[----:B------:R-:W2:Y:S04]  /*39040*/  LDL.LU R16, [R1+0x194] ;  /* 0x0001940001107983 */ /* 0x000ea80000300800 */
        /* <DEDUP_REMOVED lines=28> */
[----:B------:R-:W3:Y:S04]  /*39210*/  LDL.LU R12, [R1] ;  /* 0x00000000010c7983 */ /* 0x000ee80000300800 */
        /* <DEDUP_REMOVED lines=10> */
[----:B0-----:R-:W4:Y:S04]  /*392c0*/  LDL.LU R26, [R1+0x10b4] ;  /* 0x0010b400011a7983 */ /* 0x001f280000300800 */
[----:B--2---:R0:W-:Y:S04]  /*392d0*/  STS.U16 [R14+UR4+0x1a380], R15 ;  /* 0x01a3800f0e007988 */ /* 0x0041e80008000404 */
[----:B------:R1:W-:Y:S04]  /*392e0*/  STS.U16 [R14+UR4+0x1a280], R28 ;  /* 0x01a2801c0e007988 */ /* 0x0003e80008000404 */
[----:B------:R-:W-:Y:S04]  /*392f0*/  STS.U16 [R14+UR4+0x1a300], R0 ;  /* 0x01a300000e007988 */ /* 0x000fe80008000404 */
[----:B------:R-:W-:Y:S01]  /*39300*/  STS.U16 [R14+UR4+0x1c000], R16 ;  /* 0x01c000100e007988 */ /* 0x000fe20008000404 */
[----:B0-----:R-:W-:-:S03]  /*39310*/  LOP3.LUT R15, R14, 0x10, RZ, 0x3c, !PT ;  /* 0x000000100e0f7812 */ /* 0x001fc600078e3cff */
[----:B-1----:R-:W2:Y:S04]  /*39320*/  LDL.LU R28, [R1+0x10b0] ;  /* 0x0010b000011c7983 */ /* 0x002ea80000300800 */
[----:B---3--:R0:W-:Y:S04]  /*39330*/  STS.U16 [R14+UR4+0x1c080], R29 ;  /* 0x01c0801d0e007988 */ /* 0x0081e80008000404 */
        /* <DEDUP_REMOVED lines=14> */
[----:B0-----:R-:W3:Y:S04]  /*39420*/  LDL.LU R29, [R1+0x10ac] ;  /* 0x0010ac00011d7983 */ /* 0x001ee80000300800 */
[----:B----4-:R0:W-:Y:S04]  /*39430*/  STS.U16 [R15+UR4+0x780], R27 ;  /* 0x0007801b0f007988 */ /* 0x0101e80008000404 */
[----:B0-----:R-:W4:Y:S04]  /*39440*/  LDL.LU R27, [R1+0x10a8] ;  /* 0x0010a800011b7983 */ /* 0x001f280000300800 */
[----:B------:R-:W4:Y:S04]  /*39450*/  LDL.LU R14, [R1+0x10a0] ;  /* 0x0010a000010e7983 */ /* 0x000f280000300800 */
[----:B------:R-:W-:Y:S04]  /*39460*/  STS.U16 [R15+UR4+0x400], R13 ;  /* 0x0004000d0f007988 */ /* 0x000fe80008000404 */
[----:B------:R-:W-:Y:S04]  /*39470*/  STS.U16 [R15+UR4+0x480], R20 ;  /* 0x000480140f007988 */ /* 0x000fe80008000404 */
[----:B------:R-:W-:Y:S04]  /*39480*/  STS.U16 [R15+UR4+0x500], R21 ;  /* 0x000500150f007988 */ /* 0x000fe80008000404 */
[----:B------:R-:W-:Y:S04]  /*39490*/  STS.U16 [R15+UR4+0x580], R22 ;  /* 0x000580160f007988 */ /* 0x000fe80008000404 */
[----:B--2---:R-:W-:Y:S04]  /*394a0*/  STS.U16 [R15+UR4+0x2480], R28 ;  /* 0x0024801c0f007988 */ /* 0x004fe80008000404 */
[----:B------:R-:W-:Y:S04]  /*394b0*/  STS.U16 [R15+UR4+0x600], R23 ;  /* 0x000600170f007988 */ /* 0x000fe80008000404 */
[----:B------:R-:W-:Y:S04]  /*394c0*/  STS.U16 [R15+UR4+0x680], R24 ;  /* 0x000680180f007988 */ /* 0x000fe80008000404 */
[----:B---3--:R-:W-:Y:S04]  /*394d0*/  STS.U16 [R15+UR4+0x2500], R29 ;  /* 0x0025001d0f007988 */ /* 0x008fe80008000404 */
[----:B----4-:R0:W-:Y:S04]  /*394e0*/  STL [R1+0x3494], R14 ;  /* 0x0034940e01007387 */ /* 0x0101e80000100800 */
[----:B0-----:R-:W2:Y:S04]  /*394f0*/  LDL.LU R14, [R1+0x10a4] ;  /* 0x0010a400010e7983 */ /* 0x001ea80000300800 */
[----:B------:R-:W3:Y:S04]  /*39500*/  LDL.LU R28, [R1+0x109c] ;  /* 0x00109c00011c7983 */ /* 0x000ee80000300800 */
        /* <DEDUP_REMOVED lines=24> */
[----:B------:R1:W-:Y:S04]  /*39690*/  STS.U16 [R15+UR4+0x2400], R26 ;  /* 0x0024001a0f007988 */ /* 0x0003e80008000404 */
[----:B------:R1:W-:Y:S04]  /*396a0*/  STS.U16 [R15+UR4+0x2580], R27 ;  /* 0x0025801b0f007988 */ /* 0x0003e80008000404 */
[----:B0-----:R-:W4:Y:S04]  /*396b0*/  LDL.LU R25, [R1+0xd9c] ;  /* 0x000d9c0001197983 */ /* 0x001f280000300800 */
[----:B-1----:R-:W4:Y:S04]  /*396c0*/  LDL.LU R26, [R1+0xd98] ;  /* 0x000d9800011a7983 */ /* 0x002f280000300800 */
[----:B------:R-:W4:Y:S04]  /*396d0*/  LDL.LU R27, [R1+0xcb4] ;  /* 0x000cb400011b7983 */ /* 0x000f280000300800 */
[----:B--2---:R0:W-:Y:S04]  /*396e0*/  STS.U16 [R15+UR4+0x2600], R14 ;  /* 0x0026000e0f007988 */ /* 0x0041e80008000404 */
[----:B---3--:R1:W-:Y:S04]  /*396f0*/  STS.U16 [R15+UR4+0x2700], R28 ;  /* 0x0027001c0f007988 */ /* 0x0083e80008000404 */
[----:B0-----:R-:W2:Y:S04]  /*39700*/  LDL.LU R14, [R1+0x3494] ;  /* 0x00349400010e7983 */ /* 0x001ea80000300800 */
[----:B-1----:R-:W3:Y:S04]  /*39710*/  LDL.LU R28, [R1+0xcb0] ;  /* 0x000cb000011c7983 */ /* 0x002ee80000300800 */
[----:B----4-:R-:W-:Y:S04]  /*39720*/  STS.U16 [R15+UR4+0x6580], R2 ;  /* 0x006580020f007988 */ /* 0x010fe80008000404 */
[----:B------:R0:W-:Y:S04]  /*39730*/  STS.U16 [R15+UR4+0x8680], R29 ;  /* 0x0086801d0f007988 */ /* 0x0001e80008000404 */
[----:B0-----:R-:W4:Y:S04]  /*39740*/  LDL.LU R29, [R1+0xcac] ;  /* 0x000cac00011d7983 */ /* 0x001f280000300800 */
        /* <DEDUP_REMOVED lines=14> */
[----:B--2---:R0:W-:Y:S04]  /*39830*/  STL [R1+0x3490], R2 ;  /* 0x0034900201007387 */ /* 0x0041e80000100800 */
[----:B0-----:R-:W2:Y:S04]  /*39840*/  LDL.LU R2, [R1+0xca8] ;  /* 0x000ca80001027983 */ /* 0x001ea80000300800 */
[----:B------:R-:W2:Y:S04]  /*39850*/  LDL.LU R0, [R1+0xca0] ;  /* 0x000ca00001007983 */ /* 0x000ea80000300800 */
[----:B------:R0:W-:Y:S04]  /*39860*/  STS.U16 [R15+UR4+0x2680], R14 ;  /* 0x0026800e0f007988 */ /* 0x0001e80008000404 */
[----:B0-----:R-:W2:Y:S04]  /*39870*/  LDL.LU R14, [R1+0xc9c] ;  /* 0x000c9c00010e7983 */ /* 0x001ea80000300800 */
[----:B------:R-:W2:Y:S04]  /*39880*/  LDL.LU R16, [R1+0xc98] ;  /* 0x000c980001107983 */ /* 0x000ea80000300800 */
        /* <DEDUP_REMOVED lines=19> */
[----:B---3--:R-:W3:Y:S04]  /*399c0*/  LDL.LU R13, [R1+0xaa0] ;  /* 0x000aa000010d7983 */ /* 0x008ee80000300800 */
[----:B----4-:R-:W4:Y:S04]  /*399d0*/  LDL.LU R20, [R1+0xa9c] ;  /* 0x000a9c0001147983 */ /* 0x010f280000300800 */
[----:B------:R-:W4:Y:S04]  /*399e0*/  LDL.LU R21, [R1+0xa98] ;  /* 0x000a980001157983 */ /* 0x000f280000300800 */
[----:B------:R0:W-:Y:S04]  /*399f0*/  STS.U16 [R15+UR4+0x8580], R23 ;  /* 0x008580170f007988 */ /* 0x0001e80008000404 */
[----:B------:R-:W4:Y:S04]  /*39a00*/  LDL.LU R22, [R1+0x9b4] ;  /* 0x0009b40001167983 */ /* 0x000f280000300800 */
[----:B------:R1:W-:Y:S04]  /*39a10*/  STS.U16 [R15+UR4+0x8600], R24 ;  /* 0x008600180f007988 */ /* 0x0003e80008000404 */
[----:B------:R1:W-:Y:S04]  /*39a20*/  STS.U16 [R15+UR4+0xa480], R28 ;  /* 0x00a4801c0f007988 */ /* 0x0003e80008000404 */
[----:B------:R1:W-:Y:S04]  /*39a30*/  STS.U16 [R15+UR4+0x8700], R25 ;  /* 0x008700190f007988 */ /* 0x0003e80008000404 */
[----:B------:R1:W-:Y:S04]  /*39a40*/  STS.U16 [R15+UR4+0x8780], R26 ;  /* 0x0087801a0f007988 */ /* 0x0003e80008000404 */
[----:B------:R1:W-:Y:S04]  /*39a50*/  STS.U16 [R15+UR4+0xa400], R27 ;  /* 0x00a4001b0f007988 */ /* 0x0003e80008000404 */
[----:B0-----:R-:W4:Y:S04]  /*39a60*/  LDL.LU R23, [R1+0x9b0] ;  /* 0x0009b00001177983 */ /* 0x001f280000300800 */
[----:B-1----:R-:W4:Y:S04]  /*39a70*/  LDL.LU R24, [R1+0x9ac] ;  /* 0x0009ac0001187983 */ /* 0x002f280000300800 */
[----:B------:R-:W3:Y:S04]  /*39a80*/  LDL.LU R28, [R1+0x9a8] ;  /* 0x0009a800011c7983 */ /* 0x000ee80000300800 */
[----:B------:R-:W4:Y:S04]  /*39a90*/  LDL.LU R25, [R1+0x9a4] ;  /* 0x0009a40001197983 */ /* 0x000f280000300800 */
[----:B------:R-:W4:Y:S04]  /*39aa0*/  LDL.LU R26, [R1+0x9a0] ;  /* 0x0009a000011a7983 */ /* 0x000f280000300800 */
[----:B------:R0:W-:Y:S04]  /*39ab0*/  STS.U16 [R15+UR4+0xa500], R29 ;  /* 0x00a5001d0f007988 */ /* 0x0001e80008000404 */
[----:B------:R-:W4:Y:S04]  /*39ac0*/  LDL.LU R27, [R1+0x99c] ;  /* 0x00099c00011b7983 */ /* 0x000f280000300800 */
[----:B0-----:R-:W4:Y:S04]  /*39ad0*/  LDL.LU R29, [R1+0x998] ;  /* 0x00099800011d7983 */ /* 0x001f280000300800 */
[----:B--2---:R0:W-:Y:S04]  /*39ae0*/  STS.U16 [R15+UR4+0xa580], R2 ;  /* 0x00a580020f007988 */ /* 0x0041e80008000404 */
[----:B0-----:R-:W2:Y:S04]  /*39af0*/  LDL.LU R2, [R1+0x3490] ;  /* 0x0034900001027983 */ /* 0x001ea80000300800 */
[----:B------:R0:W-:Y:S04]  /*39b00*/  STS.U16 [R15+UR4+0xa680], R0 ;  /* 0x00a680000f007988 */ /* 0x0001e80008000404 */
[----:B0-----:R-:W4:Y:S04]  /*39b10*/  LDL.LU R0, [R1+0x348c] ;  /* 0x00348c0001007983 */ /* 0x001f280000300800 */
[----:B---3--:R0:W-:Y:S04]  /*39b20*/  STS.U16 [R15+UR4+0x10580], R28 ;  /* 0x0105801c0f007988 */ /* 0x0081e80008000404 */
[----:B0-----:R-:W3:Y:S04]  /*39b30*/  LDL.LU R28, [R1+0x8b4] ;  /* 0x0008b400011c7983 */ /* 0x001ee80000300800 */
[----:B--2---:R0:W-:Y:S02]  /*39b40*/  STS.U16 [R15+UR4+0xa600], R2 ;  /* 0x00a600020f007988 */ /* 0x0041e40008000404 */
[----:B0-----:R-:W0:Y:S02]  /*39b50*/  S2R R2, SR_TID.X ;  /* 0x0000000000027919 */ /* 0x001e240000002100 */
[----:B0-----:R-:W-:-:S04]  /*39b60*/  LOP3.LUT R2, R2, 0x3f, RZ, 0xc0, !PT ;  /* 0x0000003f02027812 */ /* 0x001fc800078ec0ff */
[----:B----4-:R-:W-:Y:S02]  /*39b70*/  ISETP.GE.AND P0, PT, R2, R0, PT ;  /* 0x000000000200720c */ /* 0x010fe40003f06270 */
[----:B------:R-:W2:Y:S04]  /*39b80*/  LDL.LU R0, [R1+0x8a8] ;  /* 0x0008a80001007983 */ /* 0x000ea80000300800 */
[----:B--2---:R0:W-:Y:S04]  /*39b90*/  STL [R1+0x3484], R0 ;  /* 0x0034840001007387 */ /* 0x0041e80000100800 */
        /* <DEDUP_REMOVED lines=31> */
[----:B------:R1:W-:Y:S04]  /*39d90*/  STS.U16 [R15+UR4+0xe600], R12 ;  /* 0x00e6000c0f007988 */ /* 0x0003e80008000404 */
[----:B------:R3:W-:Y:S04]  /*39da0*/  STS.U16 [R15+UR4+0xe680], R13 ;  /* 0x00e6800d0f007988 */ /* 0x0007e80008000404 */
[----:B------:R3:W-:Y:S04]  /*39db0*/  STS.U16 [R15+UR4+0xe700], R20 ;  /* 0x00e700140f007988 */ /* 0x0007e80008000404 */
[----:B------:R-:W-:Y:S04]  /*39dc0*/  STS.U16 [R15+UR4+0xe780], R21 ;  /* 0x00e780150f007988 */ /* 0x000fe80008000404 */
[----:B------:R-:W-:Y:S04]  /*39dd0*/  STS.U16 [R15+UR4+0x10400], R22 ;  /* 0x010400160f007988 */ /* 0x000fe80008000404 */
[----:B------:R-:W-:Y:S04]  /*39de0*/  STS.U16 [R15+UR4+0x10480], R23 ;  /* 0x010480170f007988 */ /* 0x000fe80008000404 */
[----:B0-----:R-:W4:Y:S04]  /*39df0*/  LDL.LU R11, [R1+0x4cc] ;  /* 0x0004cc00010b7983 */ /* 0x001f280000300800 */
[----:B------:R-:W-:Y:S04]  /*39e00*/  STS.U16 [R15+UR4+0x10500], R24 ;  /* 0x010500180f007988 */ /* 0x000fe80008000404 */
[----:B-1----:R-:W4:Y:S04]  /*39e10*/  LDL.LU R12, [R1+0x4c8] ;  /* 0x0004c800010c7983 */ /* 0x002f280000300800 */
[----:B------:R-:W-:Y:S04]  /*39e20*/  STS.U16 [R15+UR4+0x10600], R25 ;  /* 0x010600190f007988 */ /* 0x000fe80008000404 */
[----:B------:R-:W-:Y:S04]  /*39e30*/  STS.U16 [R15+UR4+0x10680], R26 ;  /* 0x0106801a0f007988 */ /* 0x000fe80008000404 */
[----:B------:R-:W-:Y:S04]  /*39e40*/  STS.U16 [R15+UR4+0x10700], R27 ;  /* 0x0107001b0f007988 */ /* 0x000fe80008000404 */
[----:B---3--:R-:W3:Y:S04]  /*39e50*/  LDL.LU R13, [R1+0x4c4] ;  /* 0x0004c400010d7983 */ /* 0x008ee80000300800 */
[----:B------:R0:W-:Y:S04]  /*39e60*/  STS.U16 [R15+UR4+0x10780], R29 ;  /* 0x0107801d0f007988 */ /* 0x0001e80008000404 */
[----:B------:R-:W3:Y:S04]  /*39e70*/  LDL.LU R20, [R1+0x4c0] ;  /* 0x0004c00001147983 */ /* 0x000ee80000300800 */
[----:B------:R1:W-:Y:S04]  /*39e80*/  STS.U16 [R15+UR4+0x12400], R28 ;  /* 0x0124001c0f007988 */ /* 0x0003e80008000404 */
        /* <DEDUP_REMOVED lines=8> */
[----:B-1----:R-:W3:Y:S04]  /*39f10*/  LDL.LU R28, [R1+0x37c] ;  /* 0x00037c00011c7983 */ /* 0x002ee80000300800 */
[----:B--2---:R0:W-:Y:S04]  /*39f20*/  STS.U16 [R15+UR4+0x12480], R0 ;  /* 0x012480000f007988 */ /* 0x0041e80008000404 */
[----:B0-----:R-:W2:Y:S04]  /*39f30*/  LDL.LU R0, [R1+0x3488] ;  /* 0x0034880001007983 */ /* 0x001ea80000300800 */
[----:B----4-:R-:W-:Y:S04]  /*39f40*/  STS.U16 [R15+UR4+0x12600], R14 ;  /* 0x0126000e0f007988 */ /* 0x010fe80008000404 */
[----:B---3--:R-:W-:Y:S04]  /*39f50*/  STS.U16 [R15+UR4+0x16700], R29 ;  /* 0x0167001d0f007988 */ /* 0x008fe80008000404 */
[----:B--2---:R0:W-:Y:S04]  /*39f60*/  STS.U16 [R15+UR4+0x12500], R0 ;  /* 0x012500000f007988 */ /* 0x0041e80008000404 */
[----:B0-----:R-:W2:Y:S04]  /*39f70*/  LDL.LU R0, [R1+0x3484] ;  /* 0x0034840001007983 */ /* 0x001ea80000300800 */
[----:B------:R-:W3:Y:S04]  /*39f80*/  LDL.LU R29, [R1+0x378] ;  /* 0x00037800011d7983 */ /* 0x000ee80000300800 */
[----:B------:R-:W4:Y:S04]  /*39f90*/  LDL.LU R14, [R1+0x280] ;  /* 0x00028000010e7983 */ /* 0x000f280000300800 */
[----:B----4-:R0:W-:Y:S04]  /*39fa0*/  STL [R1+0x347c], R14 ;  /* 0x00347c0e01007387 */ /* 0x0101e80000100800 */
[----:B0-----:R-:W4:Y:S04]  /*39fb0*/  LDL.LU R14, [R1+0x288] ;  /* 0x00028800010e7983 */ /* 0x001f280000300800 */
[----:B--2---:R-:W-:Y:S04]  /*39fc0*/  STS.U16 [R15+UR4+0x12580], R0 ;  /* 0x012580000f007988 */ /* 0x004fe80008000404 */
        /* <DEDUP_REMOVED lines=12> */
[----:B----4-:R0:W-:Y:S04]  /*3a090*/  STL [R1+0x3480], R14 ;  /* 0x0034800e01007387 */ /* 0x0101e80000100800 */
        /* <DEDUP_REMOVED lines=22> */
[----:B---3--:R-:W3:Y:S04]  /*3a200*/  LDL.LU R12, [R1+0x24] ;  /* 0x00002400010c7983 */ /* 0x008ee80000300800 */
[----:B------:R-:W3:Y:S04]  /*3a210*/  LDL.LU R13, [R1+0x20] ;  /* 0x00002000010d7983 */ /* 0x000ee80000300800 */
[----:B------:R-:W3:Y:S04]  /*3a220*/  LDL.LU R20, [R1+0x8c] ;  /* 0x00008c0001147983 */ /* 0x000ee80000300800 */
[----:B------:R0:W-:Y:S04]  /*3a230*/  STS.U16 [R15+UR4+0x18400], R22 ;  /* 0x018400160f007988 */ /* 0x0001e80008000404 */
[----:B------:R-:W3:Y:S04]  /*3a240*/  LDL.LU R21, [R1+0x84] ;  /* 0x0000840001157983 */ /* 0x000ee80000300800 */
[----:B------:R1:W-:Y:S04]  /*3a250*/  STS.U16 [R15+UR4+0x18480], R23 ;  /* 0x018480170f007988 */ /* 0x0003e80008000404 */
[----:B------:R1:W-:Y:S04]  /*3a260*/  STS.U16 [R15+UR4+0x18500], R24 ;  /* 0x018500180f007988 */ /* 0x0003e80008000404 */
[----:B------:R1:W-:Y:S04]  /*3a270*/  STS.U16 [R15+UR4+0x18580], R25 ;  /* 0x018580190f007988 */ /* 0x0003e80008000404 */
[----:B------:R1:W-:Y:S04]  /*3a280*/  STS.U16 [R15+UR4+0x18600], R26 ;  /* 0x0186001a0f007988 */ /* 0x0003e80008000404 */
[----:B------:R1:W-:Y:S04]  /*3a290*/  STS.U16 [R15+UR4+0x18680], R27 ;  /* 0x0186801b0f007988 */ /* 0x0003e80008000404 */
[----:B0-----:R-:W3:Y:S04]  /*3a2a0*/  LDL.LU R22, [R1+0x80] ;  /* 0x0000800001167983 */ /* 0x001ee80000300800 */
[----:B-1----:R-:W3:Y:S04]  /*3a2b0*/  LDL.LU R23, [R1+0x78] ;  /* 0x0000780001177983 */ /* 0x002ee80000300800 */
[----:B------:R-:W3:Y:S04]  /*3a2c0*/  LDL.LU R24, [R1+0x1194] ;  /* 0x0011940001187983 */ /* 0x000ee80000300800 */
[----:B------:R-:W3:Y:S04]  /*3a2d0*/  LDL.LU R25, [R1+0x1190] ;  /* 0x0011900001197983 */ /* 0x000ee80000300800 */
[----:B------:R-:W3:Y:S04]  /*3a2e0*/  LDL.LU R26, [R1+0x118c] ;  /* 0x00118c00011a7983 */ /* 0x000ee80000300800 */
[----:B------:R0:W-:Y:S04]  /*3a2f0*/  STS.U16 [R15+UR4+0x18700], R28 ;  /* 0x0187001c0f007988 */ /* 0x0001e80008000404 */
[----:B------:R-:W3:Y:S04]  /*3a300*/  LDL.LU R27, [R1+0x1188] ;  /* 0x00118800011b7983 */ /* 0x000ee80000300800 */
[----:B------:R1:W-:Y:S04]  /*3a310*/  STS.U16 [R15+UR4+0x18780], R29 ;  /* 0x0187801d0f007988 */ /* 0x0003e80008000404 */
[----:B0-----:R-:W3:Y:S04]  /*3a320*/  LDL.LU R28, [R1+0x1184] ;  /* 0x00118400011c7983 */ /* 0x001ee80000300800 */
[----:B-1----:R-:W3:Y:S04]  /*3a330*/  LDL.LU R29, [R1+0x1180] ;  /* 0x00118000011d7983 */ /* 0x002ee80000300800 */
[----:B--2---:R0:W-:Y:S04]  /*3a340*/  STS.U16 [R15+UR4+0x1a400], R14 ;  /* 0x01a4000e0f007988 */ /* 0x0041e80008000404 */
[----:B0-----:R-:W2:Y:S04]  /*3a350*/  LDL.LU R14, [R1+0x3480] ;  /* 0x00348000010e7983 */ /* 0x001ea80000300800 */
[----:B--2---:R0:W-:Y:S04]  /*3a360*/  STS.U16 [R15+UR4+0x1a480], R14 ;  /* 0x01a4800e0f007988 */ /* 0x0041e80008000404 */
[----:B0-----:R-:W2:Y:S04]  /*3a370*/  LDL.LU R14, [R1+0x347c] ;  /* 0x00347c00010e7983 */ /* 0x001ea80000300800 */
[----:B----4-:R-:W-:Y:S04]  /*3a380*/  STS.U16 [R15+UR4+0x1a580], R0 ;  /* 0x01a580000f007988 */ /* 0x010fe80008000404 */
        /* <DEDUP_REMOVED lines=14> */
[----:B---3--:R-:W-:Y:S04]  /*3a470*/  STS.U16 [R15+UR4+0x1e500], R12 ;  /* 0x01e5000c0f007988 */ /* 0x008fe80008000404 */
[----:B------:R-:W-:Y:S04]  /*3a480*/  STS.U16 [R15+UR4+0x1e580], R13 ;  /* 0x01e5800d0f007988 */ /* 0x000fe80008000404 */
[----:B------:R-:W-:Y:S04]  /*3a490*/  STS.U16 [R15+UR4+0x1e600], R20 ;  /* 0x01e600140f007988 */ /* 0x000fe80008000404 */
[----:B------:R-:W-:Y:S04]  /*3a4a0*/  STS.U16 [R15+UR4+0x1e680], R21 ;  /* 0x01e680150f007988 */ /* 0x000fe80008000404 */
[----:B------:R-:W-:Y:S04]  /*3a4b0*/  STS.U16 [R15+UR4+0x1e700], R22 ;  /* 0x01e700160f007988 */ /* 0x000fe80008000404 */
[----:B------:R-:W-:Y:S04]  /*3a4c0*/  STS.U16 [R15+UR4+0x1e780], R23 ;  /* 0x01e780170f007988 */ /* 0x000fe80008000404 */
[----:B--2---:R0:W-:Y:S04]  /*3a4d0*/  STS.U16 [R15+UR4+0x1a500], R14 ;  /* 0x01a5000e0f007988 */ /* 0x0041e80008000404 */
[----:B0-----:R-:W2:Y:S04]  /*3a4e0*/  LDL.LU R15, [R1+0x1090] ;  /* 0x00109000010f7983 */ /* 0x001ea80000300800 */
[----:B--2---:R0:W-:Y:S04]  /*3a4f0*/  STL [R1+0x3470], R15 ;  /* 0x0034700f01007387 */ /* 0x0041e80000100800 */
[----:B0-----:R-:W2:Y:S04]  /*3a500*/  LDL.LU R15, [R1+0x1094] ;  /* 0x00109400010f7983 */ /* 0x001ea80000300800 */
[----:B--2---:R0:W-:Y:S04]  /*3a510*/  STL [R1+0x3474], R15 ;  /* 0x0034740f01007387 */ /* 0x0041e80000100800 */
[----:B0-----:R-:W2:Y:S01]  /*3a520*/  LDL.LU R15, [R1+0x1178] ;  /* 0x00117800010f7983 */ /* 0x001ea20000300800 */
[----:B------:R-:W0:Y:S02]  /*3a530*/  S2R R14, SR_TID.X ;  /* 0x00000000000e7919 */ /* 0x000e240000002100 */
[----:B0-----:R-:W-:Y:S01]  /*3a540*/  LOP3.LUT R14, R14, 0x3f, RZ, 0xc0, !PT ;  /* 0x0000003f0e0e7812 */ /* 0x001fe200078ec0ff */
[----:B--2---:R0:W-:Y:S04]  /*3a550*/  STL [R1+0x3478], R15 ;  /* 0x0034780f01007387 */ /* 0x0041e80000100800 */
[----:B0-----:R-:W2:Y:S01]  /*3a560*/  LDL.LU R15, [R1+0x117c] ;  /* 0x00117c00010f7983 */ /* 0x001ea20000300800 */
[----:B------:R-:W-:-:S05]  /*3a570*/  IMAD.SHL.U32 R14, R14, 0x2, RZ ;  /* 0x000000020e0e7824 */ /* 0x000fca00078e00ff */
[----:B------:R-:W-:Y:S02]  /*3a580*/  LOP3.LUT R0, R14, 0x20, RZ, 0x3c, !PT ;  /* 0x000000200e007812 */ /* 0x000fe400078e3cff */
        /* <DEDUP_REMOVED lines=32> */
[----:B------:R-:W3:Y:S04]  /*3a790*/  LDL.LU R29, [R1+0xd84] ;  /* 0x000d8400011d7983 */ /* 0x000ee80000300800 */
[----:B--2---:R0:W-:Y:S04]  /*3a7a0*/  STS.U16 [R0+UR4+0xb00], R15 ;  /* 0x000b000f00007988 */ /* 0x0041e80008000404 */
[----:B0-----:R-:W2:Y:S04]  /*3a7b0*/  LDL.LU R15, [R1+0x3478] ;  /* 0x00347800010f7983 */ /* 0x001ea80000300800 */
[----:B--2---:R0:W-:Y:S04]  /*3a7c0*/  STS.U16 [R0+UR4+0xb80], R15 ;  /* 0x000b800f00007988 */ /* 0x0041e80008000404 */
[----:B0-----:R-:W2:Y:S04]  /*3a7d0*/  LDL.LU R15, [R1+0x3474] ;  /* 0x00347400010f7983 */ /* 0x001ea80000300800 */
[----:B--2---:R0:W-:Y:S04]  /*3a7e0*/  STS.U16 [R0+UR4+0x2800], R15 ;  /* 0x0028000f00007988 */ /* 0x0041e80008000404 */
[----:B0-----:R-:W2:Y:S04]  /*3a7f0*/  LDL.LU R15, [R1+0x3470] ;  /* 0x00347000010f7983 */ /* 0x001ea80000300800 */
[----:B---3--:R0:W-:Y:S04]  /*3a800*/  STS.U16 [R0+UR4+0x8a00], R29 ;  /* 0x008a001d00007988 */ /* 0x0081e80008000404 */
[----:B0-----:R-:W3:Y:S04]  /*3a810*/  LDL.LU R29, [R1+0xd80] ;  /* 0x000d8000011d7983 */ /* 0x001ee80000300800 */
[----:B--2---:R0:W-:Y:S04]  /*3a820*/  STS.U16 [R0+UR4+0x2880], R15 ;  /* 0x0028800f00007988 */ /* 0x0041e80008000404 */
[----:B0-----:R-:W2:Y:S04]  /*3a830*/  LDL.LU R15, [R1+0xc94] ;  /* 0x000c9400010f7983 */ /* 0x001ea80000300800 */
[----:B--2---:R0:W-:Y:S04]  /*3a840*/  STL [R1+0x3468], R15 ;  /* 0x0034680f01007387 */ /* 0x0041e80000100800 */
[----:B0-----:R-:W2:Y:S04]  /*3a850*/  LDL.LU R15, [R1+0xd78] ;  /* 0x000d7800010f7983 */ /* 0x001ea80000300800 */
[----:B------:R-:W-:Y:S04]  /*3a860*/  STS.U16 [R0+UR4+0x2900], R14 ;  /* 0x0029000e00007988 */ /* 0x000fe80008000404 */
        /* <DEDUP_REMOVED lines=51> */
[----:B------:R-:W4:Y:S04]  /*3aba0*/  LDL.LU R28, [R1+0x990] ;  /* 0x00099000011c7983 */ /* 0x000f280000300800 */
[----:B------:R1:W-:Y:S04]  /*3abb0*/  STS.U16 [R0+UR4+0x8a80], R29 ;  /* 0x008a801d00007988 */ /* 0x0003e80008000404 */
[----:B0-----:R-:W3:Y:S04]  /*3abc0*/  LDL.LU R27, [R1+0x98c] ;  /* 0x00098c00011b7983 */ /* 0x001ee80000300800 */
[----:B-1----:R-:W3:Y:S04]  /*3abd0*/  LDL.LU R29, [R1+0x988] ;  /* 0x00098800011d7983 */ /* 0x002ee80000300800 */
[----:B--2---:R0:W-:Y:S04]  /*3abe0*/  STS.U16 [R0+UR4+0x8b00], R15 ;  /* 0x008b000f00007988 */ /* 0x0041e80008000404 */
[----:B0-----:R-:W2:Y:S04]  /*3abf0*/  LDL.LU R15, [R1+0x346c] ;  /* 0x00346c00010f7983 */ /* 0x001ea80000300800 */
[----:B--2---:R0:W-:Y:S04]  /*3ac00*/  STS.U16 [R0+UR4+0x8b80], R15 ;  /* 0x008b800f00007988 */ /* 0x0041e80008000404 */
[----:B0-----:R-:W2:Y:S04]  /*3ac10*/  LDL.LU R15, [R1+0x3468] ;  /* 0x00346800010f7983 */ /* 0x001ea80000300800 */
[----:B----4-:R0:W-:Y:S04]  /*3ac20*/  STS.U16 [R0+UR4+0x10880], R28 ;  /* 0x0108801c00007988 */ /* 0x0101e80008000404 */
[----:B0-----:R-:W4:Y:S04]  /*3ac30*/  LDL.LU R28, [R1+0x984] ;  /* 0x00098400011c7983 */ /* 0x001f280000300800 */
[----:B--2---:R0:W-:Y:S04]  /*3ac40*/  STS.U16 [R0+UR4+0xa800], R15 ;  /* 0x00a8000f00007988 */ /* 0x0041e80008000404 */
[----:B0-----:R-:W2:Y:S04]  /*3ac50*/  LDL.LU R15, [R1+0x978] ;  /* 0x00097800010f7983 */ /* 0x001ea80000300800 */
        /* <DEDUP_REMOVED lines=32> */
[----:B---3--:R3:W-:Y:S04]  /*3ae60*/  STS.U16 [R0+UR4+0xe800], R12 ;  /* 0x00e8000c00007988 */ /* 0x0087e80008000404 */
        /* <DEDUP_REMOVED lines=18> */
[----:B------:R-:W3:Y:S04]  /*3af90*/  LDL.LU R29, [R1+0x49c] ;  /* 0x00049c00011d7983 */ /* 0x000ee80000300800 */
[----:B------:R-:W4:Y:S04]  /*3afa0*/  LDL.LU R25, [R1+0x498] ;  /* 0x0004980001197983 */ /* 0x000f280000300800 */
[----:B------:R0:W-:Y:S04]  /*3afb0*/  STS.U16 [R0+UR4+0x10900], R27 ;  /* 0x0109001b00007988 */ /* 0x0001e80008000404 */
[----:B------:R-:W4:Y:S04]  /*3afc0*/  LDL.LU R26, [R1+0x374] ;  /* 0x00037400011a7983 */ /* 0x000f280000300800 */
[----:B------:R1:W-:Y:S04]  /*3afd0*/  STS.U16 [R0+UR4+0x10a00], R28 ;  /* 0x010a001c00007988 */ /* 0x0003e80008000404 */
[----:B0-----:R-:W4:Y:S04]  /*3afe0*/  LDL.LU R27, [R1+0x370] ;  /* 0x00037000011b7983 */ /* 0x001f280000300800 */
[----:B-1----:R-:W4:Y:S04]  /*3aff0*/  LDL.LU R28, [R1+0x36c] ;  /* 0x00036c00011c7983 */ /* 0x002f280000300800 */
[----:B--2---:R0:W-:Y:S04]  /*3b000*/  STS.U16 [R0+UR4+0x10a80], R15 ;  /* 0x010a800f00007988 */ /* 0x0041e80008000404 */
[----:B0-----:R-:W2:Y:S04]  /*3b010*/  LDL.LU R15, [R1+0x3464] ;  /* 0x00346400010f7983 */ /* 0x001ea80000300800 */
[----:B------:R-:W-:Y:S04]  /*3b020*/  STS.U16 [R0+UR4+0x12800], R14 ;  /* 0x0128000e00007988 */ /* 0x000fe80008000404 */
        /* <DEDUP_REMOVED lines=135> */
[----:B--2---:R0:W-:Y:S04]  /*3b8a0*/  STS.U16 [R15+UR4+0xd80], R0 ;  /* 0x000d80000f007988 */ /* 0x0041e80008000404 */
[----:B0-----:R-:W2:Y:S04]  /*3b8b0*/  LDL.LU R0, [R1+0x3450] ;  /* 0x0034500001007983 */ /* 0x001ea80000300800 */
[----:B--2---:R0:W-:Y:S04]  /*3b8c0*/  STS.U16 [R15+UR4+0xe00], R0 ;  /* 0x000e00000f007988 */ /* 0x0041e80008000404 */
[----:B0-----:R-:W2:Y:S04]  /*3b8d0*/  LDL.LU R0, [R1+0x344c] ;  /* 0x00344c0001007983 */ /* 0x001ea80000300800 */
[----:B--2---:R0:W-:Y:S04]  /*3b8e0*/  STS.U16 [R15+UR4+0xe80], R0 ;  /* 0x000e80000f007988 */ /* 0x0041e80008000404 */
[----:B0-----:R-:W2:Y:S04]  /*3b8f0*/  LDL.LU R0, [R1+0xd64] ;  /* 0x000d640001007983 */ /* 0x001ea80000300800 */
[----:B--2---:R0:W-:Y:S04]  /*3b900*/  STL [R1+0x3440], R0 ;  /* 0x0034400001007387 */ /* 0x0041e80000100800 */
[----:B0-----:R-:W2:Y:S04]  /*3b910*/  LDL.LU R0, [R1+0xd68] ;  /* 0x000d680001007983 */ /* 0x001ea80000300800 */
[----:B--2---:R0:W-:Y:S04]  /*3b920*/  STL [R1+0x3444], R0 ;  /* 0x0034440001007387 */ /* 0x0041e80000100800 */
[----:B0-----:R-:W2:Y:S04]  /*3b930*/  LDL.LU R0, [R1+0xd6c] ;  /* 0x000d6c0001007983 */ /* 0x001ea80000300800 */
[----:B---3--:R-:W-:Y:S04]  /*3b940*/  STS.U16 [R15+UR4+0xf00], R14 ;  /* 0x000f000e0f007988 */ /* 0x008fe80008000404 */
        /* <DEDUP_REMOVED lines=119> */
[----:B------:R-:W3:Y:S04]  /*3c0c0*/  LDL.LU R27, [R1+0x484] ;  /* 0x00048400011b7983 */ /* 0x000ee80000300800 */
[----:B------:R1:W-:Y:S04]  /*3c0d0*/  STS.U16 [R15+UR4+0xef80], R29 ;  /* 0x00ef801d0f007988 */ /* 0x0003e80008000404 */
[----:B0-----:R-:W4:Y:S04]  /*3c0e0*/  LDL.LU R28, [R1+0x480] ;  /* 0x00048000011c7983 */ /* 0x001f280000300800 */
[----:B-1----:R-:W4:Y:S04]  /*3c0f0*/  LDL.LU R29, [R1+0x47c] ;  /* 0x00047c00011d7983 */ /* 0x002f280000300800 */
[----:B--2---:R0:W-:Y:S04]  /*3c100*/  STS.U16 [R15+UR4+0x10c00], R0 ;  /* 0x010c00000f007988 */ /* 0x0041e80008000404 */
[----:B0-----:R-:W2:Y:S04]  /*3c110*/  LDL.LU R0, [R1+0x343c] ;  /* 0x00343c0001007983 */ /* 0x001ea80000300800 */
[----:B--2---:R0:W-:Y:S04]  /*3c120*/  STS.U16 [R15+UR4+0x10c80], R0 ;  /* 0x010c80000f007988 */ /* 0x0041e80008000404 */
[----:B0-----:R-:W2:Y:S04]  /*3c130*/  LDL.LU R0, [R1+0x3438] ;  /* 0x0034380001007983 */ /* 0x001ea80000300800 */
[----:B---3--:R-:W-:Y:S04]  /*3c140*/  STS.U16 [R15+UR4+0x16e00], R27 ;  /* 0x016e001b0f007988 */ /* 0x008fe80008000404 */
[----:B----4-:R-:W-:Y:S04]  /*3c150*/  STS.U16 [R15+UR4+0x16e80], R28 ;  /* 0x016e801c0f007988 */ /* 0x010fe80008000404 */
[----:B--2---:R0:W-:Y:S04]  /*3c160*/  STS.U16 [R15+UR4+0x10d00], R0 ;  /* 0x010d00000f007988 */ /* 0x0041e80008000404 */
[----:B0-----:R-:W2:Y:S04]  /*3c170*/  LDL.LU R0, [R1+0x3434] ;  /* 0x0034340001007983 */ /* 0x001ea80000300800 */
[----:B------:R-:W3:Y:S04]  /*3c180*/  LDL.LU R27, [R1+0x478] ;  /* 0x00047800011b7983 */ /* 0x000ee80000300800 */
[----:B------:R-:W4:Y:S04]  /*3c190*/  LDL.LU R28, [R1+0x34c] ;  /* 0x00034c00011c7983 */ /* 0x000f280000300800 */
[----:B----4-:R0:W-:Y:S04]  /*3c1a0*/  STL [R1+0x342c], R28 ;  /* 0x00342c1c01007387 */ /* 0x0101e80000100800 */
[----:B0-----:R-:W4:Y:S04]  /*3c1b0*/  LDL.LU R28, [R1+0x350] ;  /* 0x00035000011c7983 */ /* 0x001f280000300800 */
[----:B------:R-:W-:Y:S04]  /*3c1c0*/  STS.U16 [R15+UR4+0x16f00], R29 ;  /* 0x016f001d0f007988 */ /* 0x000fe80008000404 */
[----:B------:R-:W-:Y:S04]  /*3c1d0*/  STS.U16 [R15+UR4+0x10e00], R14 ;  /* 0x010e000e0f007988 */ /* 0x000fe80008000404 */
        /* <DEDUP_REMOVED lines=59> */
[----:B------:R0:W-:Y:S02]  /*3c590*/  STS.U16 [R15+UR4+0x18e00], R14 ;  /* 0x018e000e0f007988 */ /* 0x0001e40008000404 */
[----:B0-----:R-:W0:Y:S02]  /*3c5a0*/  S2R R14, SR_TID.X ;  /* 0x00000000000e7919 */ /* 0x001e240000002100 */
[----:B------:R-:W-:Y:S04]  /*3c5b0*/  STS.U16 [R15+UR4+0x18e80], R0 ;  /* 0x018e80000f007988 */ /* 0x000fe80008000404 */
[----:B------:R-:W-:Y:S04]  /*3c5c0*/  STS.U16 [R15+UR4+0x18f00], R16 ;  /* 0x018f00100f007988 */ /* 0x000fe80008000404 */
[----:B------:R-:W-:Y:S04]  /*3c5d0*/  STS.U16 [R15+UR4+0x18f80], R17 ;  /* 0x018f80110f007988 */ /* 0x000fe80008000404 */
[----:B------:R-:W-:Y:S04]  /*3c5e0*/  STS.U16 [R15+UR4+0x1ac00], R18 ;  /* 0x01ac00120f007988 */ /* 0x000fe80008000404 */
[----:B------:R-:W-:Y:S04]  /*3c5f0*/  STS.U16 [R15+UR4+0x1ac80], R19 ;  /* 0x01ac80130f007988 */ /* 0x000fe80008000404 */
[----:B------:R-:W-:Y:S04]  /*3c600*/  STS.U16 [R15+UR4+0x1ad00], R3 ;  /* 0x01ad00030f007988 */ /* 0x000fe80008000404 */
[----:B--2---:R1:W-:Y:S04]  /*3c610*/  STS.U16 [R15+UR4+0x18d00], R28 ;  /* 0x018d001c0f007988 */ /* 0x0043e80008000404 */
[----:B-1----:R-:W2:Y:S04]  /*3c620*/  LDL.LU R28, [R1+0x3428] ;  /* 0x00342800011c7983 */ /* 0x002ea80000300800 */
[----:B------:R-:W4:Y:S01]  /*3c630*/  LDL.LU R29, [R1+0x3424] ;  /* 0x00342400011d7983 */ /* 0x000f220000300800 */
[----:B0-----:R-:W-:-:S05]  /*3c640*/  LOP3.LUT R14, R14, 0x3f, RZ, 0xc0, !PT ;  /* 0x0000003f0e0e7812 */ /* 0x001fca00078ec0ff */
[----:B------:R-:W-:-:S05]  /*3c650*/  IMAD.SHL.U32 R14, R14, 0x2, RZ ;  /* 0x000000020e0e7824 */ /* 0x000fca00078e00ff */
[----:B------:R-:W-:Y:S02]  /*3c660*/  LOP3.LUT R0, R14, 0x40, RZ, 0x3c, !PT ;  /* 0x000000400e007812 */ /* 0x000fe400078e3cff */
        /* <DEDUP_REMOVED lines=43> */
[----:B0-----:R-:W3:Y:S04]  /*3c920*/  LDL.LU R27, [R1+0xe4c] ;  /* 0x000e4c00011b7983 */ /* 0x001ee80000300800 */
[----:B--2---:R-:W-:Y:S04]  /*3c930*/  STS.U16 [R15+UR4+0x1ef80], R28 ;  /* 0x01ef801c0f007988 */ /* 0x004fe80008000404 */
[----:B----4-:R-:W-:Y:S04]  /*3c940*/  STS.U16 [R15+UR4+0x1ef00], R29 ;  /* 0x01ef001d0f007988 */ /* 0x010fe80008000404 */
[----:B------:R0:W-:Y:S04]  /*3c950*/  STL [R1+0x3324], R29 ;  /* 0x0033241d01007387 */ /* 0x0001e80000100800 */
[----:B0-----:R-:W2:Y:S04]  /*3c960*/  LDL.LU R29, [R1+0x1150] ;  /* 0x00115000011d7983 */ /* 0x001ea80000300800 */
[----:B------:R-:W4:Y:S04]  /*3c970*/  LDL.LU R15, [R1+0x1154] ;  /* 0x00115400010f7983 */ /* 0x000f280000300800 */
[----:B------:R0:W-:Y:S04]  /*3c980*/  STL [R1+0x3328], R28 ;  /* 0x0033281c01007387 */ /* 0x0001e80000100800 */
[----:B0-----:R-:W3:Y:S04]  /*3c990*/  LDL.LU R28, [R1+0xe3c] ;  /* 0x000e3c00011c7983 */ /* 0x001ee80000300800 */
[----:B---3--:R0:W-:Y:S04]  /*3c9a0*/  STL [R1+0x3418], R28 ;  /* 0x0034181c01007387 */ /* 0x0081e80000100800 */
[----:B0-----:R-:W3:Y:S04]  /*3c9b0*/  LDL.LU R28, [R1+0xe40] ;  /* 0x000e4000011c7983 */ /* 0x001ee80000300800 */
[----:B---3--:R0:W-:Y:S04]  /*3c9c0*/  STL [R1+0x341c], R28 ;  /* 0x00341c1c01007387 */ /* 0x0081e80000100800 */
[----:B0-----:R-:W3:Y:S04]  /*3c9d0*/  LDL.LU R28, [R1+0xe44] ;  /* 0x000e4400011c7983 */ /* 0x001ee80000300800 */
[----:B----4-:R-:W-:Y:S04]  /*3c9e0*/  STS.U16 [R0+UR4+0x1000], R15 ;  /* 0x0010000f00007988 */ /* 0x010fe80008000404 */
        /* <DEDUP_REMOVED lines=113> */
[----:B0-----:R-:W3:Y:S04]  /*3d100*/  LDL.LU R20, [R1+0x750] ;  /* 0x0007500001147983 */ /* 0x001ee80000300800 */
        /* <DEDUP_REMOVED lines=14> */
[----:B--2---:R0:W-:Y:S04]  /*3d1f0*/  STS.U16 [R0+UR4+0xf200], R28 ;  /* 0x00f2001c00007988 */ /* 0x0041e80008000404 */
[----:B0-----:R-:W2:Y:S04]  /*3d200*/  LDL.LU R28, [R1+0x340c] ;  /* 0x00340c00011c7983 */ /* 0x001ea80000300800 */
[----:B------:R-:W3:Y:S04]  /*3d210*/  LDL.LU R20, [R1+0x464] ;  /* 0x0004640001147983 */ /* 0x000ee80000300800 */
[----:B---3--:R0:W-:Y:S04]  /*3d220*/  STL [R1+0x3400], R20 ;  /* 0x0034001401007387 */ /* 0x0081e80000100800 */
[----:B0-----:R-:W3:Y:S04]  /*3d230*/  LDL.LU R20, [R1+0x468] ;  /* 0x0004680001147983 */ /* 0x001ee80000300800 */
[----:B---3--:R0:W-:Y:S04]  /*3d240*/  STL [R1+0x3404], R20 ;  /* 0x0034041401007387 */ /* 0x0081e80000100800 */
[----:B0-----:R-:W3:Y:S04]  /*3d250*/  LDL.LU R20, [R1+0x46c] ;  /* 0x00046c0001147983 */ /* 0x001ee80000300800 */
        /* <DEDUP_REMOVED lines=69> */
[----:B------:R0:W-:Y:S02]  /*3d6b0*/  STS.U16 [R0+UR4+0x19200], R14 ;  /* 0x0192000e00007988 */ /* 0x0001e40008000404 */
[----:B0-----:R-:W0:Y:S02]  /*3d6c0*/  S2R R14, SR_TID.X ;  /* 0x00000000000e7919 */ /* 0x001e240000002100 */
[----:B--2---:R1:W-:Y:S04]  /*3d6d0*/  STS.U16 [R0+UR4+0x17200], R20 ;  /* 0x0172001400007988 */ /* 0x0043e80008000404 */
[----:B-1----:R-:W2:Y:S04]  /*3d6e0*/  LDL.LU R20, [R1+0x33fc] ;  /* 0x0033fc0001147983 */ /* 0x002ea80000300800 */
[----:B------:R-:W3:Y:S04]  /*3d6f0*/  LDL.LU R21, [R1+0x33f8] ;  /* 0x0033f80001157983 */ /* 0x000ee80000300800 */
[----:B------:R-:W4:Y:S04]  /*3d700*/  LDL.LU R22, [R1+0x33f4] ;  /* 0x0033f40001167983 */ /* 0x000f280000300800 */
[----:B------:R-:W2:Y:S04]  /*3d710*/  LDL.LU R23, [R1+0x33f0] ;  /* 0x0033f00001177983 */ /* 0x000ea80000300800 */
[----:B------:R-:W3:Y:S04]  /*3d720*/  LDL.LU R24, [R1+0x33ec] ;  /* 0x0033ec0001187983 */ /* 0x000ee80000300800 */
[----:B------:R-:W4:Y:S04]  /*3d730*/  LDL.LU R25, [R1+0x33e8] ;  /* 0x0033e80001197983 */ /* 0x000f280000300800 */
[----:B------:R-:W2:Y:S04]  /*3d740*/  LDL.LU R26, [R1+0x33e4] ;  /* 0x0033e400011a7983 */ /* 0x000ea80000300800 */
[----:B------:R-:W3:Y:S04]  /*3d750*/  LDL.LU R27, [R1+0x33e0] ;  /* 0x0033e000011b7983 */ /* 0x000ee80000300800 */
[----:B------:R1:W-:Y:S04]  /*3d760*/  STS.U16 [R0+UR4+0x19280], R28 ;  /* 0x0192801c00007988 */ /* 0x0003e80008000404 */
[----:B------:R0:W-:Y:S04]  /*3d770*/  STS.U16 [R0+UR4+0x19380], R29 ;  /* 0x0193801d00007988 */ /* 0x0001e80008000404 */
[----:B------:R0:W-:Y:S04]  /*3d780*/  STS.U16 [R0+UR4+0x1b000], R16 ;  /* 0x01b0001000007988 */ /* 0x0001e80008000404 */
[----:B------:R0:W-:Y:S04]  /*3d790*/  STS.U16 [R0+UR4+0x1b080], R17 ;  /* 0x01b0801100007988 */ /* 0x0001e80008000404 */
[----:B------:R0:W-:Y:S04]  /*3d7a0*/  STS.U16 [R0+UR4+0x1b100], R18 ;  /* 0x01b1001200007988 */ /* 0x0001e80008000404 */
[----:B------:R0:W-:Y:S04]  /*3d7b0*/  STS.U16 [R0+UR4+0x1b180], R19 ;  /* 0x01b1801300007988 */ /* 0x0001e80008000404 */
[----:B-1----:R-:W4:Y:S04]  /*3d7c0*/  LDL.LU R28, [R1+0x1030] ;  /* 0x00103000011c7983 */ /* 0x002f280000300800 */
[----:B0-----:R-:W4:Y:S04]  /*3d7d0*/  LDL.LU R29, [R1+0x102c] ;  /* 0x00102c00011d7983 */ /* 0x001f280000300800 */
        /* <DEDUP_REMOVED lines=19> */
[----:B------:R1:W-:Y:S01]  /*3d910*/  STS.U16 [R0+UR4+0x1d280], R11 ;  /* 0x01d2800b00007988 */ /* 0x0003e20008000404 */
[----:B------:R-:W-:-:S03]  /*3d920*/  LOP3.LUT R14, R14, 0x3f, RZ, 0xc0, !PT ;  /* 0x0000003f0e0e7812 */ /* 0x000fc600078ec0ff */
[----:B------:R1:W-:Y:S04]  /*3d930*/  STS.U16 [R0+UR4+0x1d300], R12 ;  /* 0x01d3000c00007988 */ /* 0x0003e80008000404 */
[----:B0-----:R-:W4:Y:S04]  /*3d940*/  LDL.LU R9, [R1+0xf20] ;  /* 0x000f200001097983 */ /* 0x001f280000300800 */
[----:B-1----:R-:W4:Y:S04]  /*3d950*/  LDL.LU R2, [R1+0xf1c] ;  /* 0x000f1c0001027983 */ /* 0x002f280000300800 */
[----:B------:R-:W4:Y:S04]  /*3d960*/  LDL.LU R10, [R1+0xf18] ;  /* 0x000f1800010a7983 */ /* 0x000f280000300800 */
[----:B------:R0:W-:Y:S04]  /*3d970*/  STS.U16 [R0+UR4+0x1d380], R13 ;  /* 0x01d3800d00007988 */ /* 0x0001e80008000404 */
[----:B------:R-:W4:Y:S04]  /*3d980*/  LDL.LU R11, [R1+0xe34] ;  /* 0x000e3400010b7983 */ /* 0x000f280000300800 */
[----:B------:R-:W4:Y:S01]  /*3d990*/  LDL.LU R12, [R1+0xe30] ;  /* 0x000e3000010c7983 */ /* 0x000f220000300800 */
[----:B------:R-:W-:-:S03]  /*3d9a0*/  IMAD.SHL.U32 R14, R14, 0x2, RZ ;  /* 0x000000020e0e7824 */ /* 0x000fc600078e00ff */
[----:B0-----:R-:W4:Y:S04]  /*3d9b0*/  LDL.LU R13, [R1+0xe2c] ;  /* 0x000e2c00010d7983 */ /* 0x001f280000300800 */
[----:B------:R0:W-:Y:S02]  /*3d9c0*/  STS.U16 [R0+UR4+0x19300], R15 ;  /* 0x0193000f00007988 */ /* 0x0001e40008000404 */
[----:B0-----:R-:W-:Y:S02]  /*3d9d0*/  LOP3.LUT R15, R14, 0x50, RZ, 0x3c, !PT ;  /* 0x000000500e0f7812 */ /* 0x001fe400078e3cff */
[----:B---3--:R-:W-:Y:S04]  /*3d9e0*/  STS.U16 [R0+UR4+0x1f000], R27 ;  /* 0x01f0001b00007988 */ /* 0x008fe80008000404 */
[----:B------:R0:W-:Y:S04]  /*3d9f0*/  STL [R1+0x332c], R27 ;  /* 0x00332c1b01007387 */ /* 0x0001e80000100800 */
[----:B--2---:R-:W-:Y:S04]  /*3da00*/  STS.U16 [R0+UR4+0x1f080], R26 ;  /* 0x01f0801a00007988 */ /* 0x004fe80008000404 */
[----:B----4-:R-:W-:Y:S04]  /*3da10*/  STS.U16 [R0+UR4+0x1f100], R25 ;  /* 0x01f1001900007988 */ /* 0x010fe80008000404 */
[----:B------:R-:W-:Y:S04]  /*3da20*/  STS.U16 [R0+UR4+0x1f180], R24 ;  /* 0x01f1801800007988 */ /* 0x000fe80008000404 */
[----:B0-----:R-:W2:Y:S04]  /*3da30*/  LDL.LU R27, [R1+0x1034] ;  /* 0x00103400011b7983 */ /* 0x001ea80000300800 */
[----:B------:R0:W-:Y:S04]  /*3da40*/  STL [R1+0x3330], R26 ;  /* 0x0033301a01007387 */ /* 0x0001e80000100800 */
[----:B------:R-:W-:Y:S04]  /*3da50*/  STS.U16 [R0+UR4+0x1f200], R23 ;  /* 0x01f2001700007988 */ /* 0x000fe80008000404 */
[----:B------:R-:W-:Y:S04]  /*3da60*/  STS.U16 [R0+UR4+0x1f280], R22 ;  /* 0x01f2801600007988 */ /* 0x000fe80008000404 */
[----:B0-----:R-:W3:Y:S04]  /*3da70*/  LDL.LU R26, [R1+0x1118] ;  /* 0x00111800011a7983 */ /* 0x001ee80000300800 */
[----:B------:R0:W-:Y:S04]  /*3da80*/  STL [R1+0x3334], R25 ;  /* 0x0033341901007387 */ /* 0x0001e80000100800 */
[----:B------:R-:W-:Y:S04]  /*3da90*/  STS.U16 [R0+UR4+0x1f300], R21 ;  /* 0x01f3001500007988 */ /* 0x000fe80008000404 */
[----:B0-----:R-:W4:Y:S04]  /*3daa0*/  LDL.LU R25, [R1+0x111c] ;  /* 0x00111c0001197983 */ /* 0x001f280000300800 */
[----:B------:R0:W-:Y:S04]  /*3dab0*/  STL [R1+0x3338], R24 ;  /* 0x0033381801007387 */ /* 0x0001e80000100800 */
[----:B------:R-:W-:Y:S04]  /*3dac0*/  STS.U16 [R0+UR4+0x1f380], R20 ;  /* 0x01f3801400007988 */ /* 0x000fe80008000404 */
[----:B0-----:R-:W2:Y:S04]  /*3dad0*/  LDL.LU R24, [R1+0x1120] ;  /* 0x0011200001187983 */ /* 0x001ea80000300800 */
[----:B------:R-:W3:Y:S04]  /*3dae0*/  LDL.LU R14, [R1+0x1124] ;  /* 0x00112400010e7983 */ /* 0x000ee80000300800 */
[----:B------:R0:W-:Y:S04]  /*3daf0*/  STL [R1+0x333c], R23 ;  /* 0x00333c1701007387 */ /* 0x0001e80000100800 */
[----:B0-----:R-:W4:Y:S04]  /*3db00*/  LDL.LU R23, [R1+0x1128] ;  /* 0x0011280001177983 */ /* 0x001f280000300800 */
[----:B------:R0:W-:Y:S04]  /*3db10*/  STL [R1+0x3340], R22 ;  /* 0x0033401601007387 */ /* 0x0001e80000100800 */
[----:B0-----:R-:W2:Y:S04]  /*3db20*/  LDL.LU R22, [R1+0x112c] ;  /* 0x00112c0001167983 */ /* 0x001ea80000300800 */
[----:B------:R0:W-:Y:S04]  /*3db30*/  STL [R1+0x3344], R21 ;  /* 0x0033441501007387 */ /* 0x0001e80000100800 */
[----:B0-----:R-:W3:Y:S04]  /*3db40*/  LDL.LU R21, [R1+0x1130] ;  /* 0x0011300001157983 */ /* 0x001ee80000300800 */
[----:B------:R-:W4:Y:S04]  /*3db50*/  LDL.LU R0, [R1+0x1134] ;  /* 0x0011340001007983 */ /* 0x000f280000300800 */
[----:B------:R0:W-:Y:S04]  /*3db60*/  STL [R1+0x3348], R20 ;  /* 0x0033481401007387 */ /* 0x0001e80000100800 */
[----:B0-----:R-:W2:Y:S04]  /*3db70*/  LDL.LU R20, [R1+0xe1c] ;  /* 0x000e1c0001147983 */ /* 0x001ea80000300800 */
[----:B--2---:R0:W-:Y:S04]  /*3db80*/  STL [R1+0x33d4], R20 ;  /* 0x0033d41401007387 */ /* 0x0041e80000100800 */
[----:B0-----:R-:W2:Y:S04]  /*3db90*/  LDL.LU R20, [R1+0xe20] ;  /* 0x000e200001147983 */ /* 0x001ea80000300800 */
[----:B--2---:R0:W-:Y:S04]  /*3dba0*/  STL [R1+0x33d8], R20 ;  /* 0x0033d81401007387 */ /* 0x0041e80000100800 */
[----:B0-----:R-:W2:Y:S04]  /*3dbb0*/  LDL.LU R20, [R1+0xe24] ;  /* 0x000e240001147983 */ /* 0x001ea80000300800 */
[----:B----4-:R-:W-:Y:S04]  /*3dbc0*/  STS.U16 [R15+UR4+0x1400], R0 ;  /* 0x001400000f007988 */ /* 0x010fe80008000404 */
        /* <DEDUP_REMOVED lines=224> */
[----:B------:R-:W3:Y:S04]  /*3e9d0*/  LDL.LU R8, [R1+0x33b4] ;  /* 0x0033b40001087983 */ /* 0x000ee80000300800 */
[----:B------:R-:W4:Y:S04]  /*3e9e0*/  LDL.LU R9, [R1+0x33b0] ;  /* 0x0033b00001097983 */ /* 0x000f280000300800 */
[----:B------:R-:W2:Y:S04]  /*3e9f0*/  LDL.LU R2, [R1+0x33ac] ;  /* 0x0033ac0001027983 */ /* 0x000ea80000300800 */
[----:B------:R-:W3:Y:S04]  /*3ea00*/  LDL.LU R10, [R1+0x33a8] ;  /* 0x0033a800010a7983 */ /* 0x000ee80000300800 */
[----:B------:R-:W4:Y:S04]  /*3ea10*/  LDL.LU R11, [R1+0x33a4] ;  /* 0x0033a400010b7983 */ /* 0x000f280000300800 */
[----:B------:R-:W2:Y:S04]  /*3ea20*/  LDL.LU R12, [R1+0x33a0] ;  /* 0x0033a000010c7983 */ /* 0x000ea80000300800 */
        /* <DEDUP_REMOVED lines=17> */
[----:B------:R-:W4:Y:S01]  /*3eb40*/  LDL.LU R19, [R1+0xefc] ;  /* 0x000efc0001137983 */ /* 0x000f220000300800 */
[----:B------:R-:W0:Y:S03]  /*3eb50*/  S2R R14, SR_TID.X ;  /* 0x00000000000e7919 */ /* 0x000e260000002100 */
[----:B------:R1:W-:Y:S04]  /*3eb60*/  STS.U16 [R15+UR4+0x1d600], R3 ;  /* 0x01d600030f007988 */ /* 0x0003e80008000404 */
[----:B------:R0:W-:Y:S04]  /*3eb70*/  STS.U16 [R15+UR4+0x19700], R0 ;  /* 0x019700000f007988 */ /* 0x0001e80008000404 */
[----:B-1----:R-:W4:Y:S01]  /*3eb80*/  LDL.LU R3, [R1+0xef8] ;  /* 0x000ef80001037983 */ /* 0x002f220000300800 */
[----:B0-----:R-:W-:-:S05]  /*3eb90*/  LOP3.LUT R14, R14, 0x3f, RZ, 0xc0, !PT ;  /* 0x0000003f0e0e7812 */ /* 0x001fca00078ec0ff */
[----:B------:R-:W-:-:S05]  /*3eba0*/  IMAD.SHL.U32 R14, R14, 0x2, RZ ;  /* 0x000000020e0e7824 */ /* 0x000fca00078e00ff */
[----:B------:R-:W-:Y:S01]  /*3ebb0*/  LOP3.LUT R0, R14, 0x60, RZ, 0x3c, !PT ;  /* 0x000000600e007812 */ /* 0x000fe200078e3cff */
        /* <DEDUP_REMOVED lines=8> */
[----:B0-----:R-:W3:Y:S04]  /*3ec40*/  LDL.LU R12, [R1+0x10fc] ;  /* 0x0010fc00010c7983 */ /* 0x001ee80000300800 */
[----:B------:R0:W-:Y:S04]  /*3ec50*/  STL [R1+0x3354], R11 ;  /* 0x0033540b01007387 */ /* 0x0001e80000100800 */
[----:B------:R-:W-:Y:S04]  /*3ec60*/  STS.U16 [R15+UR4+0x1f680], R9 ;  /* 0x01f680090f007988 */ /* 0x000fe80008000404 */
[----:B------:R-:W-:Y:S04]  /*3ec70*/  STS.U16 [R15+UR4+0x1f700], R8 ;  /* 0x01f700080f007988 */ /* 0x000fe80008000404 */
[----:B------:R-:W-:Y:S04]  /*3ec80*/  STS.U16 [R15+UR4+0x1f780], R7 ;  /* 0x01f780070f007988 */ /* 0x000fe80008000404 */
[----:B0-----:R-:W4:Y:S04]  /*3ec90*/  LDL.LU R11, [R1+0x1100] ;  /* 0x00110000010b7983 */ /* 0x001f280000300800 */
[----:B------:R0:W-:Y:S04]  /*3eca0*/  STL [R1+0x3358], R10 ;  /* 0x0033580a01007387 */ /* 0x0001e80000100800 */
[----:B------:R1:W-:Y:S04]  /*3ecb0*/  STS.U16 [R0+UR4+0x1800], R4 ;  /* 0x0018000400007988 */ /* 0x0003e80008000404 */
[----:B0-----:R-:W4:Y:S04]  /*3ecc0*/  LDL.LU R10, [R1+0x1104] ;  /* 0x00110400010a7983 */ /* 0x001f280000300800 */
[----:B------:R-:W4:Y:S04]  /*3ecd0*/  LDL.LU R14, [R1+0x1108] ;  /* 0x00110800010e7983 */ /* 0x000f280000300800 */
[----:B------:R-:W4:Y:S04]  /*3ece0*/  LDL.LU R2, [R1+0x110c] ;  /* 0x00110c0001027983 */ /* 0x000f280000300800 */
[----:B------:R-:W-:Y:S04]  /*3ecf0*/  STL [R1+0x335c], R9 ;  /* 0x00335c0901007387 */ /* 0x000fe80000100800 */
[----:B------:R-:W-:Y:S04]  /*3ed00*/  STL [R1+0x3360], R8 ;  /* 0x0033600801007387 */ /* 0x000fe80000100800 */
[----:B------:R-:W-:Y:S04]  /*3ed10*/  STL [R1+0x3368], R7 ;  /* 0x0033680701007387 */ /* 0x000fe80000100800 */
[----:B------:R-:W-:Y:S04]  /*3ed20*/  STL [R1+0x3364], R15 ;  /* 0x0033640f01007387 */ /* 0x000fe80000100800 */
[----:B-1----:R-:W4:Y:S04]  /*3ed30*/  LDL.LU R4, [R1+0xe14] ;  /* 0x000e140001047983 */ /* 0x002f280000300800 */
        /* <DEDUP_REMOVED lines=9> */
[----:B0-----:R-:W4:Y:S04]  /*3edd0*/  LDL.LU R19, [R1+0xdf8] ;  /* 0x000df80001137983 */ /* 0x001f280000300800 */
[----:B------:R0:W-:Y:S04]  /*3ede0*/  STS.U16 [R0+UR4+0x5b80], R3 ;  /* 0x005b800300007988 */ /* 0x0001e80008000404 */
[----:B------:R-:W-:Y:S04]  /*3edf0*/  STS.U16 [R0+UR4+0x3880], R20 ;  /* 0x0038801400007988 */ /* 0x000fe80008000404 */
[----:B------:R-:W-:Y:S04]  /*3ee00*/  STS.U16 [R0+UR4+0x3900], R21 ;  /* 0x0039001500007988 */ /* 0x000fe80008000404 */
        /* <DEDUP_REMOVED lines=13> */
[----:B---3--:R-:W-:Y:S04]  /*3eee0*/  STS.U16 [R0+UR4+0x1b00], R12 ;  /* 0x001b000c00007988 */ /* 0x008fe80008000404 */
[----:B----4-:R-:W-:Y:S04]  /*3eef0*/  STS.U16 [R0+UR4+0x1a80], R11 ;  /* 0x001a800b00007988 */ /* 0x010fe80008000404 */
[----:B------:R-:W-:Y:S04]  /*3ef00*/  STS.U16 [R0+UR4+0x1a00], R10 ;  /* 0x001a000a00007988 */ /* 0x000fe80008000404 */
        /* <DEDUP_REMOVED lines=8> */
[----:B--2---:R-:W2:Y:S04]  /*3ef90*/  LDL.LU R4, [R1+0xcfc] ;  /* 0x000cfc0001047983 */ /* 0x004ea80000300800 */
        /* <DEDUP_REMOVED lines=16> */
[----:B0-----:R-:W2:Y:S04]  /*3f0a0*/  LDL.LU R5, [R1+0xb00] ;  /* 0x000b000001057983 */ /* 0x001ea80000300800 */
[----:B-1----:R-:W2:Y:S04]  /*3f0b0*/  LDL.LU R6, [R1+0xafc] ;  /* 0x000afc0001067983 */ /* 0x002ea80000300800 */
[----:B------:R0:W-:Y:S04]  /*3f0c0*/  STS.U16 [R0+UR4+0x7b80], R19 ;  /* 0x007b801300007988 */ /* 0x0001e80008000404 */
[----:B0-----:R-:W2:Y:S04]  /*3f0d0*/  LDL.LU R19, [R1+0xaf8] ;  /* 0x000af80001137983 */ /* 0x001ea80000300800 */
[----:B------:R-:W-:Y:S04]  /*3f0e0*/  STS.U16 [R0+UR4+0x7980], R15 ;  /* 0x0079800f00007988 */ /* 0x000fe80008000404 */
[----:B------:R-:W-:Y:S04]  /*3f0f0*/  STS.U16 [R0+UR4+0x7a00], R7 ;  /* 0x007a000700007988 */ /* 0x000fe80008000404 */
[----:B------:R-:W-:Y:S04]  /*3f100*/  STS.U16 [R0+UR4+0x7a80], R8 ;  /* 0x007a800800007988 */ /* 0x000fe80008000404 */
[----:B------:R-:W-:Y:S04]  /*3f110*/  STS.U16 [R0+UR4+0x7b00], R9 ;  /* 0x007b000900007988 */ /* 0x000fe80008000404 */
[----:B------:R0:W-:Y:S04]  /*3f120*/  STS.U16 [R0+UR4+0x9800], R3 ;  /* 0x0098000300007988 */ /* 0x0001e80008000404 */
[----:B0-----:R-:W2:Y:S04]  /*3f130*/  LDL.LU R3, [R1+0xa14] ;  /* 0x000a140001037983 */ /* 0x001ea80000300800 */
[----:B---3--:R-:W-:Y:S04]  /*3f140*/  STS.U16 [R0+UR4+0x9880], R2 ;  /* 0x0098800200007988 */ /* 0x008fe80008000404 */
[----:B----4-:R-:W-:Y:S04]  /*3f150*/  STS.U16 [R0+UR4+0x9900], R14 ;  /* 0x0099000e00007988 */ /* 0x010fe80008000404 */
[----:B--2---:R0:W-:Y:S04]  /*3f160*/  STS.U16 [R0+UR4+0x9b00], R4 ;  /* 0x009b000400007988 */ /* 0x0041e80008000404 */
[----:B0-----:R-:W2:Y:S04]  /*3f170*/  LDL.LU R4, [R1+0xa10] ;  /* 0x000a100001047983 */ /* 0x001ea80000300800 */
[----:B------:R-:W3:Y:S04]  /*3f180*/  LDL.LU R15, [R1+0xa0c] ;  /* 0x000a0c00010f7983 */ /* 0x000ee80000300800 */
[----:B------:R-:W4:Y:S04]  /*3f190*/  LDL.LU R7, [R1+0xa08] ;  /* 0x000a080001077983 */ /* 0x000f280000300800 */
[----:B------:R-:W4:Y:S04]  /*3f1a0*/  LDL.LU R8, [R1+0xa04] ;  /* 0x000a040001087983 */ /* 0x000f280000300800 */
[----:B------:R-:W4:Y:S04]  /*3f1b0*/  LDL.LU R9, [R1+0xa00] ;  /* 0x000a000001097983 */ /* 0x000f280000300800 */
[----:B------:R-:W-:Y:S04]  /*3f1c0*/  STS.U16 [R0+UR4+0x9980], R10 ;  /* 0x0099800a00007988 */ /* 0x000fe80008000404 */
        /* <DEDUP_REMOVED lines=38> */
[----:B0-----:R-:W4:Y:S04]  /*3f430*/  LDL.LU R17, [R1+0x710] ;  /* 0x0007100001117983 */ /* 0x001f280000300800 */
[----:B-1----:R-:W4:Y:S04]  /*3f440*/  LDL.LU R18, [R1+0x70c] ;  /* 0x00070c0001127983 */ /* 0x002f280000300800 */
[----:B------:R-:W4:Y:S04]  /*3f450*/  LDL.LU R19, [R1+0x708] ;  /* 0x0007080001137983 */ /* 0x000f280000300800 */
[----:B------:R0:W-:Y:S04]  /*3f460*/  STS.U16 [R0+UR4+0xf800], R3 ;  /* 0x00f8000300007988 */ /* 0x0001e80008000404 */
[----:B0-----:R-:W4:Y:S04]  /*3f470*/  LDL.LU R3, [R1+0x704] ;  /* 0x0007040001037983 */ /* 0x001f280000300800 */
[----:B--2---:R0:W-:Y:S04]  /*3f480*/  STS.U16 [R0+UR4+0xf880], R4 ;  /* 0x00f8800400007988 */ /* 0x0041e80008000404 */
[----:B0-----:R-:W2:Y:S04]  /*3f490*/  LDL.LU R4, [R1+0x700] ;  /* 0x0007000001047983 */ /* 0x001ea80000300800 */
[----:B---3--:R0:W-:Y:S04]  /*3f4a0*/  STS.U16 [R0+UR4+0xfb00], R5 ;  /* 0x00fb000500007988 */ /* 0x0081e80008000404 */
[----:B----4-:R1:W-:Y:S04]  /*3f4b0*/  STS.U16 [R0+UR4+0xfb80], R6 ;  /* 0x00fb800600007988 */ /* 0x0103e80008000404 */
[----:B0-----:R-:W3:Y:S04]  /*3f4c0*/  LDL.LU R5, [R1+0x6fc] ;  /* 0x0006fc0001057983 */ /* 0x001ee80000300800 */
[----:B-1----:R-:W4:Y:S04]  /*3f4d0*/  LDL.LU R6, [R1+0x6f8] ;  /* 0x0006f80001067983 */ /* 0x002f280000300800 */
[----:B------:R0:W-:Y:S04]  /*3f4e0*/  STS.U16 [R0+UR4+0x11a80], R26 ;  /* 0x011a801a00007988 */ /* 0x0001e80008000404 */
[----:B0-----:R-:W4:Y:S04]  /*3f4f0*/  LDL.LU R26, [R1+0x434] ;  /* 0x00043400011a7983 */ /* 0x001f280000300800 */
[----:B------:R-:W-:Y:S04]  /*3f500*/  STS.U16 [R0+UR4+0x13a80], R27 ;  /* 0x013a801b00007988 */ /* 0x000fe80008000404 */
[----:B------:R0:W-:Y:S04]  /*3f510*/  STS.U16 [R0+UR4+0x15800], R16 ;  /* 0x0158001000007988 */ /* 0x0001e80008000404 */
[----:B------:R-:W-:Y:S04]  /*3f520*/  STS.U16 [R0+UR4+0x13b80], R29 ;  /* 0x013b801d00007988 */ /* 0x000fe80008000404 */
[----:B------:R1:W-:Y:S04]  /*3f530*/  STS.U16 [R0+UR4+0x15880], R17 ;  /* 0x0158801100007988 */ /* 0x0003e80008000404 */
[----:B0-----:R-:W4:Y:S04]  /*3f540*/  LDL.LU R16, [R1+0x430] ;  /* 0x0004300001107983 */ /* 0x001f280000300800 */
        /* <DEDUP_REMOVED lines=8> */
[----:B------:R-:W-:Y:S04]  /*3f5d0*/  STS.U16 [R0+UR4+0x11880], R14 ;  /* 0x0118800e00007988 */ /* 0x000fe80008000404 */
[----:B------:R-:W-:Y:S04]  /*3f5e0*/  STS.U16 [R0+UR4+0x13b00], R28 ;  /* 0x013b001c00007988 */ /* 0x000fe80008000404 */
        /* <DEDUP_REMOVED lines=18> */
[----:B---3--:R0:W-:Y:S04]  /*3f710*/  STS.U16 [R0+UR4+0x15b00], R5 ;  /* 0x015b000500007988 */ /* 0x0081e80008000404 */
[----:B----4-:R1:W-:Y:S04]  /*3f720*/  STS.U16 [R0+UR4+0x15b80], R6 ;  /* 0x015b800600007988 */ /* 0x0103e80008000404 */
[----:B0-----:R-:W3:Y:S04]  /*3f730*/  LDL.LU R5, [R1+0x2f0] ;  /* 0x0002f00001057983 */ /* 0x001ee80000300800 */
[----:B-1----:R-:W4:Y:S04]  /*3f740*/  LDL.LU R6, [R1+0x2ec] ;  /* 0x0002ec0001067983 */ /* 0x002f280000300800 */
        /* <DEDUP_REMOVED lines=21> */
[----:B0-----:R-:W4:Y:S04]  /*3f8a0*/  LDL.LU R16, [R1+0x3398] ;  /* 0x0033980001107983 */ /* 0x001f280000300800 */
        /* <DEDUP_REMOVED lines=10> */
[----:B0-----:R-:W4:Y:S04]  /*3f950*/  LDL.LU R3, [R1+0x3388] ;  /* 0x0033880001037983 */ /* 0x001f280000300800 */
[----:B--2---:R0:W-:Y:S04]  /*3f960*/  STS.U16 [R0+UR4+0x19800], R4 ;  /* 0x0198000400007988 */ /* 0x0041e80008000404 */
[----:B0-----:R-:W2:Y:S04]  /*3f970*/  LDL.LU R4, [R1+0x3384] ;  /* 0x0033840001047983 */ /* 0x001ea80000300800 */
[----:B---3--:R0:W-:Y:S04]  /*3f980*/  STS.U16 [R0+UR4+0x19880], R5 ;  /* 0x0198800500007988 */ /* 0x0081e80008000404 */
[----:B----4-:R1:W-:Y:S04]  /*3f990*/  STS.U16 [R0+UR4+0x19900], R6 ;  /* 0x0199000600007988 */ /* 0x0103e80008000404 */
[----:B------:R3:W-:Y:S04]  /*3f9a0*/  STS.U16 [R0+UR4+0x19a00], R28 ;  /* 0x019a001c00007988 */ /* 0x0007e80008000404 */
[----:B------:R4:W-:Y:S04]  /*3f9b0*/  STS.U16 [R0+UR4+0x1b880], R2 ;  /* 0x01b8800200007988 */ /* 0x0009e80008000404 */
[----:B0-----:R-:W2:Y:S04]  /*3f9c0*/  LDL.LU R5, [R1+0x3380] ;  /* 0x0033800001057983 */ /* 0x001ea80000300800 */
[----:B-1----:R-:W2:Y:S04]  /*3f9d0*/  LDL.LU R6, [R1+0x337c] ;  /* 0x00337c0001067983 */ /* 0x002ea80000300800 */
[----:B---3--:R-:W3:Y:S04]  /*3f9e0*/  LDL.LU R28, [R1+0x98] ;  /* 0x00009800011c7983 */ /* 0x008ee80000300800 */
[----:B------:R0:W-:Y:S04]  /*3f9f0*/  STS.U16 [R0+UR4+0x1b900], R10 ;  /* 0x01b9000a00007988 */ /* 0x0001e80008000404 */
[----:B------:R1:W-:Y:S04]  /*3fa00*/  STS.U16 [R0+UR4+0x1b980], R11 ;  /* 0x01b9800b00007988 */ /* 0x0003e80008000404 */
[----:B------:R1:W-:Y:S04]  /*3fa10*/  STS.U16 [R0+UR4+0x1ba00], R12 ;  /* 0x01ba000c00007988 */ /* 0x0003e80008000404 */
[----:B------:R1:W-:Y:S04]  /*3fa20*/  STS.U16 [R0+UR4+0x1d900], R24 ;  /* 0x01d9001800007988 */ /* 0x0003e80008000404 */
[----:B----4-:R-:W4:Y:S04]  /*3fa30*/  LDL.LU R2, [R1+0x10f4] ;  /* 0x0010f40001027983 */ /* 0x010f280000300800 */
[----:B------:R1:W-:Y:S04]  /*3fa40*/  STS.U16 [R0+UR4+0x1d980], R25 ;  /* 0x01d9801900007988 */ /* 0x0003e80008000404 */
[----:B------:R1:W-:Y:S04]  /*3fa50*/  STS.U16 [R0+UR4+0x1ba80], R13 ;  /* 0x01ba800d00007988 */ /* 0x0003e80008000404 */
[----:B0-----:R-:W4:Y:S04]  /*3fa60*/  LDL.LU R10, [R1+0x10f0] ;  /* 0x0010f000010a7983 */ /* 0x001f280000300800 */
[----:B-1----:R-:W4:Y:S04]  /*3fa70*/  LDL.LU R11, [R1+0x10ec] ;  /* 0x0010ec00010b7983 */ /* 0x002f280000300800 */
[----:B------:R-:W4:Y:S04]  /*3fa80*/  LDL.LU R12, [R1+0x10e8] ;  /* 0x0010e800010c7983 */ /* 0x000f280000300800 */
[----:B------:R-:W4:Y:S04]  /*3fa90*/  LDL.LU R24, [R1+0x10e4] ;  /* 0x0010e40001187983 */ /* 0x000f280000300800 */
[----:B------:R0:W-:Y:S04]  /*3faa0*/  STS.U16 [R0+UR4+0x1bb00], R20 ;  /* 0x01bb001400007988 */ /* 0x0001e80008000404 */
        /* <DEDUP_REMOVED lines=8> */
[----:B------:R-:W4:Y:S04]  /*3fb30*/  LDL.LU R23, [R1+0xfec] ;  /* 0x000fec0001177983 */ /* 0x000f280000300800 */
[----:B------:R0:W-:Y:S04]  /*3fb40*/  STS.U16 [R0+UR4+0x1db00], R29 ;  /* 0x01db001d00007988 */ /* 0x0001e80008000404 */
[----:B0-----:R-:W4:Y:S04]  /*3fb50*/  LDL.LU R29, [R1+0xfe8] ;  /* 0x000fe800011d7983 */ /* 0x001f280000300800 */
[----:B------:R0:W-:Y:S02]  /*3fb60*/  STS.U16 [R0+UR4+0x19980], R14 ;  /* 0x0199800e00007988 */ /* 0x0001e40008000404 */
[----:B0-----:R-:W0:Y:S02]  /*3fb70*/  S2R R14, SR_TID.X ;  /* 0x00000000000e7919 */ /* 0x001e240000002100 */
[----:B------:R1:W-:Y:S04]  /*3fb80*/  STS.U16 [R0+UR4+0x1da00], R26 ;  /* 0x01da001a00007988 */ /* 0x0003e80008000404 */
[----:B------:R1:W-:Y:S04]  /*3fb90*/  STS.U16 [R0+UR4+0x1da80], R27 ;  /* 0x01da801b00007988 */ /* 0x0003e80008000404 */
[----:B-1----:R-:W4:Y:S04]  /*3fba0*/  LDL.LU R26, [R1+0xfe4] ;  /* 0x000fe400011a7983 */ /* 0x002f280000300800 */
[----:B------:R-:W4:Y:S04]  /*3fbb0*/  LDL.LU R27, [R1+0xfe0] ;  /* 0x000fe000011b7983 */ /* 0x000f280000300800 */
[----:B------:R-:W-:Y:S04]  /*3fbc0*/  STS.U16 [R0+UR4+0x19a80], R15 ;  /* 0x019a800f00007988 */ /* 0x000fe80008000404 */
[----:B------:R-:W-:Y:S04]  /*3fbd0*/  STS.U16 [R0+UR4+0x19b00], R7 ;  /* 0x019b000700007988 */ /* 0x000fe80008000404 */
[----:B------:R-:W-:Y:S04]  /*3fbe0*/  STS.U16 [R0+UR4+0x19b80], R8 ;  /* 0x019b800800007988 */ /* 0x000fe80008000404 */
[----:B------:R-:W-:Y:S04]  /*3fbf0*/  STS.U16 [R0+UR4+0x1b800], R9 ;  /* 0x01b8000900007988 */ /* 0x000fe80008000404 */
[----:B------:R-:W-:Y:S04]  /*3fc00*/  STS.U16 [R0+UR4+0x1f980], R3 ;  /* 0x01f9800300007988 */ /* 0x000fe80008000404 */
[----:B------:R-:W-:Y:S01]  /*3fc10*/  STS.U16 [R0+UR4+0x1fa00], R19 ;  /* 0x01fa001300007988 */ /* 0x000fe20008000404 */
[----:B0-----:R-:W-:-:S05]  /*3fc20*/  LOP3.LUT R14, R14, 0x3f, RZ, 0xc0, !PT ;  /* 0x0000003f0e0e7812 */ /* 0x001fca00078ec0ff */
[----:B------:R-:W-:Y:S01]  /*3fc30*/  IMAD.SHL.U32 R14, R14, 0x2, RZ ;  /* 0x000000020e0e7824 */ /* 0x000fe200078e00ff */
[----:B------:R-:W-:Y:S04]  /*3fc40*/  STS.U16 [R0+UR4+0x1fa80], R18 ;  /* 0x01fa801200007988 */ /* 0x000fe80008000404 */
[----:B------:R-:W-:Y:S01]  /*3fc50*/  LOP3.LUT R14, R14, 0x70, RZ, 0x3c, !PT ;  /* 0x000000700e0e7812 */ /* 0x000fe200078e3cff */
[----:B------:R-:W-:Y:S04]  /*3fc60*/  STS.U16 [R0+UR4+0x1fb00], R17 ;  /* 0x01fb001100007988 */ /* 0x000fe80008000404 */
[----:B------:R-:W-:Y:S04]  /*3fc70*/  STS.U16 [R0+UR4+0x1fb80], R16 ;  /* 0x01fb801000007988 */ /* 0x000fe80008000404 */
[----:B--2---:R-:W-:Y:S04]  /*3fc80*/  STS.U16 [R0+UR4+0x1f900], R4 ;  /* 0x01f9000400007988 */ /* 0x004fe80008000404 */
[----:B---3--:R0:W-:Y:S04]  /*3fc90*/  STS.U16 [R0+UR4+0x1db80], R28 ;  /* 0x01db801c00007988 */ /* 0x0081e80008000404 */
[----:B------:R-:W-:Y:S04]  /*3fca0*/  STS.U16 [R0+UR4+0x1f800], R6 ;  /* 0x01f8000600007988 */ /* 0x000fe80008000404 */
[----:B------:R-:W-:Y:S04]  /*3fcb0*/  STS.U16 [R0+UR4+0x1f880], R5 ;  /* 0x01f8800500007988 */ /* 0x000fe80008000404 */
[----:B0-----:R-:W2:Y:S04]  /*3fcc0*/  LDL.LU R28, [R1+0xfdc] ;  /* 0x000fdc00011c7983 */ /* 0x001ea80000300800 */
[----:B------:R-:W-:Y:S04]  /*3fcd0*/  STL [R1+0x336c], R6 ;  /* 0x00336c0601007387 */ /* 0x000fe80000100800 */
[----:B------:R-:W-:Y:S04]  /*3fce0*/  STL [R1+0x3370], R4 ;  /* 0x0033700401007387 */ /* 0x000fe80000100800 */
[----:B------:R-:W-:Y:S04]  /*3fcf0*/  STL [R1+0x3374], R19 ;  /* 0x0033741301007387 */ /* 0x000fe80000100800 */
[----:B------:R-:W-:Y:S04]  /*3fd00*/  STL [R1+0x3378], R18 ;  /* 0x0033781201007387 */ /* 0x000fe80000100800 */
[----:B----4-:R0:W-:Y:S04]  /*3fd10*/  STS.U16 [R14+UR4+0x1e00], R24 ;  /* 0x001e00180e007988 */ /* 0x0101e80008000404 */
[----:B------:R1:W-:Y:S04]  /*3fd20*/  STS.U16 [R14+UR4+0x1e80], R25 ;  /* 0x001e80190e007988 */ /* 0x0003e80008000404 */
[----:B0-----:R-:W3:Y:S04]  /*3fd30*/  LDL.LU R24, [R1+0xfd8] ;  /* 0x000fd80001187983 */ /* 0x001ee80000300800 */
[----:B-1----:R-:W4:Y:S04]  /*3fd40*/  LDL.LU R25, [R1+0xef4] ;  /* 0x000ef40001197983 */ /* 0x002f280000300800 */
[----:B------:R0:W-:Y:S04]  /*3fd50*/  STS.U16 [R14+UR4+0x3d80], R29 ;  /* 0x003d801d0e007988 */ /* 0x0001e80008000404 */
[----:B0-----:R-:W4:Y:S04]  /*3fd60*/  LDL.LU R29, [R1+0xef0] ;  /* 0x000ef000011d7983 */ /* 0x001f280000300800 */
[----:B------:R0:W-:Y:S04]  /*3fd70*/  STS.U16 [R14+UR4+0x3e00], R26 ;  /* 0x003e001a0e007988 */ /* 0x0001e80008000404 */
[----:B------:R1:W-:Y:S04]  /*3fd80*/  STS.U16 [R14+UR4+0x3e80], R27 ;  /* 0x003e801b0e007988 */ /* 0x0003e80008000404 */
[----:B0-----:R-:W4:Y:S04]  /*3fd90*/  LDL.LU R26, [R1+0xeec] ;  /* 0x000eec00011a7983 */ /* 0x001f280000300800 */
[----:B------:R-:W4:Y:S04]  /*3fda0*/  LDL.LU R0, [R1+0xee8] ;  /* 0x000ee80001007983 */ /* 0x000f280000300800 */
        /* <DEDUP_REMOVED lines=30> */
[----:B------:R-:W2:Y:S04]  /*3ff90*/  LDL.LU R22, [R1+0xbf4] ;  /* 0x000bf40001167983 */ /* 0x000ea80000300800 */
[----:B---3--:R0:W-:Y:S04]  /*3ffa0*/  STS.U16 [R14+UR4+0x3f80], R24 ;  /* 0x003f80180e007988 */ /* 0x0081e80008000404 */
[----:B----4-:R1:W-:Y:S04]  /*3ffb0*/  STS.U16 [R14+UR4+0x5c00], R25 ;  /* 0x005c00190e007988 */ /* 0x0103e80008000404 */
[----:B0-----:R-:W3:Y:S04]  /*3ffc0*/  LDL.LU R24, [R1+0xbf0] ;  /* 0x000bf00001187983 */ /* 0x001ee80000300800 */
[----:B-1----:R-:W4:Y:S04]  /*3ffd0*/  LDL.LU R25, [R1+0xbec] ;  /* 0x000bec0001197983 */ /* 0x002f280000300800 */
[----:B------:R0:W-:Y:S04]  /*3ffe0*/  STS.U16 [R14+UR4+0x5c80], R29 ;  /* 0x005c801d0e007988 */ /* 0x0001e80008000404 */
[----:B0-----:R-:W4:Y:S04]  /*3fff0*/  LDL.LU R29, [R1+0xbe8] ;  /* 0x000be800011d7983 */ /* 0x001f280000300800 */
[----:B------:R0:W-:Y:S04]  /*40000*/  STS.U16 [R14+UR4+0x5d00], R26 ;  /* 0x005d001a0e007988 */ /* 0x0001e80008000404 */
[----:B------:R1:W-:Y:S04]  /*40010*/  STS.U16 [R14+UR4+0x5e00], R27 ;  /* 0x005e001b0e007988 */ /* 0x0003e80008000404 */
[----:B0-----:R-:W4:Y:S04]  /*40020*/  LDL.LU R26, [R1+0xbe4] ;  /* 0x000be400011a7983 */ /* 0x001f280000300800 */
[----:B-1----:R-:W4:Y:S04]  /*40030*/  LDL.LU R27, [R1+0xbe0] ;  /* 0x000be000011b7983 */ /* 0x002f280000300800 */
[----:B------:R0:W-:Y:S04]  /*40040*/  STS.U16 [R14+UR4+0x9d80], R23 ;  /* 0x009d80170e007988 */ /* 0x0001e80008000404 */
[----:B0-----:R-:W4:Y:S04]  /*40050*/  LDL.LU R23, [R1+0xbdc] ;  /* 0x000bdc0001177983 */ /* 0x001f280000300800 */
[----:B--2---:R0:W-:Y:S04]  /*40060*/  STS.U16 [R14+UR4+0x9e00], R28 ;  /* 0x009e001c0e007988 */ /* 0x0041e80008000404 */
[----:B0-----:R-:W2:Y:S04]  /*40070*/  LDL.LU R28, [R1+0xbd8] ;  /* 0x000bd800011c7983 */ /* 0x001ea80000300800 */
[----:B---3--:R0:W-:Y:S04]  /*40080*/  STS.U16 [R14+UR4+0xbc80], R24 ;  /* 0x00bc80180e007988 */ /* 0x0081e80008000404 */
[----:B0-----:R-:W3:Y:S04]  /*40090*/  LDL.LU R24, [R1+0xaf4] ;  /* 0x000af40001187983 */ /* 0x001ee80000300800 */
[----:B----4-:R0:W-:Y:S04]  /*400a0*/  STS.U16 [R14+UR4+0xbd80], R29 ;  /* 0x00bd801d0e007988 */ /* 0x0101e80008000404 */
        /* <DEDUP_REMOVED lines=48> */
[----:B0-----:R-:W2:Y:S04]  /*403b0*/  LDL.LU R28, [R1+0x7f0] ;  /* 0x0007f000011c7983 */ /* 0x001ea80000300800 */
[----:B---3--:R0:W-:Y:S04]  /*403c0*/  STS.U16 [R14+UR4+0xdc00], R24 ;  /* 0x00dc00180e007988 */ /* 0x0081e80008000404 */
[----:B0-----:R-:W3:Y:S04]  /*403d0*/  LDL.LU R24, [R1+0x7ec] ;  /* 0x0007ec0001187983 */ /* 0x001ee80000300800 */
[----:B----4-:R0:W-:Y:S04]  /*403e0*/  STS.U16 [R14+UR4+0xdc80], R29 ;  /* 0x00dc801d0e007988 */ /* 0x0101e80008000404 */
[----:B0-----:R-:W4:Y:S04]  /*403f0*/  LDL.LU R29, [R1+0x7e8] ;  /* 0x0007e800011d7983 */ /* 0x001f280000300800 */
[----:B------:R0:W-:Y:S04]  /*40400*/  STS.U16 [R14+UR4+0xdd80], R25 ;  /* 0x00dd80190e007988 */ /* 0x0001e80008000404 */
[----:B------:R-:W-:Y:S04]  /*40410*/  STS.U16 [R14+UR4+0xdd00], R0 ;  /* 0x00dd00000e007988 */ /* 0x000fe80008000404 */
[----:B------:R-:W-:Y:S04]  /*40420*/  STS.U16 [R14+UR4+0xde00], R18 ;  /* 0x00de00120e007988 */ /* 0x000fe80008000404 */
[----:B0-----:R-:W3:Y:S04]  /*40430*/  LDL.LU R25, [R1+0x7e4] ;  /* 0x0007e40001197983 */ /* 0x001ee80000300800 */
[----:B------:R0:W-:Y:S04]  /*40440*/  STS.U16 [R14+UR4+0x11d00], R26 ;  /* 0x011d001a0e007988 */ /* 0x0001e80008000404 */
[----:B------:R1:W-:Y:S04]  /*40450*/  STS.U16 [R14+UR4+0x11d80], R27 ;  /* 0x011d801b0e007988 */ /* 0x0003e80008000404 */
[----:B0-----:R-:W3:Y:S04]  /*40460*/  LDL.LU R26, [R1+0x7e0] ;  /* 0x0007e000011a7983 */ /* 0x001ee80000300800 */
[----:B-1----:R-:W3:Y:S04]  /*40470*/  LDL.LU R27, [R1+0x7dc] ;  /* 0x0007dc00011b7983 */ /* 0x002ee80000300800 */
[----:B--2---:R0:W-:Y:S04]  /*40480*/  STS.U16 [R14+UR4+0x13c80], R28 ;  /* 0x013c801c0e007988 */ /* 0x0041e80008000404 */
[----:B0-----:R-:W2:Y:S04]  /*40490*/  LDL.LU R28, [R1+0x7d8] ;  /* 0x0007d800011c7983 */ /* 0x001ea80000300800 */
[----:B------:R-:W2:Y:S04]  /*404a0*/  LDL.LU R0, [R1+0x6f4] ;  /* 0x0006f40001007983 */ /* 0x000ea80000300800 */
[----:B------:R-:W2:Y:S04]  /*404b0*/  LDL.LU R18, [R1+0x6f0] ;  /* 0x0006f00001127983 */ /* 0x000ea80000300800 */
        /* <DEDUP_REMOVED lines=31> */
[----:B---3--:R3:W-:Y:S04]  /*406b0*/  STS.U16 [R14+UR4+0x13d00], R24 ;  /* 0x013d00180e007988 */ /* 0x0087e80008000404 */
[----:B0-----:R-:W4:Y:S04]  /*406c0*/  LDL.LU R21, [R1+0x3b8] ;  /* 0x0003b80001157983 */ /* 0x001f280000300800 */
[----:B-1----:R-:W4:Y:S04]  /*406d0*/  LDL.LU R22, [R1+0x2d4] ;  /* 0x0002d40001167983 */ /* 0x002f280000300800 */
[----:B------:R-:W4:Y:S04]  /*406e0*/  LDL.LU R3, [R1+0x2d0] ;  /* 0x0002d00001037983 */ /* 0x000f280000300800 */
[----:B------:R-:W4:Y:S04]  /*406f0*/  LDL.LU R2, [R1+0x2cc] ;  /* 0x0002cc0001027983 */ /* 0x000f280000300800 */
[----:B------:R-:W4:Y:S04]  /*40700*/  LDL.LU R23, [R1+0x2c8] ;  /* 0x0002c80001177983 */ /* 0x000f280000300800 */
[----:B------:R0:W-:Y:S04]  /*40710*/  STS.U16 [R14+UR4+0x13e00], R25 ;  /* 0x013e00190e007988 */ /* 0x0001e80008000404 */
[----:B---3--:R-:W3:Y:S04]  /*40720*/  LDL.LU R24, [R1+0x2c4] ;  /* 0x0002c40001187983 */ /* 0x008ee80000300800 */
[----:B------:R1:W-:Y:S04]  /*40730*/  STS.U16 [R14+UR4+0x13e80], R26 ;  /* 0x013e801a0e007988 */ /* 0x0003e80008000404 */
[----:B------:R1:W-:Y:S04]  /*40740*/  STS.U16 [R14+UR4+0x13f00], R27 ;  /* 0x013f001b0e007988 */ /* 0x0003e80008000404 */
[----:B------:R1:W-:Y:S04]  /*40750*/  STS.U16 [R14+UR4+0xfc00], R5 ;  /* 0x00fc00050e007988 */ /* 0x0003e80008000404 */
[----:B0-----:R-:W3:Y:S04]  /*40760*/  LDL.LU R25, [R1+0x2c0] ;  /* 0x0002c00001197983 */ /* 0x001ee80000300800 */
[----:B-1----:R-:W3:Y:S04]  /*40770*/  LDL.LU R26, [R1+0x2bc] ;  /* 0x0002bc00011a7983 */ /* 0x002ee80000300800 */
[----:B------:R-:W3:Y:S04]  /*40780*/  LDL.LU R27, [R1+0x2b8] ;  /* 0x0002b800011b7983 */ /* 0x000ee80000300800 */
[----:B------:R-:W3:Y:S04]  /*40790*/  LDL.LU R5, [R1+0x1a4] ;  /* 0x0001a40001057983 */ /* 0x000ee80000300800 */
[----:B--2---:R0:W-:Y:S04]  /*407a0*/  STS.U16 [R14+UR4+0x13f80], R28 ;  /* 0x013f801c0e007988 */ /* 0x0041e80008000404 */
[----:B------:R1:W-:Y:S04]  /*407b0*/  STS.U16 [R14+UR4+0x15c00], R0 ;  /* 0x015c00000e007988 */ /* 0x0003e80008000404 */
[----:B------:R2:W-:Y:S04]  /*407c0*/  STS.U16 [R14+UR4+0x15c80], R18 ;  /* 0x015c80120e007988 */ /* 0x0005e80008000404 */
[----:B0-----:R-:W3:Y:S04]  /*407d0*/  LDL.LU R28, [R1+0x1a0] ;  /* 0x0001a000011c7983 */ /* 0x001ee80000300800 */
[----:B-1----:R-:W3:Y:S04]  /*407e0*/  LDL.LU R0, [R1+0x19c] ;  /* 0x00019c0001007983 */ /* 0x002ee80000300800 */
[----:B--2---:R-:W2:Y:S04]  /*407f0*/  LDL.LU R18, [R1+0x3378] ;  /* 0x0033780001127983 */ /* 0x004ea80000300800 */
        /* <DEDUP_REMOVED lines=13> */
[----:B------:R-:W2:Y:S04]  /*408d0*/  LDL.LU R8, [R1+0x3360] ;  /* 0x0033600001087983 */ /* 0x000ea80000300800 */
        /* <DEDUP_REMOVED lines=17> */
[----:B---3--:R3:W-:Y:S04]  /*409f0*/  STS.U16 [R14+UR4+0x19e00], R24 ;  /* 0x019e00180e007988 */ /* 0x0087e80008000404 */
[----:B0-----:R-:W2:Y:S04]  /*40a00*/  LDL.LU R21, [R1+0x3344] ;  /* 0x0033440001157983 */ /* 0x001ea80000300800 */
[----:B-1----:R-:W2:Y:S04]  /*40a10*/  LDL.LU R22, [R1+0x3340] ;  /* 0x0033400001167983 */ /* 0x002ea80000300800 */
[----:B------:R-:W2:Y:S04]  /*40a20*/  LDL R3, [R1+0x31a4] ;  /* 0x0031a40001037983 */ /* 0x000ea80000100800 */
[----:B------:R-:W2:Y:S04]  /*40a30*/  LDL R2, [R1+0x31a8] ;  /* 0x0031a80001027983 */ /* 0x000ea80000100800 */
[----:B------:R-:W2:Y:S04]  /*40a40*/  LDL.LU R23, [R1+0x333c] ;  /* 0x00333c0001177983 */ /* 0x000ea80000300800 */
[----:B---3--:R-:W3:Y:S04]  /*40a50*/  LDL.LU R24, [R1+0x3338] ;  /* 0x0033380001187983 */ /* 0x008ee80000300800 */
[----:B------:R0:W-:Y:S04]  /*40a60*/  STS.U16 [R14+UR4+0x19e80], R25 ;  /* 0x019e80190e007988 */ /* 0x0001e80008000404 */
[----:B------:R1:W-:Y:S01]  /*40a70*/  STS.U16 [R14+UR4+0x19f00], R26 ;  /* 0x019f001a0e007988 */ /* 0x0003e20008000404 */
[----:B------:R-:W-:-:S03]  /*40a80*/  PRMT R16, RZ, 0x7610, R16 ;  /* 0x00007610ff107816 */ /* 0x000fc60000000010 */
[----:B------:R1:W-:Y:S04]  /*40a90*/  STS.U16 [R14+UR4+0x19f80], R27 ;  /* 0x019f801b0e007988 */ /* 0x0003e80008000404 */
[----:B------:R1:W-:Y:S04]  /*40aa0*/  STS.U16 [R14+UR4+0x1bc00], R5 ;  /* 0x01bc00050e007988 */ /* 0x0003e80008000404 */
[----:B0-----:R-:W3:Y:S04]  /*40ab0*/  LDL.LU R25, [R1+0x3334] ;  /* 0x0033340001197983 */ /* 0x001ee80000300800 */
[----:B-1----:R-:W3:Y:S04]  /*40ac0*/  LDL.LU R26, [R1+0x3330] ;  /* 0x00333000011a7983 */ /* 0x002ee80000300800 */
[----:B------:R-:W3:Y:S04]  /*40ad0*/  LDL.LU R27, [R1+0x332c] ;  /* 0x00332c00011b7983 */ /* 0x000ee80000300800 */
[----:B------:R-:W3:Y:S04]  /*40ae0*/  LDL R5, [R1+0x31cc] ;  /* 0x0031cc0001057983 */ /* 0x000ee80000100800 */
[----:B------:R0:W-:Y:S04]  /*40af0*/  STS.U16 [R14+UR4+0x1bc80], R28 ;  /* 0x01bc801c0e007988 */ /* 0x0001e80008000404 */
[----:B------:R1:W-:Y:S04]  /*40b00*/  STS.U16 [R14+UR4+0x1bd00], R0 ;  /* 0x01bd00000e007988 */ /* 0x0003e80008000404 */
[----:B0-----:R-:W3:Y:S04]  /*40b10*/  LDL.LU R28, [R1+0x3328] ;  /* 0x00332800011c7983 */ /* 0x001ee80000300800 */
[----:B------:R0:W-:Y:S04]  /*40b20*/  STL.S16 [R1+0x14], R16 ;  /* 0x0000141001007387 */ /* 0x0001e80000100600 */
[----:B-1----:R-:W3:Y:S04]  /*40b30*/  LDL R0, [R1+0x31dc] ;  /* 0x0031dc0001007983 */ /* 0x002ee80000100800 */
[----:B0-----:R-:W3:Y:S04]  /*40b40*/  LDL R16, [R1+0x31d0] ;  /* 0x0031d00001107983 */ /* 0x001ee80000100800 */
[----:B----4-:R0:W-:Y:S04]  /*40b50*/  STS.U16 [R14+UR4+0x1bd80], R29 ;  /* 0x01bd801d0e007988 */ /* 0x0101e80008000404 */
[----:B0-----:R-:W4:Y:S04]  /*40b60*/  LDL.LU R29, [R1+0x3324] ;  /* 0x00332400011d7983 */ /* 0x001f280000300800 */
[----:B------:R0:W-:Y:S04]  /*40b70*/  STL [R1+0x331c], R14 ;  /* 0x00331c0e01007387 */ /* 0x0001e80000100800 */
[----:B0-----:R-:W2:Y:S04]  /*40b80*/  LDL R14, [R1+0x14] ;  /* 0x00001400010e7983 */ /* 0x001ea80000100800 */
[----:B--2---:R0:W2:Y:S04]  /*40b90*/  @!P1 LDG.E.U16 R14, desc[UR10][R2.64] ;  /* 0x0000000a020e9981 */ /* 0x0040a8000c1e1500 */
[----:B------:R-:W0:Y:S04]  /*40ba0*/  LDL R2, [R1+0x31b0] ;  /* 0x0031b00001027983 */ /* 0x000e280000100800 */
[----:B------:R-:W0:Y:S01]  /*40bb0*/  LDL R3, [R1+0x31bc] ;  /* 0x0031bc0001037983 */ /* 0x000e220000100800 */
[----:B------:R-:W-:-:S02]  /*40bc0*/  PRMT R17, RZ, 0x7610, R17 ;  /* 0x00007610ff117816 */ /* 0x000fc40000000011 */
[----:B0-----:R-:W-:-:S04]  /*40bd0*/  @!P1 LOP3.LUT R3, R3, R2, RZ, 0x3c, !PT ;  /* 0x0000000203039212 */ /* 0x001fc800078e3cff */
[----:B------:R-:W-:-:S04]  /*40be0*/  @!P1 LOP3.LUT R2, R3, R2, RZ, 0x3c, !PT ;  /* 0x0000000203029212 */ /* 0x000fc800078e3cff */
[----:B------:R-:W-:Y:S01]  /*40bf0*/  @!P1 LOP3.LUT R3, R3, R2, RZ, 0x3c, !PT ;  /* 0x0000000203039212 */ /* 0x000fe200078e3cff */
[----:B--2---:R0:W-:Y:S04]  /*40c00*/  @!P1 STL [R1+0x14], R14 ;  /* 0x0000140e01009387 */ /* 0x0041e80000100800 */
[----:B------:R3:W2:Y:S01]  /*40c10*/  @!P1 LDG.E.U16 R17, desc[UR10][R2.64] ;  /* 0x0000000a02119981 */ /* 0x0006a2000c1e1500 */
[----:B------:R-:W-:Y:S02]  /*40c20*/  PRMT R4, RZ, 0x7610, R4 ;  /* 0x00007610ff047816 */ /* 0x000fe40000000004 */
[----:B----4-:R-:W-:Y:S01]  /*40c30*/  PRMT R29, RZ, 0x7610, R29 ;  /* 0x00007610ff1d7816 */ /* 0x010fe2000000001d */
[----:B0-----:R-:W4:Y:S04]  /*40c40*/  LDL R14, [R1+0x31ec] ;  /* 0x0031ec00010e7983 */ /* 0x001f280000100800 */
[----:B------:R-:W2:Y:S01]  /*40c50*/  LDL R3, [R1+0x31c4] ;  /* 0x0031c40001037983 */ /* 0x000ea20000100800 */
[----:B---3--:R-:W-:-:S05]  /*40c60*/  @!P1 IMAD.MOV.U32 R2, RZ, RZ, R5 ;  /* 0x000000ffff029224 */ /* 0x008fca00078e0005 */
[----:B--2---:R0:W2:Y:S04]  /*40c70*/  @!P1 LDG.E.U16 R4, desc[UR10][R2.64] ;  /* 0x0000000a02049981 */ /* 0x0040a8000c1e1500 */
[----:B------:R1:W-:Y:S04]  /*40c80*/  STL [R1+0x18], R17 ;  /* 0x0000181101007387 */ /* 0x0003e80000100800 */
[----:B------:R-:W3:Y:S01]  /*40c90*/  LDL R5, [R1+0x3200] ;  /* 0x0032000001057983 */ /* 0x000ee20000100800 */
[----:B0-----:R-:W-:Y:S02]  /*40ca0*/  @!P1 IMAD.MOV.U32 R2, RZ, RZ, R0 ;  /* 0x000000ffff029224 */ /* 0x001fe400078e0000 */
[----:B------:R-:W-:Y:S01]  /*40cb0*/  @!P1 IMAD.MOV.U32 R3, RZ, RZ, R16 ;  /* 0x000000ffff039224 */ /* 0x000fe200078e0010 */
[----:B-1----:R-:W3:Y:S04]  /*40cc0*/  LDL R17, [R1+0x31fc] ;  /* 0x0031fc0001117983 */ /* 0x002ee80000100800 */
[----:B------:R4:W3:Y:S04]  /*40cd0*/  @!P1 LDG.E.U16 R29, desc[UR10][R2.64] ;  /* 0x0000000a021d9981 */ /* 0x0008e8000c1e1500 */
[----:B--2---:R0:W-:Y:S04]  /*40ce0*/  STL [R1+0x10], R4 ;  /* 0x0000100401007387 */ /* 0x0041e80000100800 */
[----:B------:R-:W2:Y:S01]  /*40cf0*/  LDL R3, [R1+0x31e0] ;  /* 0x0031e00001037983 */ /* 0x000ea20000100800 */
[----:B------:R-:W-:Y:S01]  /*40d00*/  PRMT R27, RZ, 0x7610, R27 ;  /* 0x00007610ff1b7816 */ /* 0x000fe2000000001b */
[----:B----4-:R-:W-:-:S02]  /*40d10*/  @!P1 IMAD.MOV.U32 R2, RZ, RZ, R14 ;  /* 0x000000ffff029224 */ /* 0x010fc400078e000e */
[----:B------:R-:W4:Y:S04]  /*40d20*/  LDL R16, [R1+0x3210] ;  /* 0x0032100001107983 */ /* 0x000f280000100800 */
[----:B------:R-:W4:Y:S04]  /*40d30*/  LDL R0, [R1+0x321c] ;  /* 0x00321c0001007983 */ /* 0x000f280000100800 */
[----:B0-----:R-:W4:Y:S04]  /*40d40*/  LDL R4, [R1+0x320c] ;  /* 0x00320c0001047983 */ /* 0x001f280000100800 */
[----:B---3--:R-:W-:Y:S01]  /*40d50*/  STL [R1+0x32c8], R29 ;  /* 0x0032c81d01007387 */ /* 0x008fe20000100800 */
[----:B------:R-:W-:-:S02]  /*40d60*/  PRMT R26, RZ, 0x7610, R26 ;  /* 0x00007610ff1a7816 */ /* 0x000fc4000000001a */
[----:B------:R-:W-:Y:S01]  /*40d70*/  PRMT R20, RZ, 0x7610, R20 ;  /* 0x00007610ff147816 */ /* 0x000fe20000000014 */
[----:B------:R-:W3:Y:S04]  /*40d80*/  LDL R14, [R1+0x322c] ;  /* 0x00322c00010e7983 */ /* 0x000ee80000100800 */
[----:B--2---:R0:W2:Y:S04]  /*40d90*/  @!P1 LDG.E.U16 R27, desc[UR10][R2.64] ;  /* 0x0000000a021b9981 */ /* 0x0040a8000c1e1500 */
[----:B----4-:R1:W4:Y:S04]  /*40da0*/  @!P1 LDG.E.U16 R20, desc[UR10][R4.64] ;  /* 0x0000000a04149981 */ /* 0x010328000c1e1500 */
[----:B------:R-:W3:Y:S01]  /*40db0*/  LDL R3, [R1+0x31f0] ;  /* 0x0031f00001037983 */ /* 0x000ee20000100800 */
[----:B0-----:R-:W-:-:S05]  /*40dc0*/  @!P1 IMAD.MOV.U32 R2, RZ, RZ, R17 ;  /* 0x000000ffff029224 */ /* 0x001fca00078e0011 */
[----:B---3--:R0:W3:Y:S01]  /*40dd0*/  @!P1 LDG.E.U16 R26, desc[UR10][R2.64] ;  /* 0x0000000a021a9981 */ /* 0x0080e2000c1e1500 */
[----:B-1----:R-:W-:Y:S02]  /*40de0*/  @!P1 IMAD.MOV.U32 R4, RZ, RZ, R0 ;  /* 0x000000ffff049224 */ /* 0x002fe400078e0000 */
[----:B------:R-:W-:Y:S01]  /*40df0*/  @!P1 IMAD.MOV.U32 R5, RZ, RZ, R16 ;  /* 0x000000ffff059224 */ /* 0x000fe200078e0010 */
[----:B--2---:R-:W-:Y:S01]  /*40e00*/  STL [R1+0x32c4], R27 ;  /* 0x0032c41b01007387 */ /* 0x004fe20000100800 */
[----:B0-----:R-:W-:-:S06]  /*40e10*/  PRMT R2, RZ, 0x7610, R2 ;  /* 0x00007610ff027816 */ /* 0x001fcc0000000002 */
[----:B------:R0:W2:Y:S04]  /*40e20*/  @!P1 LDG.E.U16 R2, desc[UR10][R4.64] ;  /* 0x0000000a04029981 */ /* 0x0000a8000c1e1500 */
[----:B---3--:R-:W-:Y:S04]  /*40e30*/  STL [R1+0x32c0], R26 ;  /* 0x0032c01a01007387 */ /* 0x008fe80000100800 */
[----:B------:R-:W3:Y:S04]  /*40e40*/  LDL R17, [R1+0x324c] ;  /* 0x00324c0001117983 */ /* 0x000ee80000100800 */
[----:B----4-:R-:W-:Y:S04]  /*40e50*/  STL [R1+0x32cc], R20 ;  /* 0x0032cc1401007387 */ /* 0x010fe80000100800 */
[----:B------:R-:W4:Y:S01]  /*40e60*/  LDL R5, [R1+0x3220] ;  /* 0x0032200001057983 */ /* 0x000f220000100800 */
[----:B------:R-:W-:Y:S01]  /*40e70*/  PRMT R13, RZ, 0x7610, R13 ;  /* 0x00007610ff0d7816 */ /* 0x000fe2000000000d */
[----:B0-----:R-:W-:-:S02]  /*40e80*/  @!P1 IMAD.MOV.U32 R4, RZ, RZ, R14 ;  /* 0x000000ffff049224 */ /* 0x001fc400078e000e */
[----:B------:R-:W3:Y:S04]  /*40e90*/  LDL R16, [R1+0x3250] ;  /* 0x0032500001107983 */ /* 0x000ee80000100800 */
[----:B------:R-:W3:Y:S04]  /*40ea0*/  LDL R0, [R1+0x325c] ;  /* 0x00325c0001007983 */ /* 0x000ee80000100800 */
[----:B--2---:R0:W-:Y:S04]  /*40eb0*/  STL [R1+0x32d0], R2 ;  /* 0x0032d00201007387 */ /* 0x0041e80000100800 */
[----:B------:R-:W2:Y:S04]  /*40ec0*/  LDL R14, [R1+0x326c] ;  /* 0x00326c00010e7983 */ /* 0x000ea80000100800 */
[----:B0-----:R-:W2:Y:S04]  /*40ed0*/  LDL R2, [R1+0x3240] ;  /* 0x0032400001027983 */ /* 0x001ea80000100800 */
[----:B----4-:R-:W4:Y:S04]  /*40ee0*/  @!P1 LDG.E.U16 R13, desc[UR10][R4.64] ;  /* 0x0000000a040d9981 */ /* 0x010f28000c1e1500 */
[----:B------:R-:W3:Y:S04]  /*40ef0*/  LDL R4, [R1+0x3230] ;  /* 0x0032300001047983 */ /* 0x000ee80000100800 */
[----:B------:R-:W3:Y:S01]  /*40f00*/  LDL R5, [R1+0x323c] ;  /* 0x00323c0001057983 */ /* 0x000ee20000100800 */
[----:B------:R-:W-:-:S03]  /*40f10*/  PRMT R11, RZ, 0x7610, R11 ;  /* 0x00007610ff0b7816 */ /* 0x000fc6000000000b */
[----:B----4-:R0:W-:Y:S04]  /*40f20*/  STL [R1+0x32d4], R13 ;  /* 0x0032d40d01007387 */ /* 0x0101e80000100800 */
[----:B0-----:R-:W4:Y:S01]  /*40f30*/  LDL R13, [R1+0x3260] ;  /* 0x00326000010d7983 */ /* 0x001f220000100800 */
[----:B---3--:R-:W-:-:S04]  /*40f40*/  @!P1 LOP3.LUT R5, R5, R4, RZ, 0x3c, !PT ;  /* 0x0000000405059212 */ /* 0x008fc800078e3cff */
[----:B------:R-:W-:-:S04]  /*40f50*/  @!P1 LOP3.LUT R4, R5, R4, RZ, 0x3c, !PT ;  /* 0x0000000405049212 */ /* 0x000fc800078e3cff */
[----:B------:R-:W-:Y:S02]  /*40f60*/  @!P1 LOP3.LUT R5, R5, R4, RZ, 0x3c, !PT ;  /* 0x0000000405059212 */ /* 0x000fe400078e3cff */
[----:B------:R-:W-:-:S03]  /*40f70*/  PRMT R9, RZ, 0x7610, R9 ;  /* 0x00007610ff097816 */ /* 0x000fc60000000009 */
[----:B------:R0:W3:Y:S01]  /*40f80*/  @!P1 LDG.E.U16 R11, desc[UR10][R4.64] ;  /* 0x0000000a040b9981 */ /* 0x0000e2000c1e1500 */
[----:B------:R-:W-:Y:S01]  /*40f90*/  PRMT R7, RZ, 0x7610, R7 ;  /* 0x00007610ff077816 */ /* 0x000fe20000000007 */
[----:B0-----:R-:W-:Y:S02]  /*40fa0*/  @!P1 IMAD.MOV.U32 R4, RZ, RZ, R17 ;  /* 0x000000ffff049224 */ /* 0x001fe400078e0011 */
[----:B--2---:R-:W-:Y:S02]  /*40fb0*/  @!P1 IMAD.MOV.U32 R5, RZ, RZ, R2 ;  /* 0x000000ffff059224 */ /* 0x004fe400078e0002 */
[----:B------:R-:W-:Y:S02]  /*40fc0*/  @!P1 IMAD.MOV.U32 R17, RZ, RZ, R16 ;  /* 0x000000ffff119224 */ /* 0x000fe400078e0010 */
[----:B------:R-:W-:Y:S01]  /*40fd0*/  @!P1 IMAD.MOV.U32 R16, RZ, RZ, R0 ;  /* 0x000000ffff109224 */ /* 0x000fe200078e0000 */
[----:B------:R0:W2:Y:S04]  /*40fe0*/  @!P1 LDG.E.U16 R9, desc[UR10][R4.64] ;  /* 0x0000000a04099981 */ /* 0x0000a8000c1e1500 */
[----:B------:R1:W2:Y:S01]  /*40ff0*/  @!P1 LDG.E.U16 R7, desc[UR10][R16.64] ;  /* 0x0000000a10079981 */ /* 0x0002a2000c1e1500 */
[----:B0-----:R-:W-:Y:S01]  /*41000*/  PRMT R5, RZ, 0x7610, R5 ;  /* 0x00007610ff057816 */ /* 0x001fe20000000005 */
[----:B-1----:R-:W-:-:S02]  /*41010*/  @!P1 IMAD.MOV.U32 R16, RZ, RZ, R14 ;  /* 0x000000ffff109224 */ /* 0x002fc400078e000e */
[----:B----4-:R-:W-:-:S05]  /*41020*/  @!P1 IMAD.MOV.U32 R17, RZ, RZ, R13 ;  /* 0x000000ffff119224 */ /* 0x010fca00078e000d */
[----:B------:R-:W4:Y:S04]  /*41030*/  @!P1 LDG.E.U16 R5, desc[UR10][R16.64] ;  /* 0x0000000a10059981 */ /* 0x000f28000c1e1500 */
[----:B---3--:R0:W-:Y:S04]  /*41040*/  STL [R1+0x32d8], R11 ;  /* 0x0032d80b01007387 */ /* 0x0081e80000100800 */
[----:B0-----:R-:W3:Y:S04]  /*41050*/  LDL R11, [R1+0x327c] ;  /* 0x00327c00010b7983 */ /* 0x001ee80000100800 */
[----:B--2---:R0:W-:Y:S04]  /*41060*/  STL [R1+0x32dc], R9 ;  /* 0x0032dc0901007387 */ /* 0x0041e80000100800 */
[----:B------:R-:W2:Y:S04]  /*41070*/  LDL R2, [R1+0x3280] ;  /* 0x0032800001027983 */ /* 0x000ea80000100800 */
[----:B------:R-:W2:Y:S04]  /*41080*/  LDL R0, [R1+0x328c] ;  /* 0x00328c0001007983 */ /* 0x000ea80000100800 */
[----:B0-----:R-:W2:Y:S04]  /*41090*/  LDL R9, [R1+0x3270] ;  /* 0x0032700001097983 */ /* 0x001ea80000100800 */
[----:B------:R0:W-:Y:S04]  /*410a0*/  STL [R1+0x32e0], R7 ;  /* 0x0032e00701007387 */ /* 0x0001e80000100800 */
[----:B------:R-:W2:Y:S04]  /*410b0*/  LDL R14, [R1+0x31a0] ;  /* 0x0031a000010e7983 */ /* 0x000ea80000100800 */
[----:B------:R-:W2:Y:S04]  /*410c0*/  LDL R13, [R1+0x31ac] ;  /* 0x0031ac00010d7983 */ /* 0x000ea80000100800 */
[----:B0-----:R-:W2:Y:S04]  /*410d0*/  LDL R7, [R1+0x31b4] ;  /* 0x0031b40001077983 */ /* 0x001ea80000100800 */
[----:B----4-:R0:W-:Y:S04]  /*410e0*/  STL [R1+0x32e4], R5 ;  /* 0x0032e40501007387 */ /* 0x0101e80000100800 */
[----:B0-----:R-:W4:Y:S01]  /*410f0*/  LDL R5, [R1+0x3194] ;  /* 0x0031940001057983 */ /* 0x001f220000100800 */
[----:B------:R-:W-:-:S02]  /*41100*/  PRMT R4, RZ, 0x7610, R4 ;  /* 0x00007610ff047816 */ /* 0x000fc40000000004 */
[----:B------:R-:W-:Y:S01]  /*41110*/  PRMT R3, RZ, 0x7610, R3 ;  /* 0x00007610ff037816 */ /* 0x000fe20000000003 */
[----:B---3--:R-:W-:Y:S01]  /*41120*/  @!P1 IMAD.MOV.U32 R16, RZ, RZ, R11 ;  /* 0x000000ffff109224 */ /* 0x008fe200078e000b */
[----:B------:R-:W-:Y:S01]  /*41130*/  PRMT R20, RZ, 0x7610, R20 ;  /* 0x00007610ff147816 */ /* 0x000fe20000000014 */
[----:B------:R-:W3:Y:S01]  /*41140*/  LDL R11, [R1+0x31b8] ;  /* 0x0031b800010b7983 */ /* 0x000ee20000100800 */
[----:B--2---:R-:W-:-:S03]  /*41150*/  @!P1 IMAD.MOV.U32 R17, RZ, RZ, R9 ;  /* 0x000000ffff119224 */ /* 0x004fc600078e0009 */
[----:B------:R-:W2:Y:S04]  /*41160*/  LDL R9, [R1+0x31c0] ;  /* 0x0031c00001097983 */ /* 0x000ea80000100800 */
[----:B------:R0:W3:Y:S02]  /*41170*/  @!P1 LDG.E.U16 R4, desc[UR10][R16.64] ;  /* 0x0000000a10049981 */ /* 0x0000e4000c1e1500 */
[----:B0-----:R-:W-:Y:S02]  /*41180*/  @!P1 IMAD.MOV.U32 R16, RZ, RZ, R0 ;  /* 0x000000ffff109224 */ /* 0x001fe400078e0000 */
[----:B------:R-:W-:-:S05]  /*41190*/  @!P1 IMAD.MOV.U32 R17, RZ, RZ, R2 ;  /* 0x000000ffff119224 */ /* 0x000fca00078e0002 */
[----:B------:R0:W2:Y:S02]  /*411a0*/  @!P1 LDG.E.U16 R3, desc[UR10][R16.64] ;  /* 0x0000000a10039981 */ /* 0x0000a4000c1e1500 */
[----:B0-----:R-:W-:Y:S02]  /*411b0*/  @!P0 IMAD.MOV.U32 R16, RZ, RZ, R14 ;  /* 0x000000ffff108224 */ /* 0x001fe400078e000e */
[----:B----4-:R-:W-:-:S05]  /*411c0*/  @!P0 IMAD.MOV.U32 R17, RZ, RZ, R5 ;  /* 0x000000ffff118224 */ /* 0x010fca00078e0005 */
[----:B------:R0:W4:Y:S01]  /*411d0*/  @!P0 LDG.E.U16 R20, desc[UR10][R16.64] ;  /* 0x0000000a10148981 */ /* 0x000122000c1e1500 */
[----:B------:R-:W-:Y:S02]  /*411e0*/  PRMT R29, RZ, 0x7610, R29 ;  /* 0x00007610ff1d7816 */ /* 0x000fe4000000001d */
[----:B------:R-:W-:Y:S01]  /*411f0*/  PRMT R27, RZ, 0x7610, R27 ;  /* 0x00007610ff1b7816 */ /* 0x000fe2000000001b */
[----:B0-----:R-:W-:Y:S02]  /*41200*/  @!P0 IMAD.MOV.U32 R16, RZ, RZ, R7 ;  /* 0x000000ffff108224 */ /* 0x001fe400078e0007 */
[----:B------:R-:W-:-:S05]  /*41210*/  @!P0 IMAD.MOV.U32 R17, RZ, RZ, R13 ;  /* 0x000000ffff118224 */ /* 0x000fca00078e000d */
[----:B------:R2:W4:Y:S04]  /*41220*/  @!P0 LDG.E.U16 R29, desc[UR10][R16.64] ;  /* 0x0000000a101d8981 */ /* 0x000528000c1e1500 */
[----:B---3--:R0:W-:Y:S04]  /*41230*/  STL [R1+0x32e8], R4 ;  /* 0x0032e80401007387 */ /* 0x0081e80000100800 */
[----:B------:R-:W3:Y:S04]  /*41240*/  LDL R2, [R1+0x31c8] ;  /* 0x0031c80001027983 */ /* 0x000ee80000100800 */
[----:B------:R-:W3:Y:S01]  /*41250*/  LDL R0, [R1+0x31d4] ;  /* 0x0031d40001007983 */ /* 0x000ee20000100800 */
[----:B--2---:R-:W-:-:S02]  /*41260*/  @!P0 IMAD.MOV.U32 R16, RZ, RZ, R9 ;  /* 0x000000ffff108224 */ /* 0x004fc400078e0009 */
[----:B------:R-:W-:-:S05]  /*41270*/  @!P0 IMAD.MOV.U32 R17, RZ, RZ, R11 ;  /* 0x000000ffff118224 */ /* 0x000fca00078e000b */
[----:B------:R3:W2:Y:S04]  /*41280*/  @!P0 LDG.E.U16 R27, desc[UR10][R16.64] ;  /* 0x0000000a101b8981 */ /* 0x0006a8000c1e1500 */
[----:B------:R1:W-:Y:S04]  /*41290*/  STL [R1+0x32ec], R3 ;  /* 0x0032ec0301007387 */ /* 0x0003e80000100800 */
[----:B----4-:R-:W-:Y:S04]  /*412a0*/  STL [R1+0x32f0], R20 ;  /* 0x0032f01401007387 */ /* 0x010fe80000100800 */
[----:B------:R-:W4:Y:S04]  /*412b0*/  LDL R7, [R1+0x3218] ;  /* 0x0032180001077983 */ /* 0x000f280000100800 */
[----:B------:R-:W4:Y:S01]  /*412c0*/  LDL R5, [R1+0x3224] ;  /* 0x0032240001057983 */ /* 0x000f220000100800 */
[----:B------:R-:W-:-:S02]  /*412d0*/  PRMT R26, RZ, 0x7610, R26 ;  /* 0x00007610ff1a7816 */ /* 0x000fc4000000001a */
[----:B------:R-:W-:Y:S01]  /*412e0*/  PRMT R12, RZ, 0x7610, R12 ;  /* 0x00007610ff0c7816 */ /* 0x000fe2000000000c */
[----:B---3--:R-:W-:Y:S02]  /*412f0*/  @!P0 IMAD.MOV.U32 R17, RZ, RZ, R2 ;  /* 0x000000ffff118224 */ /* 0x008fe400078e0002 */
[----:B------:R-:W-:-:S05]  /*41300*/  @!P0 IMAD.MOV.U32 R16, RZ, RZ, R0 ;  /* 0x000000ffff108224 */ /* 0x000fca00078e0000 */
[----:B------:R4:W3:Y:S04]  /*41310*/  @!P0 LDG.E.U16 R26, desc[UR10][R16.64] ;  /* 0x0000000a101a8981 */ /* 0x0008e8000c1e1500 */
[----:B------:R-:W-:Y:S04]  /*41320*/  STL [R1+0x32f4], R29 ;  /* 0x0032f41d01007387 */ /* 0x000fe80000100800 */
[----:B0-----:R-:W3:Y:S04]  /*41330*/  LDL R4, [R1+0x31d8] ;  /* 0x0031d80001047983 */ /* 0x001ee80000100800 */
[----:B-1----:R-:W3:Y:S04]  /*41340*/  LDL R3, [R1+0x31e4] ;  /* 0x0031e40001037983 */ /* 0x002ee80000100800 */
[----:B--2---:R-:W-:Y:S04]  /*41350*/  STL [R1+0x32f8], R27 ;  /* 0x0032f81b01007387 */ /* 0x004fe80000100800 */
[----:B------:R-:W2:Y:S04]  /*41360*/  LDL R11, [R1+0x3228] ;  /* 0x00322800010b7983 */ /* 0x000ea80000100800 */
[----:B------:R-:W2:Y:S04]  /*41370*/  LDL R9, [R1+0x3234] ;  /* 0x0032340001097983 */ /* 0x000ea80000100800 */
[----:B------:R-:W2:Y:S04]  /*41380*/  LDL R2, [R1+0x3238] ;  /* 0x0032380001027983 */ /* 0x000ea80000100800 */
[----:B------:R-:W2:Y:S01]  /*41390*/  LDL R0, [R1+0x3244] ;  /* 0x0032440001007983 */ /* 0x000ea20000100800 */
[----:B----4-:R-:W-:-:S02]  /*413a0*/  @!P0 IMAD.MOV.U32 R17, RZ, RZ, R7 ;  /* 0x000000ffff118224 */ /* 0x010fc400078e0007 */
[----:B------:R-:W-:-:S05]  /*413b0*/  @!P0 IMAD.MOV.U32 R16, RZ, RZ, R5 ;  /* 0x000000ffff108224 */ /* 0x000fca00078e0005 */
[----:B------:R0:W4:Y:S01]  /*413c0*/  @!P0 LDG.E.U16 R12, desc[UR10][R16.64] ;  /* 0x0000000a100c8981 */ /* 0x000122000c1e1500 */
[----:B------:R-:W-:Y:S02]  /*413d0*/  PRMT R28, RZ, 0x7610, R28 ;  /* 0x00007610ff1c7816 */ /* 0x000fe4000000001c */
[----:B------:R-:W-:Y:S02]  /*413e0*/  PRMT R10, RZ, 0x7610, R10 ;  /* 0x00007610ff0a7816 */ /* 0x000fe4000000000a */
[----:B------:R-:W-:Y:S01]  /*413f0*/  PRMT R8, RZ, 0x7610, R8 ;  /* 0x00007610ff087816 */ /* 0x000fe20000000008 */
[----:B---3--:R-:W-:Y:S04]  /*41400*/  STL [R1+0x32fc], R26 ;  /* 0x0032fc1a01007387 */ /* 0x008fe80000100800 */
[----:B------:R-:W3:Y:S04]  /*41410*/  LDL R7, [R1+0x31e8] ;  /* 0x0031e80001077983 */ /* 0x000ee80000100800 */
[----:B------:R-:W3:Y:S01]  /*41420*/  LDL R5, [R1+0x31f4] ;  /* 0x0031f40001057983 */ /* 0x000ee20000100800 */
[----:B0-----:R-:W-:-:S02]  /*41430*/  @!P0 IMAD.MOV.U32 R16, RZ, RZ, R3 ;  /* 0x000000ffff108224 */ /* 0x001fc400078e0003 */
[----:B------:R-:W-:-:S05]  /*41440*/  @!P0 IMAD.MOV.U32 R17, RZ, RZ, R4 ;  /* 0x000000ffff118224 */ /* 0x000fca00078e0004 */
[----:B------:R2:W3:Y:S02]  /*41450*/  @!P0 LDG.E.U16 R28, desc[UR10][R16.64] ;  /* 0x0000000a101c8981 */ /* 0x0004e4000c1e1500 */
[----:B--2---:R-:W-:Y:S02]  /*41460*/  @!P0 IMAD.MOV.U32 R16, RZ, RZ, R9 ;  /* 0x000000ffff108224 */ /* 0x004fe400078e0009 */
[----:B------:R-:W-:-:S05]  /*41470*/  @!P0 IMAD.MOV.U32 R17, RZ, RZ, R11 ;  /* 0x000000ffff118224 */ /* 0x000fca00078e000b */
[----:B------:R0:W2:Y:S02]  /*41480*/  @!P0 LDG.E.U16 R10, desc[UR10][R16.64] ;  /* 0x0000000a100a8981 */ /* 0x0000a4000c1e1500 */
[----:B0-----:R-:W-:Y:S02]  /*41490*/  @!P0 IMAD.MOV.U32 R16, RZ, RZ, R0 ;  /* 0x000000ffff108224 */ /* 0x001fe400078e0000 */
[----:B------:R-:W-:-:S05]  /*414a0*/  @!P0 IMAD.MOV.U32 R17, RZ, RZ, R2 ;  /* 0x000000ffff118224 */ /* 0x000fca00078e0002 */
[----:B------:R3:W2:Y:S04]  /*414b0*/  @!P0 LDG.E.U16 R8, desc[UR10][R16.64] ;  /* 0x0000000a10088981 */ /* 0x0006a8000c1e1500 */
[----:B----4-:R0:W-:Y:S04]  /*414c0*/  STL [R1+0x3300], R12 ;  /* 0x0033000c01007387 */ /* 0x0101e80000100800 */
        /* <DEDUP_REMOVED lines=8> */
[----:B--2---:R1:W-:Y:S04]  /*41550*/  STL [R1+0x3308], R10 ;  /* 0x0033080a01007387 */ /* 0x0043e80000100800 */
[----:B------:R-:W2:Y:S04]  /*41560*/  LDL R2, [R1+0x31f8] ;  /* 0x0031f80001027983 */ /* 0x000ea80000100800 */
[----:B------:R-:W2:Y:S04]  /*41570*/  LDL R0, [R1+0x3204] ;  /* 0x0032040001007983 */ /* 0x000ea80000100800 */
[----:B------:R1:W-:Y:S04]  /*41580*/  STL [R1+0x330c], R8 ;  /* 0x00330c0801007387 */ /* 0x0003e80000100800 */
[----:B0-----:R-:W2:Y:S04]  /*41590*/  LDL R12, [R1+0x3258] ;  /* 0x00325800010c7983 */ /* 0x001ea80000100800 */
[----:B------:R-:W2:Y:S01]  /*415a0*/  LDL R11, [R1+0x3264] ;  /* 0x00326400010b7983 */ /* 0x000ea20000100800 */
[----:B----4-:R-:W-:-:S02]  /*415b0*/  @!P0 IMAD.MOV.U32 R17, RZ, RZ, R4 ;  /* 0x000000ffff118224 */ /* 0x010fc400078e0004 */
[----:B------:R-:W-:-:S05]  /*415c0*/  @!P0 IMAD.MOV.U32 R16, RZ, RZ, R3 ;  /* 0x000000ffff108224 */ /* 0x000fca00078e0003 */
[----:B------:R2:W4:Y:S01]  /*415d0*/  @!P0 LDG.E.U16 R6, desc[UR10][R16.64] ;  /* 0x0000000a10068981 */ /* 0x000522000c1e1500 */
[----:B------:R-:W-:Y:S02]  /*415e0*/  PRMT R18, RZ, 0x7610, R18 ;  /* 0x00007610ff127816 */ /* 0x000fe40000000012 */
[----:B------:R-:W-:Y:S01]  /*415f0*/  PRMT R15, RZ, 0x7610, R15 ;  /* 0x00007610ff0f7816 */ /* 0x000fe2000000000f */
[----:B---3--:R-:W-:Y:S04]  /*41600*/  STL [R1+0x3310], R22 ;  /* 0x0033101601007387 */ /* 0x008fe80000100800 */
[----:B-1----:R-:W3:Y:S04]  /*41610*/  LDL R10, [R1+0x3268] ;  /* 0x00326800010a7983 */ /* 0x002ee80000100800 */
[----:B------:R-:W3:Y:S04]  /*41620*/  LDL R9, [R1+0x3274] ;  /* 0x0032740001097983 */ /* 0x000ee80000100800 */
[----:B------:R-:W3:Y:S04]  /*41630*/  LDL R8, [R1+0x3208] ;  /* 0x0032080001087983 */ /* 0x000ee80000100800 */
[----:B------:R-:W3:Y:S01]  /*41640*/  LDL R7, [R1+0x3214] ;  /* 0x0032140001077983 */ /* 0x000ee20000100800 */
[----:B--2---:R-:W-:-:S02]  /*41650*/  @!P0 IMAD.MOV.U32 R17, RZ, RZ, R2 ;  /* 0x000000ffff118224 */ /* 0x004fc400078e0002 */
[----:B------:R-:W-:-:S05]  /*41660*/  @!P0 IMAD.MOV.U32 R16, RZ, RZ, R0 ;  /* 0x000000ffff108224 */ /* 0x000fca00078e0000 */
[----:B------:R0:W2:Y:S02]  /*41670*/  @!P0 LDG.E.U16 R18, desc[UR10][R16.64] ;  /* 0x0000000a10128981 */ /* 0x0000a4000c1e1500 */
[----:B0-----:R-:W-:Y:S02]  /*41680*/  @!P0 IMAD.MOV.U32 R17, RZ, RZ, R12 ;  /* 0x000000ffff118224 */ /* 0x001fe400078e000c */
[----:B------:R-:W-:-:S05]  /*41690*/  @!P0 IMAD.MOV.U32 R16, RZ, RZ, R11 ;  /* 0x000000ffff108224 */ /* 0x000fca00078e000b */
[----:B------:R3:W2:Y:S04]  /*416a0*/  @!P0 LDG.E.U16 R15, desc[UR10][R16.64] ;  /* 0x0000000a100f8981 */ /* 0x0006a8000c1e1500 */
[----:B----4-:R0:W-:Y:S04]  /*416b0*/  STL [R1+0x3314], R6 ;  /* 0x0033140601007387 */ /* 0x0101e80000100800 */
[----:B------:R-:W4:Y:S04]  /*416c0*/  LDL R5, [R1+0x3284] ;  /* 0x0032840001057983 */ /* 0x000f280000100800 */
[----:B------:R-:W4:Y:S04]  /*416d0*/  LDL R4, [R1+0x3290] ;  /* 0x0032900001047983 */ /* 0x000f280000100800 */
[----:B------:R-:W4:Y:S04]  /*416e0*/  LDL R3, [R1+0x3298] ;  /* 0x0032980001037983 */ /* 0x000f280000100800 */
[----:B------:R-:W4:Y:S04]  /*416f0*/  LDL R2, [R1+0x3288] ;  /* 0x0032880001027983 */ /* 0x000f280000100800 */
[----:B------:R-:W4:Y:S04]  /*41700*/  LDL R0, [R1+0x3294] ;  /* 0x0032940001007983 */ /* 0x000f280000100800 */
[----:B0-----:R-:W4:Y:S01]  /*41710*/  LDL R6, [R1+0x3278] ;  /* 0x0032780001067983 */ /* 0x001f220000100800 */
[----:B------:R-:W0:Y:S01]  /*41720*/  S2R R14, SR_TID.X ;  /* 0x00000000000e7919 */ /* 0x000e220000002100 */
[----:B------:R-:W-:-:S02]  /*41730*/  PRMT R19, RZ, 0x7610, R19 ;  /* 0x00007610ff137816 */ /* 0x000fc40000000013 */
[----:B------:R-:W-:Y:S01]  /*41740*/  PRMT R21, RZ, 0x7610, R21 ;  /* 0x00007610ff157816 */ /* 0x000fe20000000015 */
[----:B---3--:R-:W-:Y:S02]  /*41750*/  @!P0 IMAD.MOV.U32 R17, RZ, RZ, R10 ;  /* 0x000000ffff118224 */ /* 0x008fe400078e000a */
[----:B------:R-:W-:-:S05]  /*41760*/  @!P0 IMAD.MOV.U32 R16, RZ, RZ, R9 ;  /* 0x000000ffff108224 */ /* 0x000fca00078e0009 */
[----:B------:R1:W3:Y:S01]  /*41770*/  @!P0 LDG.E.U16 R19, desc[UR10][R16.64] ;  /* 0x0000000a10138981 */ /* 0x0002e2000c1e1500 */
[----:B------:R-:W-:Y:S01]  /*41780*/  PRMT R23, RZ, 0x7610, R23 ;  /* 0x00007610ff177816 */ /* 0x000fe20000000017 */
[----:B-1----:R-:W-:Y:S02]  /*41790*/  @!P0 IMAD.MOV.U32 R16, RZ, RZ, R7 ;  /* 0x000000ffff108224 */ /* 0x002fe400078e0007 */
[----:B------:R-:W-:-:S05]  /*417a0*/  @!P0 IMAD.MOV.U32 R17, RZ, RZ, R8 ;  /* 0x000000ffff118224 */ /* 0x000fca00078e0008 */
[----:B------:R4:W3:Y:S01]  /*417b0*/  @!P0 LDG.E.U16 R21, desc[UR10][R16.64] ;  /* 0x0000000a10158981 */ /* 0x0008e2000c1e1500 */
[----:B------:R-:W-:-:S03]  /*417c0*/  PRMT R24, RZ, 0x7610, R24 ;  /* 0x00007610ff187816 */ /* 0x000fc60000000018 */
[----:B--2---:R1:W-:Y:S01]  /*417d0*/  STL [R1+0x3318], R18 ;  /* 0x0033181201007387 */ /* 0x0043e20000100800 */
[----:B------:R-:W-:-:S03]  /*417e0*/  PRMT R25, RZ, 0x7610, R25 ;  /* 0x00007610ff197816 */ /* 0x000fc60000000019 */
[----:B------:R2:W-:Y:S04]  /*417f0*/  STL [R1+0x3320], R15 ;  /* 0x0033200f01007387 */ /* 0x0005e80000100800 */
[----:B-1----:R-:W3:Y:S01]  /*41800*/  LDL.LU R18, [R1+0x298] ;  /* 0x0002980001127983 */ /* 0x002ee20000300800 */
[----:B----4-:R-:W-:Y:S02]  /*41810*/  @!P0 IMAD.MOV.U32 R16, RZ, RZ, R5 ;  /* 0x000000ffff108224 */ /* 0x010fe400078e0005 */
[----:B------:R-:W-:Y:S02]  /*41820*/  @!P0 IMAD.MOV.U32 R17, RZ, RZ, R6 ;  /* 0x000000ffff118224 */ /* 0x000fe400078e0006 */
[----:B------:R-:W4:Y:S04]  /*41830*/  LDL.LU R6, [R1+0x28c] ;  /* 0x00028c0001067983 */ /* 0x000f280000300800 */
[----:B------:R1:W4:Y:S04]  /*41840*/  @!P0 LDG.E.U16 R23, desc[UR10][R16.64] ;  /* 0x0000000a10178981 */ /* 0x000328000c1e1500 */
[----:B------:R-:W4:Y:S04]  /*41850*/  LDL.LU R22, [R1+0x284] ;  /* 0x0002840001167983 */ /* 0x000f280000300800 */
[----:B------:R-:W4:Y:S04]  /*41860*/  LDL.LU R8, [R1+0x27c] ;  /* 0x00027c0001087983 */ /* 0x000f280000300800 */
[----:B------:R-:W4:Y:S04]  /*41870*/  LDL.LU R10, [R1+0x180] ;  /* 0x00018000010a7983 */ /* 0x000f280000300800 */
[----:B------:R-:W4:Y:S04]  /*41880*/  LDL.LU R28, [R1+0x178] ;  /* 0x00017800011c7983 */ /* 0x000f280000300800 */
[----:B------:R-:W4:Y:S04]  /*41890*/  LDL.LU R12, [R1+0x170] ;  /* 0x00017000010c7983 */ /* 0x000f280000300800 */
[----:B------:R-:W4:Y:S04]  /*418a0*/  LDL.LU R26, [R1+0x168] ;  /* 0x00016800011a7983 */ /* 0x000f280000300800 */
[----:B------:R-:W4:Y:S01]  /*418b0*/  LDL.LU R27, [R1+0x15c] ;  /* 0x00015c00011b7983 */ /* 0x000f220000300800 */
[----:B-1----:R-:W-:-:S03]  /*418c0*/  @!P1 IMAD.MOV.U32 R16, RZ, RZ, R3 ;  /* 0x000000ffff109224 */ /* 0x002fc600078e0003 */
[----:B------:R-:W4:Y:S01]  /*418d0*/  LDL.LU R29, [R1+0x154] ;  /* 0x00015400011d7983 */ /* 0x000f220000300800 */
[----:B------:R-:W-:-:S03]  /*418e0*/  @!P1 IMAD.MOV.U32 R17, RZ, RZ, R4 ;  /* 0x000000ffff119224 */ /* 0x000fc600078e0004 */
[----:B------:R-:W4:Y:S04]  /*418f0*/  LDL.LU R20, [R1+0x14c] ;  /* 0x00014c0001147983 */ /* 0x000f280000300800 */
[----:B------:R-:W4:Y:S04]  /*41900*/  LDL.LU R3, [R1+0x94] ;  /* 0x0000940001037983 */ /* 0x000f280000300800 */
[----:B------:R-:W4:Y:S04]  /*41910*/  LDL.LU R4, [R1+0x90] ;  /* 0x0000900001047983 */ /* 0x000f280000300800 */
[----:B------:R1:W4:Y:S04]  /*41920*/  @!P1 LDG.E.U16 R24, desc[UR10][R16.64] ;  /* 0x0000000a10189981 */ /* 0x000328000c1e1500 */
[----:B------:R-:W4:Y:S04]  /*41930*/  LDL.LU R5, [R1+0x88] ;  /* 0x0000880001057983 */ /* 0x000f280000300800 */
[----:B------:R-:W4:Y:S04]  /*41940*/  LDL.LU R7, [R1+0x7c] ;  /* 0x00007c0001077983 */ /* 0x000f280000300800 */
[----:B------:R-:W4:Y:S04]  /*41950*/  LDL.LU R9, [R1+0x70] ;  /* 0x0000700001097983 */ /* 0x000f280000300800 */
[----:B------:R-:W4:Y:S04]  /*41960*/  LDL.LU R11, [R1+0x68] ;  /* 0x00006800010b7983 */ /* 0x000f280000300800 */
[----:B------:R-:W4:Y:S01]  /*41970*/  LDL.LU R13, [R1+0x58] ;  /* 0x00005800010d7983 */ /* 0x000f220000300800 */
[----:B-1----:R-:W-:-:S02]  /*41980*/  @!P0 IMAD.MOV.U32 R16, RZ, RZ, R0 ;  /* 0x000000ffff108224 */ /* 0x002fc400078e0000 */
[----:B------:R-:W-:Y:S02]  /*41990*/  @!P0 IMAD.MOV.U32 R17, RZ, RZ, R2 ;  /* 0x000000ffff118224 */ /* 0x000fe400078e0002 */
[----:B------:R-:W4:Y:S04]  /*419a0*/  LDL.LU R2, [R1+0x14] ;  /* 0x0000140001027983 */ /* 0x000f280000300800 */
[----:B------:R0:W4:Y:S02]  /*419b0*/  @!P0 LDG.E.U16 R25, desc[UR10][R16.64] ;  /* 0x0000000a10198981 */ /* 0x000124000c1e1500 */
[C---:B0-----:R-:W-:Y:S01]  /*419c0*/  IMAD.SHL.U32 R17, R14.reuse, 0x2, RZ ;  /* 0x000000020e117824 */ /* 0x041fe200078e00ff */
[----:B------:R-:W-:-:S04]  /*419d0*/  LOP3.LUT R16, R14, 0x7, RZ, 0xc0, !PT ;  /* 0x000000070e107812 */ /* 0x000fc800078ec0ff */
[----:B------:R-:W-:Y:S01]  /*419e0*/  LOP3.LUT R0, R17, 0x10, RZ, 0xc0, !PT ;  /* 0x0000001011007812 */ /* 0x000fe200078ec0ff */
[C---:B--2---:R-:W-:Y:S02]  /*419f0*/  IMAD R15, R16.reuse, 0x410, RZ ;  /* 0x00000410100f7824 */ /* 0x044fe400078e02ff */
[----:B------:R-:W-:Y:S01]  /*41a00*/  IMAD R16, R16, 0x110, RZ ;  /* 0x0000011010107824 */ /* 0x000fe200078e02ff */
[----:B------:R-:W-:Y:S01]  /*41a10*/  LOP3.LUT R0, R0, 0x20, R14, 0xf8, !PT ;  /* 0x0000002000007812 */ /* 0x000fe200078ef80e */
[----:B------:R-:W-:-:S03]  /*41a20*/  IMAD.SHL.U32 R14, R14, 0x200, RZ ;  /* 0x000002000e0e7824 */ /* 0x000fc600078e00ff */
[----:B------:R-:W-:Y:S02]  /*41a30*/  LOP3.LUT R16, R16, 0x30, R17, 0x78, !PT ;  /* 0x0000003010107812 */ /* 0x000fe400078e7811 */
[----:B------:R-:W-:Y:S02]  /*41a40*/  LOP3.LUT R0, R15, R0, RZ, 0x3c, !PT ;  /* 0x000000000f007212 */ /* 0x000fe400078e3cff */
[----:B------:R-:W2:Y:S04]  /*41a50*/  LDL.LU R15, [R1+0x3320] ;  /* 0x00332000010f7983 */ /* 0x000ea80000300800 */
[----:B------:R-:W2:Y:S04]  /*41a60*/  LDL.LU R17, [R1+0x188] ;  /* 0x0001880001117983 */ /* 0x000ea80000300800 */
[----:B------:R0:W-:Y:S01]  /*41a70*/  STL [R1+0x400], R16 ;  /* 0x0004001001007387 */ /* 0x0001e20000100800 */
[----:B------:R-:W-:-:S03]  /*41a80*/  LOP3.LUT R0, R0, 0x2000, R14, 0xf8, !PT ;  /* 0x0000200000007812 */ /* 0x000fc600078ef80e */
[----:B0-----:R-:W2:Y:S04]  /*41a90*/  LDL.LU R16, [R1+0x4c] ;  /* 0x00004c0001107983 */ /* 0x001ea80000300800 */
[----:B------:R-:W3:Y:S01]  /*41aa0*/  LDL.LU R14, [R1+0x331c] ;  /* 0x00331c00010e7983 */ /* 0x000ee20000300800 */
[----:B------:R-:W0:Y:S03]  /*41ab0*/  S2UR UR6, SR_CgaCtaId ;  /* 0x00000000000679c3 */ /* 0x000e260000008800 */
[----:B---3--:R1:W-:Y:S04]  /*41ac0*/  STS.U16 [R14+UR4+0x1be00], R18 ;  /* 0x01be00120e007988 */ /* 0x0083e80008000404 */
[----:B----4-:R3:W-:Y:S04]  /*41ad0*/  STS.U16 [R14+UR4+0x1be80], R6 ;  /* 0x01be80060e007988 */ /* 0x0107e80008000404 */
[----:B------:R4:W-:Y:S04]  /*41ae0*/  STS.U16 [R14+UR4+0x1bf00], R22 ;  /* 0x01bf00160e007988 */ /* 0x0009e80008000404 */
[----:B------:R0:W-:Y:S04]  /*41af0*/  STS.U16 [R14+UR4+0x1bf80], R8 ;  /* 0x01bf80080e007988 */ /* 0x0001e80008000404 */
[----:B--2---:R2:W-:Y:S04]  /*41b00*/  STS.U16 [R14+UR4+0x1dc00], R17 ;  /* 0x01dc00110e007988 */ /* 0x0045e80008000404 */
[----:B------:R2:W-:Y:S04]  /*41b10*/  STS.U16 [R14+UR4+0x1dc80], R10 ;  /* 0x01dc800a0e007988 */ /* 0x0005e80008000404 */
[----:B-1----:R-:W2:Y:S04]  /*41b20*/  LDL.LU R18, [R1+0x3318] ;  /* 0x0033180001127983 */ /* 0x002ea80000300800 */
[----:B---3--:R-:W3:Y:S04]  /*41b30*/  LDL.LU R6, [R1+0x3314] ;  /* 0x0033140001067983 */ /* 0x008ee80000300800 */
[----:B----4-:R-:W4:Y:S04]  /*41b40*/  LDL.LU R22, [R1+0x3310] ;  /* 0x0033100001167983 */ /* 0x010f280000300800 */
[----:B0-----:R-:W3:Y:S04]  /*41b50*/  LDL.LU R8, [R1+0x330c] ;  /* 0x00330c0001087983 */ /* 0x001ee80000300800 */
[----:B--2---:R-:W2:Y:S04]  /*41b60*/  LDL.LU R17, [R1+0x10] ;  /* 0x0000100001117983 */ /* 0x004ea80000300800 */
[----:B------:R-:W4:Y:S04]  /*41b70*/  LDL.LU R10, [R1+0x3308] ;  /* 0x00330800010a7983 */ /* 0x000f280000300800 */
[----:B------:R0:W-:Y:S04]  /*41b80*/  STS.U16 [R14+UR4+0x1dd00], R28 ;  /* 0x01dd001c0e007988 */ /* 0x0001e80008000404 */
[----:B------:R1:W-:Y:S04]  /*41b90*/  STS.U16 [R14+UR4+0x1dd80], R12 ;  /* 0x01dd800c0e007988 */ /* 0x0003e80008000404 */
[----:B------:R1:W-:Y:S04]  /*41ba0*/  STS.U16 [R14+UR4+0x1de00], R26 ;  /* 0x01de001a0e007988 */ /* 0x0003e80008000404 */
[----:B------:R1:W-:Y:S04]  /*41bb0*/  STS.U16 [R14+UR4+0x1de80], R27 ;  /* 0x01de801b0e007988 */ /* 0x0003e80008000404 */
[----:B------:R1:W-:Y:S04]  /*41bc0*/  STS.U16 [R14+UR4+0x1df00], R29 ;  /* 0x01df001d0e007988 */ /* 0x0003e80008000404 */
[----:B------:R1:W-:Y:S04]  /*41bd0*/  STS.U16 [R14+UR4+0x1df80], R20 ;  /* 0x01df80140e007988 */ /* 0x0003e80008000404 */
[----:B0-----:R-:W3:Y:S04]  /*41be0*/  LDL.LU R28, [R1+0x3304] ;  /* 0x00330400011c7983 */ /* 0x001ee80000300800 */
[----:B-1----:R-:W2:Y:S04]  /*41bf0*/  LDL.LU R12, [R1+0x3300] ;  /* 0x00330000010c7983 */ /* 0x002ea80000300800 */
[----:B------:R-:W3:Y:S04]  /*41c00*/  LDL.LU R26, [R1+0x32fc] ;  /* 0x0032fc00011a7983 */ /* 0x000ee80000300800 */
[----:B------:R-:W3:Y:S04]  /*41c10*/  LDL.LU R27, [R1+0x32f8] ;  /* 0x0032f800011b7983 */ /* 0x000ee80000300800 */
[----:B------:R-:W4:Y:S04]  /*41c20*/  LDL.LU R29, [R1+0x32f4] ;  /* 0x0032f400011d7983 */ /* 0x000f280000300800 */
[----:B------:R-:W3:Y:S04]  /*41c30*/  LDL.LU R20, [R1+0x32f0] ;  /* 0x0032f00001147983 */ /* 0x000ee80000300800 */
        /* <DEDUP_REMOVED lines=11> */
[----:B------:R-:W4:Y:S04]  /*41cf0*/  LDL.LU R11, [R1+0x32d8] ;  /* 0x0032d800010b7983 */ /* 0x000f280000300800 */
[----:B------:R0:W-:Y:S04]  /*41d00*/  STS.U16 [R14+UR4+0x1ff00], R13 ;  /* 0x01ff000d0e007988 */ /* 0x0001e80008000404 */
[----:B0-----:R-:W2:Y:S04]  /*41d10*/  LDL.LU R13, [R1+0x32d4] ;  /* 0x0032d400010d7983 */ /* 0x001ea80000300800 */
[----:B------:R0:W-:Y:S02]  /*41d20*/  STS.U16 [R14+UR4+0x1ff80], R16 ;  /* 0x01ff80100e007988 */ /* 0x0001e40008000404 */
[----:B0-----:R-:W0:Y:S01]  /*41d30*/  S2R R16, SR_TID.X ;  /* 0x0000000000107919 */ /* 0x001e220000002100 */
[----:B------:R-:W-:-:S02]  /*41d40*/  UMOV UR5, 0x400 ;  /* 0x0000040000057882 */ /* 0x000fc40000000000 */
[----:B------:R-:W-:Y:S01]  /*41d50*/  ULEA UR5, UR6, UR5, 0x18 ;  /* 0x0000000506057291 */ /* 0x000fe2000f8ec03f */
[----:B0-----:R-:W-:-:S05]  /*41d60*/  LOP3.LUT R16, R16, 0x3f, RZ, 0xc0, !PT ;  /* 0x0000003f10107812 */ /* 0x001fca00078ec0ff */
[----:B------:R-:W-:-:S05]  /*41d70*/  IMAD.SHL.U32 R16, R16, 0x2, RZ ;  /* 0x0000000210107824 */ /* 0x000fca00078e00ff */
[----:B------:R0:W-:Y:S04]  /*41d80*/  STS.U16 [R16+UR5+0x20080], R2 ;  /* 0x0200800210007988 */ /* 0x0001e80008000405 */
[----:B0-----:R-:W4:Y:S04]  /*41d90*/  LDL.LU R2, [R1+0x32d0] ;  /* 0x0032d00001027983 */ /* 0x001f280000300800 */
[----:B--2---:R0:W-:Y:S04]  /*41da0*/  STS.U16 [R16+UR5+0x20880], R13 ;  /* 0x0208800d10007988 */ /* 0x0041e80008000405 */
[----:B0-----:R-:W2:Y:S01]  /*41db0*/  LDL.LU R13, [R1+0x18] ;  /* 0x00001800010d7983 */ /* 0x001ea20000300800 */
[----:B------:R-:W-:-:S03]  /*41dc0*/  LOP3.LUT R14, R16, 0x10, RZ, 0x3c, !PT ;  /* 0x00000010100e7812 */ /* 0x000fc600078e3cff */
[----:B------:R0:W-:Y:S04]  /*41dd0*/  STS.U16 [R16+UR5+0x20800], R12 ;  /* 0x0208000c10007988 */ /* 0x0001e80008000405 */
[----:B---3--:R1:W-:Y:S04]  /*41de0*/  STS.U16 [R16+UR5+0x20000], R20 ;  /* 0x0200001410007988 */ /* 0x0083e80008000405 */
[----:B----4-:R3:W-:Y:S04]  /*41df0*/  STS.U16 [R14+UR5+0x20100], R29 ;  /* 0x0201001d0e007988 */ /* 0x0107e80008000405 */
[----:B------:R-:W-:Y:S04]  /*41e00*/  STS.U16 [R14+UR5+0x20980], R11 ;  /* 0x0209800b0e007988 */ /* 0x000fe80008000405 */
[----:B------:R4:W-:Y:S01]  /*41e10*/  STS.U16 [R14+UR5+0x20900], R10 ;  /* 0x0209000a0e007988 */ /* 0x0009e20008000405 */
[----:B0-----:R-:W-:-:S03]  /*41e20*/  LOP3.LUT R12, R16, 0x20, RZ, 0x3c, !PT ;  /* 0x00000020100c7812 */ /* 0x001fc600078e3cff */
[----:B-1----:R-:W2:Y:S04]  /*41e30*/  LDL.LU R20, [R1+0x32cc] ;  /* 0x0032cc0001147983 */ /* 0x002ea80000300800 */
[----:B---3--:R-:W3:Y:S01]  /*41e40*/  LDL.LU R29, [R1+0x32c8] ;  /* 0x0032c800011d7983 */ /* 0x008ee20000300800 */
[----:B----4-:R-:W-:-:S03]  /*41e50*/  LOP3.LUT R10, R16, 0x30, RZ, 0x3c, !PT ;  /* 0x00000030100a7812 */ /* 0x010fc600078e3cff */
[----:B--2---:R-:W-:Y:S04]  /*41e60*/  STS.U16 [R14+UR5+0x20180], R13 ;  /* 0x0201800d0e007988 */ /* 0x004fe80008000405 */
[----:B------:R0:W-:Y:S04]  /*41e70*/  STS.U16 [R12+UR5+0x20200], R27 ;  /* 0x0202001b0c007988 */ /* 0x0001e80008000405 */
[----:B------:R-:W-:Y:S04]  /*41e80*/  STS.U16 [R12+UR5+0x20280], R17 ;  /* 0x020280110c007988 */ /* 0x000fe80008000405 */
[----:B------:R-:W-:Y:S04]  /*41e90*/  STS.U16 [R12+UR5+0x20a80], R9 ;  /* 0x020a80090c007988 */ /* 0x000fe80008000405 */
[----:B------:R-:W-:Y:S04]  /*41ea0*/  STS.U16 [R12+UR5+0x20a00], R8 ;  /* 0x020a00080c007988 */ /* 0x000fe80008000405 */
[----:B------:R1:W-:Y:S04]  /*41eb0*/  STS.U16 [R10+UR5+0x20300], R26 ;  /* 0x0203001a0a007988 */ /* 0x0003e80008000405 */
[----:B0-----:R-:W2:Y:S04]  /*41ec0*/  LDL.LU R27, [R1+0x32c4] ;  /* 0x0032c400011b7983 */ /* 0x001ea80000300800 */
[----:B-1----:R-:W4:Y:S01]  /*41ed0*/  LDL.LU R26, [R1+0x32c0] ;  /* 0x0032c000011a7983 */ /* 0x002f220000300800 */
[----:B------:R-:W-:-:S03]  /*41ee0*/  LOP3.LUT R8, R16, 0x40, RZ, 0x3c, !PT ;  /* 0x0000004010087812 */ /* 0x000fc600078e3cff */
[----:B------:R0:W-:Y:S04]  /*41ef0*/  STS.U16 [R10+UR5+0x20b00], R6 ;  /* 0x020b00060a007988 */ /* 0x0001e80008000405 */
[----:B---3--:R-:W-:Y:S04]  /*41f00*/  STS.U16 [R10+UR5+0x20380], R29 ;  /* 0x0203801d0a007988 */ /* 0x008fe80008000405 */
[----:B------:R-:W-:Y:S04]  /*41f10*/  STS.U16 [R10+UR5+0x20b80], R7 ;  /* 0x020b80070a007988 */ /* 0x000fe80008000405 */
[----:B------:R-:W-:Y:S04]  /*41f20*/  STS.U16 [R8+UR5+0x20400], R28 ;  /* 0x0204001c08007988 */ /* 0x000fe80008000405 */
[----:B------:R1:W-:Y:S04]  /*41f30*/  STS.U16 [R8+UR5+0x20c80], R5 ;  /* 0x020c800508007988 */ /* 0x0003e80008000405 */
[----:B------:R-:W-:Y:S01]  /*41f40*/  STS.U16 [R8+UR5+0x20c00], R15 ;  /* 0x020c000f08007988 */ /* 0x000fe20008000405 */
[----:B0-----:R-:W-:-:S02]  /*41f50*/  LOP3.LUT R6, R16, 0x50, RZ, 0x3c, !PT ;  /* 0x0000005010067812 */ /* 0x001fc400078e3cff */
[C---:B-1----:R-:W-:Y:S01]  /*41f60*/  LOP3.LUT R5, R16.reuse, 0x60, RZ, 0x3c, !PT ;  /* 0x0000006010057812 */ /* 0x042fe200078e3cff */
[----:B--2---:R-:W-:Y:S04]  /*41f70*/  STS.U16 [R8+UR5+0x20480], R27 ;  /* 0x0204801b08007988 */ /* 0x004fe80008000405 */
[----:B------:R0:W-:Y:S04]  /*41f80*/  STS.U16 [R6+UR5+0x20d80], R4 ;  /* 0x020d800406007988 */ /* 0x0001e80008000405 */
[----:B------:R-:W-:Y:S04]  /*41f90*/  STS.U16 [R6+UR5+0x20500], R22 ;  /* 0x0205001606007988 */ /* 0x000fe80008000405 */
[----:B------:R-:W-:Y:S04]  /*41fa0*/  STS.U16 [R6+UR5+0x20d00], R19 ;  /* 0x020d001306007988 */ /* 0x000fe80008000405 */
[----:B----4-:R-:W-:Y:S04]  /*41fb0*/  STS.U16 [R6+UR5+0x20580], R26 ;  /* 0x0205801a06007988 */ /* 0x010fe80008000405 */
[----:B------:R-:W-:Y:S04]  /*41fc0*/  STS.U16 [R5+UR5+0x20600], R18 ;  /* 0x0206001205007988 */ /* 0x000fe80008000405 */
[----:B------:R-:W-:Y:S04]  /*41fd0*/  STS.U16 [R5+UR5+0x20680], R20 ;  /* 0x0206801405007988 */ /* 0x000fe80008000405 */
[----:B------:R-:W-:Y:S01]  /*41fe0*/  STS.U16 [R5+UR5+0x20e80], R3 ;  /* 0x020e800305007988 */ /* 0x000fe20008000405 */
[----:B0-----:R-:W-:-:S03]  /*41ff0*/  LOP3.LUT R4, R16, 0x70, RZ, 0x3c, !PT ;  /* 0x0000007010047812 */ /* 0x001fc600078e3cff */
[----:B------:R-:W-:Y:S04]  /*42000*/  STS.U16 [R5+UR5+0x20e00], R23 ;  /* 0x020e001705007988 */ /* 0x000fe80008000405 */
[----:B------:R-:W-:Y:S04]  /*42010*/  STS.U16 [R4+UR5+0x20700], R21 ;  /* 0x0207001504007988 */ /* 0x000fe80008000405 */
[----:B------:R-:W-:Y:S04]  /*42020*/  STS.U16 [R4+UR5+0x20780], R2 ;  /* 0x0207800204007988 */ /* 0x000fe80008000405 */
[----:B------:R-:W-:Y:S04]  /*42030*/  STS.U16 [R4+UR5+0x20f80], R24 ;  /* 0x020f801804007988 */ /* 0x000fe80008000405 */
[----:B------:R-:W-:Y:S04]  /*42040*/  STS.U16 [R4+UR5+0x20f00], R25 ;  /* 0x020f001904007988 */ /* 0x000fe80008000405 */
[----:B------:R-:W2:Y:S01]  /*42050*/  LDL R29, [R1+0x400] ;  /* 0x00040000011d7983 */ /* 0x000ea20000100800 */
[----:B------:R-:W-:Y:S06]  /*42060*/  BAR.SYNC.DEFER_BLOCKING 0x0 ;  /* 0x0000000000007b1d */ /* 0x000fec0000010000 */
[----:B------:R-:W0:Y:S04]  /*42070*/  LDSM.16.MT88.4 R4, [R0+UR5] ;  /* 0x000000050004783b */ /* 0x000e280008004200 */
[----:B------:R-:W1:Y:S04]  /*42080*/  LDSM.16.MT88.4 R12, [R0+UR5+0x80] ;  /* 0x00008005000c783b */ /* 0x000e680008004200 */
[----:B------:R-:W-:Y:S04]  /*42090*/  LDSM.16.MT88.4 R20, [R0+UR5+0x200] ;  /* 0x000200050014783b */ /* 0x000fe80008004200 */
[----:B------:R-:W-:Y:S01]  /*420a0*/  LDSM.16.MT88.4 R24, [R0+UR5+0x280] ;  /* 0x000280050018783b */ /* 0x000fe20008004200 */
[----:B0-----:R-:W-:-:S02]  /*420b0*/  IMAD.MOV.U32 R19, RZ, RZ, R4 ;  /* 0x000000ffff137224 */ /* 0x001fc400078e0004 */
[----:B------:R-:W-:Y:S02]  /*420c0*/  IMAD.MOV.U32 R18, RZ, RZ, R5 ;  /* 0x000000ffff127224 */ /* 0x000fe400078e0005 */
[----:B------:R-:W-:Y:S02]  /*420d0*/  IMAD.MOV.U32 R17, RZ, RZ, R6 ;  /* 0x000000ffff117224 */ /* 0x000fe400078e0006 */
[----:B------:R-:W-:Y:S02]  /*420e0*/  IMAD.MOV.U32 R16, RZ, RZ, R7 ;  /* 0x000000ffff107224 */ /* 0x000fe400078e0007 */
[----:B-1----:R-:W-:Y:S02]  /*420f0*/  IMAD.MOV.U32 R3, RZ, RZ, R14 ;  /* 0x000000ffff037224 */ /* 0x002fe400078e000e */
[----:B------:R-:W-:Y:S01]  /*42100*/  IMAD.MOV.U32 R2, RZ, RZ, R15 ;  /* 0x000000ffff027224 */ /* 0x000fe200078e000f */
[----:B--2---:R-:W0:Y:S04]  /*42110*/  LDSM.16.M88.4 R4, [R29+UR5+0x20000] ;  /* 0x020000051d04783b */ /* 0x004e280008000200 */
[----:B------:R-:W1:Y:S04]  /*42120*/  LDSM.16.M88.4 R8, [R29+UR5+0x20800] ;  /* 0x020800051d08783b */ /* 0x000e680008000200 */
[----:B0-----:R0:W-:Y:S04]  /*42130*/  STL [R1+0x464c], R6 ;  /* 0x00464c0601007387 */ /* 0x0011e80000100800 */
[----:B------:R2:W-:Y:S04]  /*42140*/  STL [R1+0x4648], R7 ;  /* 0x0046480701007387 */ /* 0x0005e80000100800 */
[----:B-1----:R-:W-:Y:S01]  /*42150*/  STL [R1+0x4650], R10 ;  /* 0x0046500a01007387 */ /* 0x002fe20000100800 */
[----:B0-----:R-:W-:-:S03]  /*42160*/  IMAD.MOV.U32 R6, RZ, RZ, R13 ;  /* 0x000000ffff067224 */ /* 0x001fc600078e000d */
[----:B------:R-:W-:Y:S01]  /*42170*/  STL [R1+0x4624], R11 ;  /* 0x0046240b01007387 */ /* 0x000fe20000100800 */
[----:B--2---:R-:W-:-:S03]  /*42180*/  IMAD.MOV.U32 R7, RZ, RZ, R12 ;  /* 0x000000ffff077224 */ /* 0x004fc600078e000c */
[----:B------:R-:W0:Y:S04]  /*42190*/  LDSM.16.MT88.4 R12, [R0+UR5+0x100] ;  /* 0x00010005000c783b */ /* 0x000e280008004200 */
[----:B------:R1:W-:Y:S04]  /*421a0*/  STL.64 [R1+0x47f0], R8 ;  /* 0x0047f00801007387 */ /* 0x0003e80000100a00 */
[----:B-1----:R-:W2:Y:S04]  /*421b0*/  LDL.LU.64 R8, [R1+0x610] ;  /* 0x0006100001087983 */ /* 0x002ea80000300a00 */
[----:B------:R-:W2:Y:S04]  /*421c0*/  LDL.LU.64 R10, [R1+0x618] ;  /* 0x00061800010a7983 */ /* 0x000ea80000300a00 */
[----:B------:R-:W-:Y:S04]  /*421d0*/  STL [R1+0x45a0], R29 ;  /* 0x0045a01d01007387 */ /* 0x000fe80000100800 */
[----:B0-----:R-:W-:Y:S04]  /*421e0*/  STL.64 [R1+0x47c8], R14 ;  /* 0x0047c80e01007387 */ /* 0x001fe80000100a00 */
[----:B------:R0:W-:Y:S04]  /*421f0*/  STL.64 [R1+0x47c0], R12 ;  /* 0x0047c00c01007387 */ /* 0x0001e80000100a00 */
[----:B0-----:R-:W3:Y:S04]  /*42200*/  LDL.LU.64 R12, [R1+0x520] ;  /* 0x00052000010c7983 */ /* 0x001ee80000300a00 */
[----:B------:R-:W4:Y:S04]  /*42210*/  LDL.LU.64 R14, [R1+0x528] ;  /* 0x00052800010e7983 */ /* 0x000f280000300a00 */
[----:B----4-:R0:W-:Y:S04]  /*42220*/  STL.64 [R1+0x47d8], R14 ;  /* 0x0047d80e01007387 */ /* 0x0101e80000100a00 */
[----:B---3--:R1:W-:Y:S01]  /*42230*/  STL.64 [R1+0x47d0], R12 ;  /* 0x0047d00c01007387 */ /* 0x0083e20000100a00 */
[----:B0-----:R-:W-:-:S02]  /*42240*/  IMAD.MOV.U32 R14, RZ, RZ, R17 ;  /* 0x000000ffff0e7224 */ /* 0x001fc400078e0011 */
[----:B------:R-:W-:Y:S02]  /*42250*/  IMAD.MOV.U32 R15, RZ, RZ, R16 ;  /* 0x000000ffff0f7224 */ /* 0x000fe400078e0010 */
[----:B-1----:R-:W-:Y:S02]  /*42260*/  IMAD.MOV.U32 R12, RZ, RZ, R19 ;  /* 0x000000ffff0c7224 */ /* 0x002fe400078e0013 */
[----:B------:R-:W-:Y:S02]  /*42270*/  IMAD.MOV.U32 R13, RZ, RZ, R18 ;  /* 0x000000ffff0d7224 */ /* 0x000fe400078e0012 */
[----:B------:R-:W0:Y:S04]  /*42280*/  LDSM.16.MT88.4 R16, [R0+UR5+0x180] ;  /* 0x000180050010783b */ /* 0x000e280008004200 */
[----:B0-----:R-:W-:Y:S04]  /*42290*/  STL.64 [R1+0x47b8], R18 ;  /* 0x0047b81201007387 */ /* 0x001fe80000100a00 */
[----:B------:R0:W-:Y:S04]  /*422a0*/  STL.64 [R1+0x47b0], R16 ;  /* 0x0047b01001007387 */ /* 0x0001e80000100a00 */
[----:B0-----:R-:W3:Y:S04]  /*422b0*/  LDL.LU.64 R16, [R1+0x630] ;  /* 0x0006300001107983 */ /* 0x001ee80000300a00 */
[----:B------:R-:W4:Y:S01]  /*422c0*/  LDL.LU.64 R18, [R1+0x638] ;  /* 0x0006380001127983 */ /* 0x000f220000300a00 */
[----:B--2---:R-:W-:Y:S03]  /*422d0*/  HMMA.16816.F32 R8, R12, R4, R8 ;  /* 0x000000040c08723c */ /* 0x004fe60000001808 */
[----:B----4-:R-:W-:Y:S04]  /*422e0*/  STL.64 [R1+0x47e8], R18 ;  /* 0x0047e81201007387 */ /* 0x010fe80000100a00 */
[----:B---3--:R0:W-:Y:S04]  /*422f0*/  STL.64 [R1+0x47e0], R16 ;  /* 0x0047e01001007387 */ /* 0x0081e80000100a00 */
[----:B0-----:R-:W2:Y:S04]  /*42300*/  LDL.LU.64 R16, [R1+0x530] ;  /* 0x0005300001107983 */ /* 0x001ea80000300a00 */
[----:B------:R-:W2:Y:S04]  /*42310*/  LDL.LU.64 R18, [R1+0x538] ;  /* 0x0005380001127983 */ /* 0x000ea80000300a00 */
[----:B------:R-:W-:Y:S04]  /*42320*/  STL.64 [R1+0x47a8], R22 ;  /* 0x0047a81601007387 */ /* 0x000fe80000100a00 */
[----:B------:R0:W-:Y:S04]  /*42330*/  STL.64 [R1+0x47a0], R20 ;  /* 0x0047a01401007387 */ /* 0x0001e80000100a00 */
[----:B0-----:R-:W3:Y:S04]  /*42340*/  LDL.LU.64 R20, [R1+0x5f0] ;  /* 0x0005f00001147983 */ /* 0x001ee80000300a00 */
[----:B------:R-:W3:Y:S04]  /*42350*/  LDL.LU.64 R22, [R1+0x5f8] ;  /* 0x0005f80001167983 */ /* 0x000ee80000300a00 */
[----:B------:R0:W-:Y:S04]  /*42360*/  STL.64 [R1+0x4788], R26 ;  /* 0x0047881a01007387 */ /* 0x0001e80000100a00 */
[----:B------:R1:W-:Y:S04]  /*42370*/  STL.64 [R1+0x4780], R24 ;  /* 0x0047801801007387 */ /* 0x0003e80000100a00 */
[----:B------:R-:W-:Y:S04]  /*42380*/  STL.64 [R1+0x180], R8 ;  /* 0x0001800801007387 */ /* 0x000fe80000100a00 */
[----:B------:R-:W-:Y:S01]  /*42390*/  STL.64 [R1+0x188], R10 ;  /* 0x0001880a01007387 */ /* 0x000fe20000100a00 */
[----:B0-----:R-:W-:-:S02]  /*423a0*/  IMAD.MOV.U32 R26, RZ, RZ, R3 ;  /* 0x000000ffff1a7224 */ /* 0x001fc400078e0003 */
[----:B------:R-:W-:Y:S01]  /*423b0*/  IMAD.MOV.U32 R27, RZ, RZ, R2 ;  /* 0x000000ffff1b7224 */ /* 0x000fe200078e0002 */
[----:B------:R-:W0:Y:S01]  /*423c0*/  LDSM.16.MT88.4 R8, [R0+UR5+0x300] ;  /* 0x000300050008783b */ /* 0x000e220008004200 */
[----:B-1----:R-:W-:Y:S02]  /*423d0*/  IMAD.MOV.U32 R24, RZ, RZ, R7 ;  /* 0x000000ffff187224 */ /* 0x002fe400078e0007 */
[----:B------:R-:W-:Y:S01]  /*423e0*/  IMAD.MOV.U32 R25, RZ, RZ, R6 ;  /* 0x000000ffff197224 */ /* 0x000fe200078e0006 */
[----:B0-----:R0:W-:Y:S04]  /*423f0*/  STL.64 [R1+0x20], R8 ;  /* 0x0000200801007387 */ /* 0x0011e80000100a00 */
[----:B------:R-:W-:Y:S04]  /*42400*/  STL.64 [R1+0x28], R10 ;  /* 0x0000280a01007387 */ /* 0x000fe80000100a00 */
[----:B0-----:R-:W2:Y:S02]  /*42410*/  LDL.LU.64 R8, [R1+0x47f0] ;  /* 0x0047f00001087983 */ /* 0x001ea40000300a00 */
[----:B--2---:R-:W-:Y:S02]  /*42420*/  HMMA.16816.F32 R12, R12, R8, R16 ;  /* 0x000000080c0c723c */ /* 0x004fe40000001810 */
[----:B------:R-:W2:Y:S04]  /*42430*/  LDL.LU.64 R18, [R1+0x47e8] ;  /* 0x0047e80001127983 */ /* 0x000ea80000300a00 */
[----:B------:R-:W2:-:S15]  /*42440*/  LDL.LU.64 R16, [R1+0x47e0] ;  /* 0x0047e00001107983 */ /* 0x000e9e0000300a00 */
[----:B------:R-:W-:-:S02]  /*42450*/  NOP ;  /* 0x0000000000007918 */ /* 0x000fc40000000000 */
[----:B------:R-:W-:Y:S04]  /*42460*/  STL.64 [R1+0x130], R12 ;  /* 0x0001300c01007387 */ /* 0x000fe80000100a00 */
[----:B------:R-:W-:Y:S04]  /*42470*/  STL.64 [R1+0x138], R14 ;  /* 0x0001380e01007387 */ /* 0x000fe80000100a00 */
[----:B------:R-:W0:Y:S04]  /*42480*/  LDSM.16.MT88.4 R12, [R0+UR5+0x380] ;  /* 0x00038005000c783b */ /* 0x000e280008004200 */
[----:B0-----:R-:W-:Y:S04]  /*42490*/  STL.64 [R1+0x70], R12 ;  /* 0x0000700c01007387 */ /* 0x001fe80000100a00 */
[----:B------:R0:W-:Y:S04]  /*424a0*/  STL.64 [R1+0x78], R14 ;  /* 0x0000780e01007387 */ /* 0x0001e80000100a00 */
[----:B0-----:R-:W4:Y:S04]  /*424b0*/  LDL.LU.64 R14, [R1+0x47d8] ;  /* 0x0047d800010e7983 */ /* 0x001f280000300a00 */
[----:B------:R-:W4:Y:S01]  /*424c0*/  LDL.LU.64 R12, [R1+0x47d0] ;  /* 0x0047d000010c7983 */ /* 0x000f220000300a00 */
[----:B--2---:R-:W-:-:S15]  /*424d0*/  HMMA.16816.F32 R16, R24, R4, R16 ;  /* 0x000000041810723c */ /* 0x004fde0000001810 */
[----:B------:R-:W-:-:S08]  /*424e0*/  NOP ;  /* 0x0000000000007918 */ /* 0x000fd00000000000 */
[----:B------:R0:W-:Y:S04]  /*424f0*/  STL.64 [R1+0x120], R16 ;  /* 0x0001201001007387 */ /* 0x0001e80000100a00 */
[----:B------:R1:W-:Y:S04]  /*42500*/  STL.64 [R1+0x128], R18 ;  /* 0x0001281201007387 */ /* 0x0003e80000100a00 */
[----:B0-----:R-:W2:Y:S04]  /*42510*/  LDL.LU.64 R16, [R1+0x550] ;  /* 0x0005500001107983 */ /* 0x001ea80000300a00 */
[----:B-1----:R-:W2:Y:S01]  /*42520*/  LDL.LU.64 R18, [R1+0x558] ;  /* 0x0005580001127983 */ /* 0x002ea20000300a00 */
[----:B----4-:R-:W-:Y:S03]  /*42530*/  HMMA.16816.F32 R24, R24, R8, R12 ;  /* 0x000000081818723c */ /* 0x010fe6000000180c */
[----:B------:R-:W3:Y:S04]  /*42540*/  LDL.LU.64 R14, [R1+0x47c8] ;  /* 0x0047c800010e7983 */ /* 0x000ee80000300a00 */
[----:B------:R-:W3:Y:S01]  /*42550*/  LDL.LU.64 R12, [R1+0x47c0] ;  /* 0x0047c000010c7983 */ /* 0x000ee20000300a00 */
[----:B------:R-:W-:-:S15]  /*42560*/  LOP3.LUT R2, R0, 0x40, RZ, 0x3c, !PT ;  /* 0x0000004000027812 */ /* 0x000fde00078e3cff */
[----:B------:R-:W-:Y:S04]  /*42570*/  STL.64 [R1+0xb0], R24 ;  /* 0x0000b01801007387 */ /* 0x000fe80000100a00 */
[----:B------:R-:W-:Y:S04]  /*42580*/  STL.64 [R1+0xb8], R26 ;  /* 0x0000b81a01007387 */ /* 0x000fe80000100a00 */
[----:B------:R-:W0:Y:S01]  /*42590*/  LDSM.16.MT88.4 R24, [R2+UR5] ;  /* 0x000000050218783b */ /* 0x000e220008004200 */
[C---:B---3--:R-:W-:Y:S06]  /*425a0*/  HMMA.16816.F32 R20, R12.reuse, R4, R20 ;  /* 0x000000040c14723c */ /* 0x048fec0000001814 */
[----:B--2---:R-:W-:-:S15]  /*425b0*/  HMMA.16816.F32 R16, R12, R8, R16 ;  /* 0x000000080c10723c */ /* 0x004fde0000001810 */
[----:B------:R-:W-:-:S02]  /*425c0*/  NOP ;  /* 0x0000000000007918 */ /* 0x000fc40000000000 */
[----:B------:R-:W-:Y:S01]  /*425d0*/  STL [R1+0xa0], R20 ;  /* 0x0000a01401007387 */ /* 0x000fe20000100800 */
[----:B------:R-:W-:Y:S02]  /*425e0*/  IMAD.MOV.U32 R10, RZ, RZ, R21 ;  /* 0x000000ffff0a7224 */ /* 0x000fe400078e0015 */
[----:B------:R-:W-:Y:S02]  /*425f0*/  IMAD.MOV.U32 R6, RZ, RZ, R22 ;  /* 0x000000ffff067224 */ /* 0x000fe400078e0016 */
[----:B------:R-:W-:Y:S01]  /*42600*/  IMAD.MOV.U32 R7, RZ, RZ, R23 ;  /* 0x000000ffff077224 */ /* 0x000fe200078e0017 */
[----:B------:R-:W-:Y:S04]  /*42610*/  STL [R1+0x4688], R10 ;  /* 0x0046880a01007387 */ /* 0x000fe80000100800 */
[----:B------:R-:W1:Y:S04]  /*42620*/  LDSM.16.MT88.4 R20, [R2+UR5+0x80] ;  /* 0x000080050214783b */ /* 0x000e680008004200 */
[----:B------:R-:W-:Y:S04]  /*42630*/  STL [R1+0x467c], R7 ;  /* 0x00467c0701007387 */ /* 0x000fe80000100800 */
[----:B------:R-:W-:Y:S04]  /*42640*/  STL [R1+0x4678], R6 ;  /* 0x0046780601007387 */ /* 0x000fe80000100800 */
[----:B0-----:R-:W-:Y:S04]  /*42650*/  STL.64 [R1+0x50], R24 ;  /* 0x0000501801007387 */ /* 0x001fe80000100a00 */
[----:B------:R-:W-:Y:S01]  /*42660*/  STL.64 [R1+0x58], R26 ;  /* 0x0000581a01007387 */ /* 0x000fe20000100a00 */
[----:B-1----:R-:W-:-:S03]  /*42670*/  IMAD.MOV.U32 R29, RZ, RZ, R21 ;  /* 0x000000ffff1d7224 */ /* 0x002fc600078e0015 */
[----:B------:R-:W-:Y:S01]  /*42680*/  STL [R1+0x40], R20 ;  /* 0x0000401401007387 */ /* 0x000fe20000100800 */
[----:B------:R-:W-:Y:S02]  /*42690*/  IMAD.MOV.U32 R28, RZ, RZ, R22 ;  /* 0x000000ffff1c7224 */ /* 0x000fe400078e0016 */
[----:B------:R-:W-:Y:S02]  /*426a0*/  IMAD.MOV.U32 R3, RZ, RZ, R23 ;  /* 0x000000ffff037224 */ /* 0x000fe400078e0017 */
[----:B------:R-:W0:Y:S04]  /*426b0*/  LDSM.16.MT88.4 R20, [R2+UR5+0x100] ;  /* 0x000100050214783b */ /* 0x000e280008004200 */
[----:B0-----:R0:W-:Y:S01]  /*426c0*/  STL.64 [R1], R20 ;  /* 0x0000001401007387 */ /* 0x0011e20000100a00 */
[----:B------:R-:W-:-:S03]  /*426d0*/  IMAD.MOV.U32 R10, RZ, RZ, R23 ;  /* 0x000000ffff0a7224 */ /* 0x000fc600078e0017 */
[----:B------:R1:W-:Y:S04]  /*426e0*/  STL [R1+0x8], R22 ;  /* 0x0000081601007387 */ /* 0x0003e80000100800 */
[----:B------:R-:W2:Y:S04]  /*426f0*/  LDL.LU.64 R12, [R1+0x640] ;  /* 0x00064000010c7983 */ /* 0x000ea80000300a00 */
[----:B------:R-:W2:Y:S04]  /*42700*/  LDL.LU.64 R14, [R1+0x648] ;  /* 0x00064800010e7983 */ /* 0x000ea80000300a00 */
[----:B------:R-:W-:Y:S04]  /*42710*/  STL.64 [R1+0x170], R16 ;  /* 0x0001701001007387 */ /* 0x000fe80000100a00 */
[----:B------:R-:W-:Y:S04]  /*42720*/  STL.64 [R1+0x178], R18 ;  /* 0x0001781201007387 */ /* 0x000fe80000100a00 */
[----:B0-----:R-:W3:Y:S04]  /*42730*/  LDL.LU.64 R20, [R1+0x540] ;  /* 0x0005400001147983 */ /* 0x001ee80000300a00 */
[----:B-1----:R-:W3:Y:S04]  /*42740*/  LDL.LU.64 R22, [R1+0x548] ;  /* 0x0005480001167983 */ /* 0x002ee80000300a00 */
[----:B------:R-:W4:Y:S04]  /*42750*/  LDL.LU.64 R24, [R1+0x510] ;  /* 0x0005100001187983 */ /* 0x000f280000300a00 */
[----:B------:R-:W2:Y:S04]  /*42760*/  LDL.LU.64 R26, [R1+0x518] ;  /* 0x00051800011a7983 */ /* 0x000ea80000300a00 */
[----:B------:R-:W0:Y:S02]  /*42770*/  LDSM.16.MT88.4 R16, [R2+UR5+0x180] ;  /* 0x000180050210783b */ /* 0x000e240008004200 */
[----:B0-----:R-:W-:-:S02]  /*42780*/  IMAD.MOV.U32 R11, RZ, RZ, R19 ;  /* 0x000000ffff0b7224 */ /* 0x001fc400078e0013 */
[----:B--2---:R-:W-:Y:S04]  /*42790*/  STL.64 [R1+0x4798], R26 ;  /* 0x0047981a01007387 */ /* 0x004fe80000100a00 */
[----:B----4-:R0:W-:Y:S04]  /*427a0*/  STL.64 [R1+0x4790], R24 ;  /* 0x0047901801007387 */ /* 0x0101e80000100a00 */
[----:B0-----:R-:W2:Y:S04]  /*427b0*/  LDL.LU.64 R24, [R1+0x600] ;  /* 0x0006000001187983 */ /* 0x001ea80000300a00 */
[----:B------:R-:W2:Y:S04]  /*427c0*/  LDL.LU.64 R26, [R1+0x608] ;  /* 0x00060800011a7983 */ /* 0x000ea80000300a00 */
[----:B------:R-:W-:Y:S04]  /*427d0*/  STL.64 [R1+0x60], R16 ;  /* 0x0000601001007387 */ /* 0x000fe80000100a00 */
[----:B------:R0:W-:Y:S04]  /*427e0*/  STL [R1+0x68], R18 ;  /* 0x0000681201007387 */ /* 0x0001e80000100800 */
[----:B0-----:R-:W4:Y:S04]  /*427f0*/  LDL.LU.64 R18, [R1+0x47b8] ;  /* 0x0047b80001127983 */ /* 0x001f280000300a00 */
[----:B------:R-:W4:Y:S04]  /*42800*/  LDL.LU.64 R16, [R1+0x47b0] ;  /* 0x0047b00001107983 */ /* 0x000f280000300a00 */
[----:B------:R-:W-:Y:S01]  /*42810*/  STL [R1+0x4758], R11 ;  /* 0x0047580b01007387 */ /* 0x000fe20000100800 */
[----:B----4-:R-:W-:-:S15]  /*42820*/  HMMA.16816.F32 R12, R16, R4, R12 ;  /* 0x00000004100c723c */ /* 0x010fde000000180c */
[----:B------:R-:W-:-:S08]  /*42830*/  NOP ;  /* 0x0000000000007918 */ /* 0x000fd00000000000 */
[----:B------:R0:W-:Y:S04]  /*42840*/  STL.64 [R1+0x190], R12 ;  /* 0x0001900c01007387 */ /* 0x0001e80000100a00 */
[----:B------:R1:W-:Y:S04]  /*42850*/  STL.64 [R1+0x198], R14 ;  /* 0x0001980e01007387 */ /* 0x0003e80000100a00 */
[----:B0-----:R-:W4:Y:S04]  /*42860*/  LDL.LU.64 R12, [R1+0x500] ;  /* 0x00050000010c7983 */ /* 0x001f280000300a00 */
[----:B-1----:R-:W2:Y:S01]  /*42870*/  LDL.LU.64 R14, [R1+0x508] ;  /* 0x00050800010e7983 */ /* 0x002ea20000300a00 */
[----:B---3--:R-:W-:Y:S03]  /*42880*/  HMMA.16816.F32 R16, R16, R8, R20 ;  /* 0x000000081010723c */ /* 0x008fe60000001814 */
[----:B--2---:R-:W-:Y:S04]  /*42890*/  STL.64 [R1+0x4778], R14 ;  /* 0x0047780e01007387 */ /* 0x004fe80000100a00 */
[----:B----4-:R0:W-:Y:S04]  /*428a0*/  STL.64 [R1+0x4770], R12 ;  /* 0x0047700c01007387 */ /* 0x0101e80000100a00 */
[----:B0-----:R-:W2:Y:S04]  /*428b0*/  LDL.LU.64 R12, [R1+0x5e0] ;  /* 0x0005e000010c7983 */ /* 0x001ea80000300a00 */
[----:B------:R-:W2:Y:S04]  /*428c0*/  LDL.LU.64 R14, [R1+0x5e8] ;  /* 0x0005e800010e7983 */ /* 0x000ea80000300a00 */
[----:B------:R-:W3:Y:S04]  /*428d0*/  LDL.LU.64 R22, [R1+0x47a8] ;  /* 0x0047a80001167983 */ /* 0x000ee80000300a00 */
[----:B------:R-:W3:Y:S04]  /*428e0*/  LDL.LU.64 R20, [R1+0x47a0] ;  /* 0x0047a00001147983 */ /* 0x000ee80000300a00 */
[----:B------:R0:W-:Y:S04]  /*428f0*/  STL.64 [R1+0x160], R16 ;  /* 0x0001601001007387 */ /* 0x0001e80000100a00 */
[----:B------:R1:W-:Y:S04]  /*42900*/  STL.64 [R1+0x168], R18 ;  /* 0x0001681201007387 */ /* 0x0003e80000100a00 */
[----:B0-----:R-:W4:Y:S04]  /*42910*/  LDL.LU R16, [R1+0x20] ;  /* 0x0000200001107983 */ /* 0x001f280000300800 */
[----:B------:R-:W4:Y:S04]  /*42920*/  LDL.LU R17, [R1+0x24] ;  /* 0x0000240001117983 */ /* 0x000f280000300800 */
[----:B-1----:R-:W4:Y:S04]  /*42930*/  LDL.LU R18, [R1+0x28] ;  /* 0x0000280001127983 */ /* 0x002f280000300800 */
[----:B------:R-:W4:Y:S01]  /*42940*/  LDL.LU R19, [R1+0x2c] ;  /* 0x00002c0001137983 */ /* 0x000f220000300800 */
[----:B---3--:R-:W-:-:S15]  /*42950*/  HMMA.16816.F32 R24, R20, R4, R24 ;  /* 0x000000041418723c */ /* 0x008fde0000001818 */
[----:B------:R-:W-:-:S08]  /*42960*/  NOP ;  /* 0x0000000000007918 */ /* 0x000fd00000000000 */
[----:B------:R-:W-:Y:S04]  /*42970*/  STL.64 [R1+0x150], R24 ;  /* 0x0001501801007387 */ /* 0x000fe80000100a00 */
[----:B------:R0:W-:Y:S04]  /*42980*/  STL.64 [R1+0x158], R26 ;  /* 0x0001581a01007387 */ /* 0x0001e80000100a00 */
[----:B0-----:R-:W3:Y:S04]  /*42990*/  LDL.LU.64 R26, [R1+0x4798] ;  /* 0x00479800011a7983 */ /* 0x001ee80000300a00 */
[----:B------:R-:W3:Y:S02]  /*429a0*/  LDL.LU.64 R24, [R1+0x4790] ;  /* 0x0047900001187983 */ /* 0x000ee40000300a00 */
[----:B---3--:R-:W-:Y:S02]  /*429b0*/  HMMA.16816.F32 R20, R20, R8, R24 ;  /* 0x000000081414723c */ /* 0x008fe40000001818 */
[----:B------:R-:W2:Y:S04]  /*429c0*/  LDL.LU.64 R26, [R1+0x4788] ;  /* 0x00478800011a7983 */ /* 0x000ea80000300a00 */
[----:B------:R-:W2:-:S15]  /*429d0*/  LDL.LU.64 R24, [R1+0x4780] ;  /* 0x0047800001187983 */ /* 0x000e9e0000300a00 */
[----:B------:R-:W-:-:S02]  /*429e0*/  NOP ;  /* 0x0000000000007918 */ /* 0x000fc40000000000 */
[----:B------:R0:W-:Y:S04]  /*429f0*/  STL.64 [R1+0x110], R20 ;  /* 0x0001101401007387 */ /* 0x0001e80000100a00 */
[----:B------:R1:W-:Y:S04]  /*42a00*/  STL.64 [R1+0x118], R22 ;  /* 0x0001181601007387 */ /* 0x0003e80000100a00 */
[----:B0-----:R-:W3:Y:S04]  /*42a10*/  LDL.LU.64 R20, [R1+0x6d0] ;  /* 0x0006d00001147983 */ /* 0x001ee80000300a00 */
[----:B-1----:R-:W4:Y:S01]  /*42a20*/  LDL.LU.64 R22, [R1+0x6d8] ;  /* 0x0006d80001167983 */ /* 0x002f220000300a00 */
[----:B--2---:R-:W-:-:S15]  /*42a30*/  HMMA.16816.F32 R12, R24, R4, R12 ;  /* 0x00000004180c723c */ /* 0x004fde000000180c */
[----:B------:R-:W-:-:S08]  /*42a40*/  NOP ;  /* 0x0000000000007918 */ /* 0x000fd00000000000 */
[----:B------:R-:W-:Y:S04]  /*42a50*/  STL.64 [R1+0x100], R12 ;  /* 0x0001000c01007387 */ /* 0x000fe80000100a00 */
[----:B------:R-:W-:Y:S04]  /*42a60*/  STL.64 [R1+0x108], R14 ;  /* 0x0001080e01007387 */ /* 0x000fe80000100a00 */
[----:B------:R-:W0:Y:S04]  /*42a70*/  LDSM.16.MT88.4 R12, [R2+UR5+0x200] ;  /* 0x00020005020c783b */ /* 0x000e280008004200 */
[----:B----4-:R-:W-:Y:S04]  /*42a80*/  STL.64 [R1+0x4768], R22 ;  /* 0x0047681601007387 */ /* 0x010fe80000100a00 */
[----:B---3--:R1:W-:Y:S04]  /*42a90*/  STL.64 [R1+0x4760], R20 ;  /* 0x0047601401007387 */ /* 0x0083e80000100a00 */
[----:B-1----:R-:W2:Y:S04]  /*42aa0*/  LDL.LU.64 R20, [R1+0x5d0] ;  /* 0x0005d00001147983 */ /* 0x002ea80000300a00 */
[----:B------:R-:W2:Y:S04]  /*42ab0*/  LDL.LU.64 R22, [R1+0x5d8] ;  /* 0x0005d80001167983 */ /* 0x000ea80000300a00 */
[----:B0-----:R-:W-:Y:S01]  /*42ac0*/  STL.64 [R1+0x30], R12 ;  /* 0x0000300c01007387 */ /* 0x001fe20000100a00 */
[----:B------:R-:W-:-:S03]  /*42ad0*/  IMAD.MOV.U32 R11, RZ, RZ, R15 ;  /* 0x000000ffff0b7224 */ /* 0x000fc600078e000f */
[----:B------:R0:W-:Y:S04]  /*42ae0*/  STL [R1+0x38], R14 ;  /* 0x0000380e01007387 */ /* 0x0001e80000100800 */
[----:B0-----:R-:W3:Y:S04]  /*42af0*/  LDL.LU.64 R14, [R1+0x4778] ;  /* 0x00477800010e7983 */ /* 0x001ee80000300a00 */
[----:B------:R-:W3:Y:S02]  /*42b00*/  LDL.LU.64 R12, [R1+0x4770] ;  /* 0x00477000010c7983 */ /* 0x000ee40000300a00 */
[----:B---3--:R-:W-:Y:S02]  /*42b10*/  HMMA.16816.F32 R12, R24, R8, R12 ;  /* 0x00000008180c723c */ /* 0x008fe4000000180c */
[----:B------:R-:W3:Y:S04]  /*42b20*/  LDL.LU.64 R24, [R1+0x1b0] ;  /* 0x0001b00001187983 */ /* 0x000ee80000300a00 */
[----:B------:R-:W3:-:S15]  /*42b30*/  LDL.LU.64 R26, [R1+0x1b8] ;  /* 0x0001b800011a7983 */ /* 0x000ede0000300a00 */
[----:B------:R-:W-:-:S02]  /*42b40*/  NOP ;  /* 0x0000000000007918 */ /* 0x000fc40000000000 */
[----:B------:R-:W-:Y:S04]  /*42b50*/  STL.64 [R1+0xf0], R12 ;  /* 0x0000f00c01007387 */ /* 0x000fe80000100a00 */
[----:B------:R-:W-:Y:S04]  /*42b60*/  STL.64 [R1+0xf8], R14 ;  /* 0x0000f80e01007387 */ /* 0x000fe80000100a00 */
[----:B------:R-:W0:Y:S01]  /*42b70*/  LDSM.16.MT88.4 R12, [R2+UR5+0x280] ;  /* 0x00028005020c783b */ /* 0x000e220008004200 */
[C---:B--2---:R-:W-:Y:S03]  /*42b80*/  HMMA.16816.F32 R20, R16.reuse, R4, R20 ;  /* 0x000000041014723c */ /* 0x044fe60000001814 */
[----:B0-----:R-:W-:Y:S04]  /*42b90*/  STL.64 [R1+0x46b0], R14 ;  /* 0x0046b00e01007387 */ /* 0x001fe80000100a00 */
[----:B------:R0:W-:Y:S04]  /*42ba0*/  STL.64 [R1+0x46a8], R12 ;  /* 0x0046a80c01007387 */ /* 0x0001e80000100a00 */
[----:B0-----:R-:W2:Y:S04]  /*42bb0*/  LDL.LU R12, [R1+0x70] ;  /* 0x00007000010c7983 */ /* 0x001ea80000300800 */
[----:B------:R-:W2:Y:S04]  /*42bc0*/  LDL.LU R13, [R1+0x74] ;  /* 0x00007400010d7983 */ /* 0x000ea80000300800 */
[----:B------:R-:W2:Y:S04]  /*42bd0*/  LDL.LU R14, [R1+0x78] ;  /* 0x00007800010e7983 */ /* 0x000ea80000300800 */
[----:B------:R-:W2:Y:S04]  /*42be0*/  LDL.LU R15, [R1+0x7c] ;  /* 0x00007c00010f7983 */ /* 0x000ea80000300800 */
[----:B------:R-:W-:Y:S04]  /*42bf0*/  STL.64 [R1+0x140], R20 ;  /* 0x0001401401007387 */ /* 0x000fe80000100a00 */
[----:B------:R0:W-:Y:S04]  /*42c00*/  STL.64 [R1+0x148], R22 ;  /* 0x0001481601007387 */ /* 0x0001e80000100a00 */
[----:B0-----:R-:W2:Y:S04]  /*42c10*/  LDL.LU.64 R22, [R1+0x4768] ;  /* 0x0047680001167983 */ /* 0x001ea80000300a00 */
[----:B------:R-:W2:Y:S01]  /*42c20*/  LDL.LU.64 R20, [R1+0x4760] ;  /* 0x0047600001147983 */ /* 0x000ea20000300a00 */
[----:B---3--:R-:W-:Y:S03]  /*42c30*/  HMMA.16816.F32 R24, R16, R8, R24 ;  /* 0x000000081018723c */ /* 0x008fe60000001818 */
[----:B------:R-:W0:Y:S04]  /*42c40*/  LDSM.16.MT88.4 R16, [R2+UR5+0x300] ;  /* 0x000300050210783b */ /* 0x000e280008004200 */
[----:B0-----:R-:W-:-:S15]  /*42c50*/  STL [R1+0x4690], R16 ;  /* 0x0046901001007387 */ /* 0x001fde0000100800 */
[----:B------:R-:W-:-:S01]  /*42c60*/  NOP ;  /* 0x0000000000007918 */ /* 0x000fc20000000000 */
[----:B------:R-:W-:Y:S04]  /*42c70*/  STL.64 [R1+0xe0], R24 ;  /* 0x0000e01801007387 */ /* 0x000fe80000100a00 */
[----:B------:R-:W-:Y:S04]  /*42c80*/  STL.64 [R1+0xe8], R26 ;  /* 0x0000e81a01007387 */ /* 0x000fe80000100a00 */
[----:B------:R-:W-:Y:S04]  /*42c90*/  STL [R1+0x468c], R17 ;  /* 0x00468c1101007387 */ /* 0x000fe80000100800 */
[----:B------:R-:W-:Y:S04]  /*42ca0*/  STL [R1+0x4684], R18 ;  /* 0x0046841201007387 */ /* 0x000fe80000100800 */
[----:B------:R2:W-:Y:S04]  /*42cb0*/  STL [R1+0x4680], R19 ;  /* 0x0046801301007387 */ /* 0x0005e80000100800 */
[----:B------:R-:W0:Y:S01]  /*42cc0*/  LDSM.16.MT88.4 R24, [R0+UR5+0x4000] ;  /* 0x004000050018783b */ /* 0x000e220008004200 */
[----:B--2---:R-:W-:Y:S03]  /*42cd0*/  HMMA.16816.F32 R16, R12, R4, R20 ;  /* 0x000000040c10723c */ /* 0x004fe60000001814 */
[----:B------:R-:W1:Y:S01]  /*42ce0*/  LDSM.16.MT88.4 R20, [R2+UR5+0x380] ;  /* 0x000380050214783b */ /* 0x000e620008004200 */
[----:B0-----:R-:W-:-:S02]  /*42cf0*/  IMAD.MOV.U32 R7, RZ, RZ, R26 ;  /* 0x000000ffff077224 */ /* 0x001fc400078e001a */
[----:B------:R-:W-:Y:S01]  /*42d00*/  IMAD.MOV.U32 R6, RZ, RZ, R27 ;  /* 0x000000ffff067224 */ /* 0x000fe200078e001b */
[----:B-1----:R-:W-:-:S15]  /*42d10*/  STL.64 [R1+0x4660], R22 ;  /* 0x0046601601007387 */ /* 0x002fde0000100a00 */
[----:B------:R-:W-:-:S01]  /*42d20*/  NOP ;  /* 0x0000000000007918 */ /* 0x000fc20000000000 */
[----:B------:R-:W-:Y:S04]  /*42d30*/  STL.64 [R1+0xd0], R16 ;  /* 0x0000d01001007387 */ /* 0x000fe80000100a00 */
[----:B------:R0:W-:Y:S04]  /*42d40*/  STL.64 [R1+0xd8], R18 ;  /* 0x0000d81201007387 */ /* 0x0001e80000100a00 */
[----:B------:R1:W-:Y:S04]  /*42d50*/  STL.64 [R1+0x4658], R20 ;  /* 0x0046581401007387 */ /* 0x0003e80000100a00 */
[----:B------:R-:W-:Y:S01]  /*42d60*/  STL [R1+0x4620], R2 ;  /* 0x0046200201007387 */ /* 0x000fe20000100800 */
[----:B0-----:R-:W-:-:S03]  /*42d70*/  IMAD.MOV.U32 R18, RZ, RZ, R24 ;  /* 0x000000ffff127224 */ /* 0x001fc600078e0018 */
[----:B-1----:R-:W2:Y:S01]  /*42d80*/  LDL.LU.64 R20, [R1+0x6c0] ;  /* 0x0006c00001147983 */ /* 0x002ea20000300a00 */
[----:B------:R-:W-:-:S03]  /*42d90*/  IMAD.MOV.U32 R19, RZ, RZ, R25 ;  /* 0x000000ffff137224 */ /* 0x000fc600078e0019 */
[----:B------:R-:W2:Y:S04]  /*42da0*/  LDL.LU.64 R22, [R1+0x6c8] ;  /* 0x0006c80001167983 */ /* 0x000ea80000300a00 */
[----:B------:R-:W-:Y:S04]  /*42db0*/  STL.64 [R1+0x4750], R6 ;  /* 0x0047500601007387 */ /* 0x000fe80000100a00 */
[----:B------:R-:W-:Y:S04]  /*42dc0*/  STL.64 [R1+0x4748], R4 ;  /* 0x0047480401007387 */ /* 0x000fe80000100a00 */
[----:B------:R-:W3:Y:S04]  /*42dd0*/  LDL.LU R24, [R1] ;  /* 0x0000000001187983 */ /* 0x000ee80000300800 */
[----:B------:R-:W3:Y:S04]  /*42de0*/  LDL.LU R25, [R1+0x4] ;  /* 0x0000040001197983 */ /* 0x000ee80000300800 */
[----:B------:R-:W4:Y:S04]  /*42df0*/  LDL.LU R26, [R1+0x8] ;  /* 0x00000800011a7983 */ /* 0x000f280000300800 */
[----:B------:R-:W0:Y:S01]  /*42e00*/  LDSM.16.MT88.4 R4, [R0+UR5+0x4080] ;  /* 0x004080050004783b */ /* 0x000e220008004200 */
[----:B------:R-:W-:-:S05]  /*42e10*/  IMAD.MOV.U32 R27, RZ, RZ, R10 ;  /* 0x000000ffff1b7224 */ /* 0x000fca00078e000a */
[----:B----4-:R-:W-:Y:S04]  /*42e20*/  STL.64 [R1+0x46f0], R26 ;  /* 0x0046f01a01007387 */ /* 0x010fe80000100a00 */
[----:B---3--:R1:W-:Y:S04]  /*42e30*/  STL.64 [R1+0x46e8], R24 ;  /* 0x0046e81801007387 */ /* 0x0083e80000100a00 */
[----:B0-----:R2:W-:Y:S04]  /*42e40*/  STL [R1+0x10], R4 ;  /* 0x0000100401007387 */ /* 0x0015e80000100800 */
[----:B-1----:R-:W3:Y:S01]  /*42e50*/  LDL.LU R24, [R1+0x40] ;  /* 0x0000400001187983 */ /* 0x002ee20000300800 */
[----:B------:R-:W-:-:S02]  /*42e60*/  IMAD.MOV.U32 R16, RZ, RZ, R5 ;  /* 0x000000ffff107224 */ /* 0x000fc400078e0005 */
[----:B------:R-:W-:Y:S02]  /*42e70*/  IMAD.MOV.U32 R17, RZ, RZ, R6 ;  /* 0x000000ffff117224 */ /* 0x000fe400078e0006 */
[----:B------:R-:W-:Y:S02]  /*42e80*/  IMAD.MOV.U32 R10, RZ, RZ, R7 ;  /* 0x000000ffff0a7224 */ /* 0x000fe400078e0007 */
[----:B--2---:R-:W-:Y:S01]  /*42e90*/  HMMA.16816.F32 R4, R12, R8, R20 ;  /* 0x000000080c04723c */ /* 0x004fe20000001814 */
[----:B------:R-:W-:Y:S02]  /*42ea0*/  IMAD.MOV.U32 R26, RZ, RZ, R28 ;  /* 0x000000ffff1a7224 */ /* 0x000fe400078e001c */
[----:B------:R-:W-:Y:S02]  /*42eb0*/  IMAD.MOV.U32 R27, RZ, RZ, R3 ;  /* 0x000000ffff1b7224 */ /* 0x000fe400078e0003 */
[----:B------:R-:W-:-:S03]  /*42ec0*/  IMAD.MOV.U32 R25, RZ, RZ, R29 ;  /* 0x000000ffff197224 */ /* 0x000fc600078e001d */
[----:B------:R-:W-:Y:S01]  /*42ed0*/  STL.64 [R1+0x4720], R26 ;  /* 0x0047201a01007387 */ /* 0x000fe20000100a00 */
[----:B------:R-:W-:-:S03]  /*42ee0*/  IMAD.MOV.U32 R23, RZ, RZ, R11 ;  /* 0x000000ffff177224 */ /* 0x000fc600078e000b */
[----:B---3--:R0:W-:Y:S04]  /*42ef0*/  STL.64 [R1+0x4718], R24 ;  /* 0x0047181801007387 */ /* 0x0081e80000100a00 */
[----:B------:R-:W-:Y:S04]  /*42f00*/  STL.64 [R1+0x46a0], R18 ;  /* 0x0046a01201007387 */ /* 0x000fe80000100a00 */
[----:B------:R1:W-:Y:S04]  /*42f10*/  STL.64 [R1+0x4698], R16 ;  /* 0x0046981001007387 */ /* 0x0003e80000100a00 */
[----:B------:R-:W-:Y:S04]  /*42f20*/  STL [R1+0xc0], R4 ;  /* 0x0000c00401007387 */ /* 0x000fe80000100800 */
[----:B0-----:R-:W2:Y:S04]  /*42f30*/  LDL.LU R24, [R1+0x50] ;  /* 0x0000500001187983 */ /* 0x001ea80000300800 */
[----:B------:R-:W2:Y:S04]  /*42f40*/  LDL.LU R25, [R1+0x54] ;  /* 0x0000540001197983 */ /* 0x000ea80000300800 */
[----:B------:R-:W2:Y:S04]  /*42f50*/  LDL.LU R26, [R1+0x58] ;  /* 0x00005800011a7983 */ /* 0x000ea80000300800 */
[----:B------:R-:W2:Y:S04]  /*42f60*/  LDL.LU R27, [R1+0x5c] ;  /* 0x00005c00011b7983 */ /* 0x000ea80000300800 */
[----:B------:R-:W3:Y:S04]  /*42f70*/  LDL.LU R20, [R1+0x30] ;  /* 0x0000300001147983 */ /* 0x000ee80000300800 */
[----:B------:R-:W3:Y:S04]  /*42f80*/  LDL.LU R21, [R1+0x34] ;  /* 0x0000340001157983 */ /* 0x000ee80000300800 */
[----:B------:R-:W4:Y:S04]  /*42f90*/  LDL.LU R22, [R1+0x38] ;  /* 0x0000380001167983 */ /* 0x000f280000300800 */
[----:B------:R-:W2:Y:S04]  /*42fa0*/  LDL.LU R11, [R1+0x4758] ;  /* 0x00475800010b7983 */ /* 0x000ea80000300800 */
[----:B-1----:R-:W3:Y:S04]  /*42fb0*/  LDL.LU.64 R16, [R1+0x590] ;  /* 0x0005900001107983 */ /* 0x002ee80000300a00 */
[----:B------:R-:W4:Y:S04]  /*42fc0*/  LDL.LU.64 R18, [R1+0x598] ;  /* 0x0005980001127983 */ /* 0x000f280000300a00 */
[----:B----4-:R-:W-:Y:S04]  /*42fd0*/  STL.64 [R1+0x46e0], R18 ;  /* 0x0046e01201007387 */ /* 0x010fe80000100a00 */
[----:B---3--:R0:W-:Y:S04]  /*42fe0*/  STL.64 [R1+0x46d8], R16 ;  /* 0x0046d81001007387 */ /* 0x0081e80000100a00 */
[----:B0-----:R-:W3:Y:S04]  /*42ff0*/  LDL.LU.64 R16, [R1+0x690] ;  /* 0x0006900001107983 */ /* 0x001ee80000300a00 */
        /* <DEDUP_REMOVED lines=8> */
[----:B------:R-:W4:Y:S01]  /*43080*/  LDL.LU.64 R18, [R1+0x6a8] ;  /* 0x0006a80001127983 */ /* 0x000f220000300a00 */
[----:B------:R-:W-:-:S02]  /*43090*/  IMAD.MOV.U32 R29, RZ, RZ, R5 ;  /* 0x000000ffff1d7224 */ /* 0x000fc400078e0005 */
[----:B------:R-:W-:Y:S02]  /*430a0*/  IMAD.MOV.U32 R28, RZ, RZ, R6 ;  /* 0x000000ffff1c7224 */ /* 0x000fe400078e0006 */
[----:B------:R-:W-:Y:S02]  /*430b0*/  IMAD.MOV.U32 R3, RZ, RZ, R7 ;  /* 0x000000ffff037224 */ /* 0x000fe400078e0007 */
[----:B------:R-:W0:Y:S04]  /*430c0*/  LDSM.16.MT88.4 R4, [R0+UR5+0x4100] ;  /* 0x004100050004783b */ /* 0x000e280008004200 */
[----:B----4-:R-:W-:Y:S04]  /*430d0*/  STL.64 [R1+0x4730], R18 ;  /* 0x0047301201007387 */ /* 0x010fe80000100a00 */
[----:B---3--:R1:W-:Y:S04]  /*430e0*/  STL.64 [R1+0x4728], R16 ;  /* 0x0047281001007387 */ /* 0x0083e80000100a00 */
[----:B-1----:R-:W3:Y:S04]  /*430f0*/  LDL.LU.64 R16, [R1+0x5c0] ;  /* 0x0005c00001107983 */ /* 0x002ee80000300a00 */
[----:B------:R-:W4:Y:S01]  /*43100*/  LDL.LU.64 R18, [R1+0x5c8] ;  /* 0x0005c80001127983 */ /* 0x000f220000300a00 */
[----:B0-----:R-:W-:-:S03]  /*43110*/  IMAD.MOV.U32 R2, RZ, RZ, R7 ;  /* 0x000000ffff027224 */ /* 0x001fc600078e0007 */
[----:B----4-:R-:W-:Y:S04]  /*43120*/  STL.64 [R1+0x4740], R18 ;  /* 0x0047401201007387 */ /* 0x010fe80000100a00 */
[----:B---3--:R0:W-:Y:S04]  /*43130*/  STL.64 [R1+0x4738], R16 ;  /* 0x0047381001007387 */ /* 0x0081e80000100a00 */
[----:B0-----:R-:W3:Y:S04]  /*43140*/  LDL.LU.64 R16, [R1+0x6b0] ;  /* 0x0006b00001107983 */ /* 0x001ee80000300a00 */
[----:B------:R-:W3:Y:S04]  /*43150*/  LDL.LU.64 R18, [R1+0x6b8] ;  /* 0x0006b80001127983 */ /* 0x000ee80000300a00 */
[----:B------:R-:W4:Y:S04]  /*43160*/  LDL.LU.64 R12, [R1+0x670] ;  /* 0x00067000010c7983 */ /* 0x000f280000300a00 */
[----:B------:R-:W4:Y:S04]  /*43170*/  LDL.LU.64 R14, [R1+0x678] ;  /* 0x00067800010e7983 */ /* 0x000f280000300a00 */
[----:B------:R-:W-:Y:S04]  /*43180*/  STL.64 [R1+0x46d0], R22 ;  /* 0x0046d01601007387 */ /* 0x000fe80000100a00 */
[----:B------:R0:W-:Y:S04]  /*43190*/  STL.64 [R1+0x46c8], R20 ;  /* 0x0046c81401007387 */ /* 0x0001e80000100a00 */
[----:B0-----:R-:W4:Y:S04]  /*431a0*/  LDL.LU R20, [R1+0x60] ;  /* 0x0000600001147983 */ /* 0x001f280000300800 */
[----:B------:R-:W4:Y:S04]  /*431b0*/  LDL.LU R21, [R1+0x64] ;  /* 0x0000640001157983 */ /* 0x000f280000300800 */
[----:B------:R-:W4:Y:S04]  /*431c0*/  LDL.LU R22, [R1+0x68] ;  /* 0x0000680001167983 */ /* 0x000f280000300800 */
[----:B------:R-:W-:Y:S01]  /*431d0*/  STL [R1+0x45ac], R3 ;  /* 0x0045ac0301007387 */ /* 0x000fe20000100800 */
[----:B--2---:R-:W-:-:S03]  /*431e0*/  IMAD.MOV.U32 R23, RZ, RZ, R11 ;  /* 0x000000ffff177224 */ /* 0x004fc600078e000b */
[----:B------:R-:W-:Y:S01]  /*431f0*/  STL [R1+0x45a8], R28 ;  /* 0x0045a81c01007387 */ /* 0x000fe20000100800 */
[----:B------:R-:W-:-:S03]  /*43200*/  IMAD.MOV.U32 R11, RZ, RZ, R4 ;  /* 0x000000ffff0b7224 */ /* 0x000fc600078e0004 */
[----:B------:R-:W-:Y:S04]  /*43210*/  STL [R1+0x45a4], R29 ;  /* 0x0045a41d01007387 */ /* 0x000fe80000100800 */
[----:B------:R-:W-:Y:S04]  /*43220*/  STL [R1+0x94], R5 ;  /* 0x0000940501007387 */ /* 0x000fe80000100800 */
[----:B------:R0:W-:Y:S04]  /*43230*/  STL [R1+0x98], R6 ;  /* 0x0000980601007387 */ /* 0x0001e80000100800 */
[----:B0-----:R-:W2:Y:S04]  /*43240*/  LDL.LU.64 R6, [R1+0x4750] ;  /* 0x0047500001067983 */ /* 0x001ea80000300a00 */
[----:B------:R-:W3:Y:S02]  /*43250*/  LDL.LU.64 R4, [R1+0x4748] ;  /* 0x0047480001047983 */ /* 0x000ee40000300a00 */
[----:B---3--:R-:W-:-:S15]  /*43260*/  HMMA.16816.F32 R16, R24, R4, R16 ;  /* 0x000000041810723c */ /* 0x008fde0000001810 */
[----:B------:R-:W-:-:S08]  /*43270*/  NOP ;  /* 0x0000000000007918 */ /* 0x000fd00000000000 */
[----:B------:R-:W-:Y:S04]  /*43280*/  STL.64 [R1+0x1f0], R16 ;  /* 0x0001f01001007387 */ /* 0x000fe80000100a00 */
[----:B------:R0:W-:Y:S04]  /*43290*/  STL.64 [R1+0x1f8], R18 ;  /* 0x0001f81201007387 */ /* 0x0001e80000100a00 */
[----:B0-----:R-:W3:Y:S04]  /*432a0*/  LDL.LU.64 R18, [R1+0x4740] ;  /* 0x0047400001127983 */ /* 0x001ee80000300a00 */
[----:B------:R-:W3:Y:S02]  /*432b0*/  LDL.LU.64 R16, [R1+0x4738] ;  /* 0x0047380001107983 */ /* 0x000ee40000300a00 */
[----:B---3--:R-:W-:Y:S02]  /*432c0*/  HMMA.16816.F32 R24, R24, R8, R16 ;  /* 0x000000081818723c */ /* 0x008fe40000001810 */
[----:B------:R-:W3:Y:S04]  /*432d0*/  LDL.LU.64 R18, [R1+0x4730] ;  /* 0x0047300001127983 */ /* 0x000ee80000300a00 */
[----:B------:R-:W3:-:S15]  /*432e0*/  LDL.LU.64 R16, [R1+0x4728] ;  /* 0x0047280001107983 */ /* 0x000ede0000300a00 */
[----:B------:R-:W-:-:S02]  /*432f0*/  NOP ;  /* 0x0000000000007918 */ /* 0x000fc40000000000 */
[----:B------:R-:W-:Y:S04]  /*43300*/  STL.64 [R1+0x1c0], R24 ;  /* 0x0001c01801007387 */ /* 0x000fe80000100a00 */
[----:B------:R0:W-:Y:S04]  /*43310*/  STL.64 [R1+0x1c8], R26 ;  /* 0x0001c81a01007387 */ /* 0x0001e80000100a00 */
[----:B0-----:R-:W3:Y:S04]  /*43320*/  LDL.LU.64 R26, [R1+0x4720] ;  /* 0x00472000011a7983 */ /* 0x001ee80000300a00 */
        /* <DEDUP_REMOVED lines=21> */
[----:B---3--:R-:W-:Y:S06]  /*43480*/  HMMA.16816.F32 R24, R24, R8, R16 ;  /* 0x000000081818723c */ /* 0x008fec0000001810 */
[----:B----4-:R-:W-:Y:S01]  /*43490*/  HMMA.16816.F32 R16, R20, R4, R12 ;  /* 0x000000041410723c */ /* 0x010fe2000000180c */
[----:B------:R-:W3:-:S15]  /*434a0*/  LDL.LU.64 R12, [R1+0x580] ;  /* 0x00058000010c7983 */ /* 0x000ede0000300a00 */
[----:B------:R-:W-:-:S01]  /*434b0*/  NOP ;  /* 0x0000000000007918 */ /* 0x000fc20000000000 */
[----:B------:R-:W-:Y:S04]  /*434c0*/  STL.64 [R1+0x1d0], R24 ;  /* 0x0001d01801007387 */ /* 0x000fe80000100a00 */
[----:B------:R-:W-:Y:S04]  /*434d0*/  STL.64 [R1+0x1d8], R26 ;  /* 0x0001d81a01007387 */ /* 0x000fe80000100a00 */
[----:B------:R-:W4:Y:S04]  /*434e0*/  LDL.LU.64 R14, [R1+0x588] ;  /* 0x00058800010e7983 */ /* 0x000f280000300a00 */
[----:B------:R-:W0:Y:S04]  /*434f0*/  LDSM.16.MT88.4 R24, [R0+UR5+0x4180] ;  /* 0x004180050018783b */ /* 0x000e280008004200 */
[----:B------:R-:W-:Y:S04]  /*43500*/  STL.64 [R1+0x200], R16 ;  /* 0x0002001001007387 */ /* 0x000fe80000100a00 */
[----:B------:R-:W-:Y:S01]  /*43510*/  STL.64 [R1+0x208], R18 ;  /* 0x0002081201007387 */ /* 0x000fe20000100a00 */
[----:B0-----:R-:W-:-:S02]  /*43520*/  IMAD.MOV.U32 R3, RZ, RZ, R25 ;  /* 0x000000ffff037224 */ /* 0x001fc400078e0019 */
[----:B------:R-:W-:Y:S02]  /*43530*/  IMAD.MOV.U32 R28, RZ, RZ, R26 ;  /* 0x000000ffff1c7224 */ /* 0x000fe400078e001a */
[----:B------:R-:W-:Y:S01]  /*43540*/  IMAD.MOV.U32 R29, RZ, RZ, R27 ;  /* 0x000000ffff1d7224 */ /* 0x000fe200078e001b */
[----:B----4-:R-:W-:Y:S04]  /*43550*/  STL.64 [R1+0x46c0], R14 ;  /* 0x0046c00e01007387 */ /* 0x010fe80000100a00 */
[----:B---3--:R0:W-:Y:S04]  /*43560*/  STL.64 [R1+0x46b8], R12 ;  /* 0x0046b80c01007387 */ /* 0x0081e80000100a00 */
[----:B0-----:R-:W3:Y:S04]  /*43570*/  LDL.LU.64 R12, [R1+0x680] ;  /* 0x00068000010c7983 */ /* 0x001ee80000300a00 */
[----:B------:R-:W3:Y:S04]  /*43580*/  LDL.LU.64 R14, [R1+0x688] ;  /* 0x00068800010e7983 */ /* 0x000ee80000300a00 */
[----:B------:R-:W4:Y:S04]  /*43590*/  LDL.LU.64 R16, [R1+0x660] ;  /* 0x0006600001107983 */ /* 0x000f280000300a00 */
[----:B------:R-:W4:Y:S04]  /*435a0*/  LDL.LU.64 R18, [R1+0x668] ;  /* 0x0006680001127983 */ /* 0x000f280000300a00 */
[----:B------:R-:W-:Y:S04]  /*435b0*/  STL [R1], R24 ;  /* 0x0000001801007387 */ /* 0x000fe80000100800 */
[----:B------:R-:W0:Y:S04]  /*435c0*/  LDSM.16.MT88.4 R24, [R0+UR5+0x4200] ;  /* 0x004200050018783b */ /* 0x000e280008004200 */
[----:B------:R-:W-:Y:S04]  /*435d0*/  STL [R1+0x45b8], R29 ;  /* 0x0045b81d01007387 */ /* 0x000fe80000100800 */
[----:B------:R-:W-:Y:S04]  /*435e0*/  STL [R1+0x45b4], R28 ;  /* 0x0045b41c01007387 */ /* 0x000fe80000100800 */
[----:B------:R-:W-:Y:S04]  /*435f0*/  STL [R1+0x45b0], R3 ;  /* 0x0045b00301007387 */ /* 0x000fe80000100800 */
[----:B0-----:R-:W-:Y:S04]  /*43600*/  STL.64 [R1+0x4568], R26 ;  /* 0x0045681a01007387 */ /* 0x001fe80000100a00 */
[----:B------:R0:W-:Y:S04]  /*43610*/  STL.64 [R1+0x4560], R24 ;  /* 0x0045601801007387 */ /* 0x0001e80000100a00 */
[----:B0-----:R-:W2:Y:S04]  /*43620*/  LDL.LU.64 R24, [R1+0x5a0] ;  /* 0x0005a00001187983 */ /* 0x001ea80000300a00 */
[----:B------:R-:W2:Y:S02]  /*43630*/  LDL.LU.64 R26, [R1+0x5a8] ;  /* 0x0005a800011a7983 */ /* 0x000ea40000300a00 */
[----:B--2---:R-:W-:Y:S02]  /*43640*/  HMMA.16816.F32 R24, R20, R8, R24 ;  /* 0x000000081418723c */ /* 0x004fe40000001818 */
[----:B------:R-:W0:-:S15]  /*43650*/  LDSM.16.MT88.4 R20, [R0+UR5+0x4280] ;  /* 0x004280050014783b */ /* 0x000e1e0008004200 */
[----:B------:R-:W-:-:S06]  /*43660*/  NOP ;  /* 0x0000000000007918 */ /* 0x000fcc0000000000 */
[----:B------:R0:W-:Y:S04]  /*43670*/  STL.64 [R1+0x210], R24 ;  /* 0x0002101801007387 */ /* 0x0001e80000100a00 */
[----:B------:R1:W-:Y:S01]  /*43680*/  STL.64 [R1+0x218], R26 ;  /* 0x0002181a01007387 */ /* 0x0003e20000100a00 */
[----:B0-----:R-:W-:Y:S02]  /*43690*/  IMAD.MOV.U32 R25, RZ, RZ, R22 ;  /* 0x000000ffff197224 */ /* 0x001fe400078e0016 */
[----:B------:R-:W-:Y:S02]  /*436a0*/  IMAD.MOV.U32 R24, RZ, RZ, R23 ;  /* 0x000000ffff187224 */ /* 0x000fe400078e0017 */
[----:B-1----:R-:W-:Y:S01]  /*436b0*/  IMAD.MOV.U32 R27, RZ, RZ, R20 ;  /* 0x000000ffff1b7224 */ /* 0x002fe200078e0014 */
[----:B------:R-:W3:Y:S01]  /*436c0*/  LDL.LU.64 R22, [R1+0x46d0] ;  /* 0x0046d00001167983 */ /* 0x000ee20000300a00 */
[----:B------:R-:W-:-:S03]  /*436d0*/  IMAD.MOV.U32 R26, RZ, RZ, R21 ;  /* 0x000000ffff1a7224 */ /* 0x000fc600078e0015 */
[----:B------:R-:W3:Y:S04]  /*436e0*/  LDL.LU.64 R20, [R1+0x46c8] ;  /* 0x0046c80001147983 */ /* 0x000ee80000300a00 */
[----:B------:R-:W-:Y:S01]  /*436f0*/  STL [R1+0x45bc], R25 ;  /* 0x0045bc1901007387 */ /* 0x000fe20000100800 */
[----:B---3--:R-:W-:-:S15]  /*43700*/  HMMA.16816.F32 R12, R20, R4, R12 ;  /* 0x00000004140c723c */ /* 0x008fde000000180c */
[----:B------:R-:W-:-:S08]  /*43710*/  NOP ;  /* 0x0000000000007918 */ /* 0x000fd00000000000 */
[----:B------:R-:W-:Y:S04]  /*43720*/  STL.64 [R1+0x230], R12 ;  /* 0x0002300c01007387 */ /* 0x000fe80000100a00 */
[----:B------:R0:W-:Y:S04]  /*43730*/  STL.64 [R1+0x238], R14 ;  /* 0x0002380e01007387 */ /* 0x0001e80000100a00 */
[----:B0-----:R-:W2:Y:S04]  /*43740*/  LDL.LU.64 R14, [R1+0x46c0] ;  /* 0x0046c000010e7983 */ /* 0x001ea80000300a00 */
[----:B------:R-:W2:Y:S02]  /*43750*/  LDL.LU.64 R12, [R1+0x46b8] ;  /* 0x0046b800010c7983 */ /* 0x000ea40000300a00 */
[----:B--2---:R-:W-:Y:S02]  /*43760*/  HMMA.16816.F32 R20, R20, R8, R12 ;  /* 0x000000081414723c */ /* 0x004fe4000000180c */
[----:B------:R-:W4:Y:S04]  /*43770*/  LDL.LU.64 R14, [R1+0x46b0] ;  /* 0x0046b000010e7983 */ /* 0x000f280000300a00 */
[----:B------:R-:W4:-:S15]  /*43780*/  LDL.LU.64 R12, [R1+0x46a8] ;  /* 0x0046a800010c7983 */ /* 0x000f1e0000300a00 */
[----:B------:R-:W-:-:S02]  /*43790*/  NOP ;  /* 0x0000000000007918 */ /* 0x000fc40000000000 */
[----:B------:R0:W-:Y:S04]  /*437a0*/  STL.64 [R1+0x220], R20 ;  /* 0x0002201401007387 */ /* 0x0001e80000100a00 */
[----:B------:R1:W-:Y:S04]  /*437b0*/  STL.64 [R1+0x228], R22 ;  /* 0x0002281601007387 */ /* 0x0003e80000100a00 */
[----:B0-----:R-:W2:Y:S04]  /*437c0*/  LDL.LU.64 R20, [R1+0x570] ;  /* 0x0005700001147983 */ /* 0x001ea80000300a00 */
[----:B-1----:R-:W2:Y:S01]  /*437d0*/  LDL.LU.64 R22, [R1+0x578] ;  /* 0x0005780001167983 */ /* 0x002ea20000300a00 */
[----:B----4-:R-:W-:-:S15]  /*437e0*/  HMMA.16816.F32 R16, R12, R4, R16 ;  /* 0x000000040c10723c */ /* 0x010fde0000001810 */
[----:B------:R-:W-:-:S08]  /*437f0*/  NOP ;  /* 0x0000000000007918 */ /* 0x000fd00000000000 */
[----:B------:R-:W-:Y:S04]  /*43800*/  STL.64 [R1+0x250], R16 ;  /* 0x0002501001007387 */ /* 0x000fe80000100a00 */
[----:B------:R-:W-:Y:S04]  /*43810*/  STL.64 [R1+0x258], R18 ;  /* 0x0002581201007387 */ /* 0x000fe80000100a00 */
[----:B------:R-:W0:Y:S02]  /*43820*/  LDSM.16.MT88.4 R16, [R0+UR5+0x4300] ;  /* 0x004300050010783b */ /* 0x000e240008004200 */
[----:B0-----:R-:W-:-:S02]  /*43830*/  IMAD.MOV.U32 R28, RZ, RZ, R18 ;  /* 0x000000ffff1c7224 */ /* 0x001fc400078e0012 */
[----:B------:R-:W-:Y:S02]  /*43840*/  IMAD.MOV.U32 R3, RZ, RZ, R19 ;  /* 0x000000ffff037224 */ /* 0x000fe400078e0013 */
[----:B------:R-:W-:Y:S01]  /*43850*/  IMAD.MOV.U32 R25, RZ, RZ, R16 ;  /* 0x000000ffff197224 */ /* 0x000fe200078e0010 */
[----:B------:R-:W3:Y:S01]  /*43860*/  LDL.LU.64 R18, [R1+0x46a0] ;  /* 0x0046a00001127983 */ /* 0x000ee20000300a00 */
[----:B------:R-:W-:-:S03]  /*43870*/  IMAD.MOV.U32 R29, RZ, RZ, R17 ;  /* 0x000000ffff1d7224 */ /* 0x000fc600078e0011 */
[----:B------:R-:W4:Y:S04]  /*43880*/  LDL.LU.64 R16, [R1+0x4698] ;  /* 0x0046980001107983 */ /* 0x000f280000300a00 */
[----:B------:R-:W-:Y:S04]  /*43890*/  STL.64 [R1+0x45c8], R26 ;  /* 0x0045c81a01007387 */ /* 0x000fe80000100a00 */
[----:B------:R0:W-:Y:S04]  /*438a0*/  STL.64 [R1+0x45c0], R24 ;  /* 0x0045c01801007387 */ /* 0x0001e80000100a00 */
[----:B0-----:R-:W3:Y:S01]  /*438b0*/  LDL.LU R24, [R1+0x10] ;  /* 0x0000100001187983 */ /* 0x001ee20000300800 */
[----:B------:R-:W-:Y:S01]  /*438c0*/  IMAD.MOV.U32 R27, RZ, RZ, R10 ;  /* 0x000000ffff1b7224 */ /* 0x000fe200078e000a */
[----:B--2---:R-:W-:Y:S02]  /*438d0*/  HMMA.16816.F32 R12, R12, R8, R20 ;  /* 0x000000080c0c723c */ /* 0x004fe40000001814 */
[----:B------:R-:W0:Y:S01]  /*438e0*/  LDSM.16.MT88.4 R20, [R0+UR5+0x4380] ;  /* 0x004380050014783b */ /* 0x000e220008004200 */
[----:B----4-:R-:W-:-:S03]  /*438f0*/  IMAD.MOV.U32 R25, RZ, RZ, R16 ;  /* 0x000000ffff197224 */ /* 0x010fc600078e0010 */
[----:B------:R-:W2:Y:S01]  /*43900*/  LDL.LU R16, [R1+0x4690] ;  /* 0x0046900001107983 */ /* 0x000ea20000300800 */
[----:B------:R-:W-:-:S03]  /*43910*/  IMAD.MOV.U32 R26, RZ, RZ, R17 ;  /* 0x000000ffff1a7224 */ /* 0x000fc600078e0011 */
[----:B------:R-:W2:Y:S04]  /*43920*/  LDL.LU R17, [R1+0x468c] ;  /* 0x00468c0001117983 */ /* 0x000ea80000300800 */
[----:B------:R-:W4:Y:S04]  /*43930*/  LDL.LU R10, [R1+0x4688] ;  /* 0x00468800010a7983 */ /* 0x000f280000300800 */
[----:B------:R1:W-:Y:S04]  /*43940*/  STL.64 [R1+0x45f8], R26 ;  /* 0x0045f81a01007387 */ /* 0x0003e80000100a00 */
[----:B---3--:R3:W-:Y:S01]  /*43950*/  STL.64 [R1+0x45f0], R24 ;  /* 0x0045f01801007387 */ /* 0x0087e20000100a00 */
[----:B-1----:R-:W-:-:S02]  /*43960*/  IMAD.MOV.U32 R26, RZ, RZ, R7 ;  /* 0x000000ffff1a7224 */ /* 0x002fc400078e0007 */
[----:B------:R-:W-:Y:S02]  /*43970*/  IMAD.MOV.U32 R27, RZ, RZ, R6 ;  /* 0x000000ffff1b7224 */ /* 0x000fe400078e0006 */
[----:B---3--:R-:W-:Y:S02]  /*43980*/  IMAD.MOV.U32 R24, RZ, RZ, R18 ;  /* 0x000000ffff187224 */ /* 0x008fe400078e0012 */
[----:B------:R-:W2:Y:S01]  /*43990*/  LDL.LU R18, [R1+0x4684] ;  /* 0x0046840001127983 */ /* 0x000ea20000300800 */
[----:B------:R-:W-:-:S03]  /*439a0*/  IMAD.MOV.U32 R25, RZ, RZ, R19 ;  /* 0x000000ffff197224 */ /* 0x000fc600078e0013 */
[----:B------:R-:W2:Y:S04]  /*439b0*/  LDL.LU R19, [R1+0x4680] ;  /* 0x0046800001137983 */ /* 0x000ea80000300800 */
[----:B------:R-:W3:Y:S04]  /*439c0*/  LDL.LU R7, [R1+0x467c] ;  /* 0x00467c0001077983 */ /* 0x000ee80000300800 */
[----:B------:R-:W3:Y:S04]  /*439d0*/  LDL.LU R6, [R1+0x4678] ;  /* 0x0046780001067983 */ /* 0x000ee80000300800 */
[----:B------:R-:W-:Y:S04]  /*439e0*/  STL.64 [R1+0x4630], R26 ;  /* 0x0046301a01007387 */ /* 0x000fe80000100a00 */
[----:B------:R-:W-:Y:S04]  /*439f0*/  STL.64 [R1+0x4628], R24 ;  /* 0x0046281801007387 */ /* 0x000fe80000100a00 */
[----:B----4-:R-:W-:Y:S04]  /*43a00*/  STL.64 [R1+0x4670], R10 ;  /* 0x0046700a01007387 */ /* 0x010fe80000100a00 */
[----:B------:R1:W-:Y:S04]  /*43a10*/  STL.64 [R1+0x4668], R8 ;  /* 0x0046680801007387 */ /* 0x0003e80000100a00 */
[----:B------:R0:W-:Y:S04]  /*43a20*/  STL.64 [R1+0x270], R12 ;  /* 0x0002700c01007387 */ /* 0x0001e80000100a00 */
[----:B------:R4:W-:Y:S04]  /*43a30*/  STL.64 [R1+0x278], R14 ;  /* 0x0002780e01007387 */ /* 0x0009e80000100a00 */
[----:B-1----:R-:W2:Y:S01]  /*43a40*/  LDL.LU.64 R8, [R1+0x650] ;  /* 0x0006500001087983 */ /* 0x002ea20000300a00 */
[----:B0-----:R-:W-:-:S03]  /*43a50*/  IMAD.MOV.U32 R13, RZ, RZ, R22 ;  /* 0x000000ffff0d7224 */ /* 0x001fc600078e0016 */
[----:B------:R-:W2:Y:S01]  /*43a60*/  LDL.LU.64 R10, [R1+0x658] ;  /* 0x00065800010a7983 */ /* 0x000ea20000300a00 */
[----:B------:R-:W-:Y:S02]  /*43a70*/  IMAD.MOV.U32 R12, RZ, RZ, R23 ;  /* 0x000000ffff0c7224 */ /* 0x000fe400078e0017 */
[----:B----4-:R-:W-:Y:S02]  /*43a80*/  IMAD.MOV.U32 R15, RZ, RZ, R20 ;  /* 0x000000ffff0f7224 */ /* 0x010fe400078e0014 */
[----:B------:R-:W-:-:S05]  /*43a90*/  IMAD.MOV.U32 R14, RZ, RZ, R21 ;  /* 0x000000ffff0e7224 */ /* 0x000fca00078e0015 */
[----:B------:R-:W-:Y:S04]  /*43aa0*/  STL.64 [R1+0x45d8], R14 ;  /* 0x0045d80e01007387 */ /* 0x000fe80000100a00 */
[----:B------:R0:W-:Y:S04]  /*43ab0*/  STL.64 [R1+0x45d0], R12 ;  /* 0x0045d00c01007387 */ /* 0x0001e80000100a00 */
[----:B0-----:R-:W4:Y:S04]  /*43ac0*/  LDL.LU R12, [R1+0xb0] ;  /* 0x0000b000010c7983 */ /* 0x001f280000300800 */
[----:B------:R-:W4:Y:S04]  /*43ad0*/  LDL.LU R13, [R1+0xb4] ;  /* 0x0000b400010d7983 */ /* 0x000f280000300800 */
[----:B------:R-:W3:Y:S04]  /*43ae0*/  LDL.LU R14, [R1+0xb8] ;  /* 0x0000b800010e7983 */ /* 0x000ee80000300800 */
[----:B------:R-:W3:Y:S04]  /*43af0*/  LDL.LU R15, [R1+0xbc] ;  /* 0x0000bc00010f7983 */ /* 0x000ee80000300800 */
[----:B---3--:R-:W-:Y:S04]  /*43b00*/  STL.64 [R1+0x45e8], R14 ;  /* 0x0045e80e01007387 */ /* 0x008fe80000100a00 */
[----:B----4-:R0:W-:Y:S04]  /*43b10*/  STL.64 [R1+0x45e0], R12 ;  /* 0x0045e00c01007387 */ /* 0x0101e80000100a00 */
[----:B0-----:R-:W3:Y:S04]  /*43b20*/  LDL.LU R12, [R1+0x120] ;  /* 0x00012000010c7983 */ /* 0x001ee80000300800 */
[----:B------:R-:W3:Y:S04]  /*43b30*/  LDL.LU R13, [R1+0x124] ;  /* 0x00012400010d7983 */ /* 0x000ee80000300800 */
[----:B------:R-:W4:Y:S04]  /*43b40*/  LDL.LU R14, [R1+0x128] ;  /* 0x00012800010e7983 */ /* 0x000f280000300800 */
[----:B------:R-:W4:Y:S04]  /*43b50*/  LDL.LU R15, [R1+0x12c] ;  /* 0x00012c00010f7983 */ /* 0x000f280000300800 */
[----:B------:R-:W3:Y:S04]  /*43b60*/  LDL.LU.64 R20, [R1+0x560] ;  /* 0x0005600001147983 */ /* 0x000ee80000300a00 */
[----:B------:R-:W3:Y:S04]  /*43b70*/  LDL.LU.64 R22, [R1+0x568] ;  /* 0x0005680001167983 */ /* 0x000ee80000300a00 */
[----:B------:R-:W4:Y:S04]  /*43b80*/  LDL.LU.64 R24, [R1+0x240] ;  /* 0x0002400001187983 */ /* 0x000f280000300a00 */
[----:B------:R-:W3:Y:S01]  /*43b90*/  LDL.LU.64 R26, [R1+0x248] ;  /* 0x00024800011a7983 */ /* 0x000ee20000300a00 */
[C---:B--2---:R-:W-:Y:S03]  /*43ba0*/  HMMA.16816.F32 R8, R16.reuse, R4, R8 ;  /* 0x000000041008723c */ /* 0x044fe60000001808 */
[----:B---3--:R-:W-:Y:S04]  /*43bb0*/  STL.64 [R1+0x4640], R26 ;  /* 0x0046401a01007387 */ /* 0x008fe80000100a00 */
[----:B----4-:R0:W-:Y:S04]  /*43bc0*/  STL.64 [R1+0x4638], R24 ;  /* 0x0046381801007387 */ /* 0x0101e80000100a00 */
[----:B0-----:R-:W2:Y:S04]  /*43bd0*/  LDL.LU.64 R24, [R1+0x620] ;  /* 0x0006200001187983 */ /* 0x001ea80000300a00 */
[----:B------:R-:W2:Y:S04]  /*43be0*/  LDL.LU.64 R26, [R1+0x628] ;  /* 0x00062800011a7983 */ /* 0x000ea80000300a00 */
[----:B------:R-:W-:Y:S04]  /*43bf0*/  STL.64 [R1+0x4608], R14 ;  /* 0x0046080e01007387 */ /* 0x000fe80000100a00 */
[----:B------:R0:W-:Y:S04]  /*43c00*/  STL.64 [R1+0x4600], R12 ;  /* 0x0046000c01007387 */ /* 0x0001e80000100a00 */
[----:B0-----:R-:W3:Y:S04]  /*43c10*/  LDL.LU R12, [R1+0x130] ;  /* 0x00013000010c7983 */ /* 0x001ee80000300800 */
[----:B------:R-:W3:Y:S04]  /*43c20*/  LDL.LU R13, [R1+0x134] ;  /* 0x00013400010d7983 */ /* 0x000ee80000300800 */
[----:B------:R-:W4:Y:S04]  /*43c30*/  LDL.LU R14, [R1+0x138] ;  /* 0x00013800010e7983 */ /* 0x000f280000300800 */
[----:B------:R-:W4:Y:S04]  /*43c40*/  LDL.LU R15, [R1+0x13c] ;  /* 0x00013c00010f7983 */ /* 0x000f280000300800 */
[----:B----4-:R-:W-:Y:S04]  /*43c50*/  STL.64 [R1+0x4618], R14 ;  /* 0x0046180e01007387 */ /* 0x010fe80000100a00 */
[----:B---3--:R0:W-:Y:S04]  /*43c60*/  STL.64 [R1+0x4610], R12 ;  /* 0x0046100c01007387 */ /* 0x0081e80000100a00 */
[----:B0-----:R-:W3:Y:S04]  /*43c70*/  LDL.LU R12, [R1+0x180] ;  /* 0x00018000010c7983 */ /* 0x001ee80000300800 */
[----:B------:R-:W3:Y:S04]  /*43c80*/  LDL.LU R13, [R1+0x184] ;  /* 0x00018400010d7983 */ /* 0x000ee80000300800 */
[----:B------:R-:W3:Y:S04]  /*43c90*/  LDL.LU R14, [R1+0x188] ;  /* 0x00018800010e7983 */ /* 0x000ee80000300800 */
[----:B------:R-:W3:Y:S04]  /*43ca0*/  LDL.LU R15, [R1+0x18c] ;  /* 0x00018c00010f7983 */ /* 0x000ee80000300800 */
[----:B------:R-:W-:Y:S04]  /*43cb0*/  STL.64 [R1+0x2b0], R8 ;  /* 0x0002b00801007387 */ /* 0x000fe80000100a00 */
[----:B------:R0:W-:Y:S04]  /*43cc0*/  STL.64 [R1+0x2b8], R10 ;  /* 0x0002b80a01007387 */ /* 0x0001e80000100a00 */
[----:B0-----:R-:W4:Y:S04]  /*43cd0*/  LDL.LU.64 R10, [R1+0x4670] ;  /* 0x00467000010a7983 */ /* 0x001f280000300a00 */
[----:B------:R-:W2:Y:S02]  /*43ce0*/  LDL.LU.64 R8, [R1+0x4668] ;  /* 0x0046680001087983 */ /* 0x000ea40000300a00 */
[----:B--2---:R-:W-:Y:S02]  /*43cf0*/  HMMA.16816.F32 R16, R16, R8, R20 ;  /* 0x000000081010723c */ /* 0x004fe40000001814 */
[----:B------:R-:W2:Y:S04]  /*43d00*/  LDL.LU.64 R22, [R1+0x4660] ;  /* 0x0046600001167983 */ /* 0x000ea80000300a00 */
[----:B------:R-:W2:-:S15]  /*43d10*/  LDL.LU.64 R20, [R1+0x4658] ;  /* 0x0046580001147983 */ /* 0x000e9e0000300a00 */
[----:B------:R-:W-:-:S02]  /*43d20*/  NOP ;  /* 0x0000000000007918 */ /* 0x000fc40000000000 */
[----:B------:R0:W-:Y:S04]  /*43d30*/  STL.64 [R1+0x2a0], R16 ;  /* 0x0002a01001007387 */ /* 0x0001e80000100a00 */
[----:B------:R1:W-:Y:S04]  /*43d40*/  STL.64 [R1+0x2a8], R18 ;  /* 0x0002a81201007387 */ /* 0x0003e80000100a00 */
[----:B0-----:R-:W3:Y:S01]  /*43d50*/  LDL.LU R16, [R1+0xa0] ;  /* 0x0000a00001107983 */ /* 0x001ee20000300800 */
[----:B----4-:R-:W-:-:S03]  /*43d60*/  IMAD.MOV.U32 R17, RZ, RZ, R10 ;  /* 0x000000ffff117224 */ /* 0x010fc600078e000a */
[----:B------:R-:W4:Y:S01]  /*43d70*/  LDL.LU R10, [R1+0x4650] ;  /* 0x00465000010a7983 */ /* 0x000f220000300800 */
[----:B-1----:R-:W-:Y:S02]  /*43d80*/  IMAD.MOV.U32 R18, RZ, RZ, R6 ;  /* 0x000000ffff127224 */ /* 0x002fe400078e0006 */
[----:B------:R-:W-:Y:S01]  /*43d90*/  IMAD.MOV.U32 R19, RZ, RZ, R7 ;  /* 0x000000ffff137224 */ /* 0x000fe200078e0007 */
[----:B------:R-:W3:Y:S04]  /*43da0*/  LDL.LU R6, [R1+0x464c] ;  /* 0x00464c0001067983 */ /* 0x000ee80000300800 */
[----:B------:R-:W3:Y:S01]  /*43db0*/  LDL.LU R7, [R1+0x4648] ;  /* 0x0046480001077983 */ /* 0x000ee20000300800 */
[----:B--2---:R-:W-:-:S15]  /*43dc0*/  HMMA.16816.F32 R24, R20, R4, R24 ;  /* 0x000000041418723c */ /* 0x004fde0000001818 */
[----:B------:R-:W-:-:S08]  /*43dd0*/  NOP ;  /* 0x0000000000007918 */ /* 0x000fd00000000000 */
[----:B------:R-:W-:Y:S04]  /*43de0*/  STL.64 [R1+0x340], R24 ;  /* 0x0003401801007387 */ /* 0x000fe80000100a00 */
[----:B------:R0:W-:Y:S04]  /*43df0*/  STL.64 [R1+0x348], R26 ;  /* 0x0003481a01007387 */ /* 0x0001e80000100a00 */
[----:B0-----:R-:W2:Y:S04]  /*43e00*/  LDL.LU.64 R26, [R1+0x4640] ;  /* 0x00464000011a7983 */ /* 0x001ea80000300a00 */
[----:B------:R-:W2:Y:S02]  /*43e10*/  LDL.LU.64 R24, [R1+0x4638] ;  /* 0x0046380001187983 */ /* 0x000ea40000300a00 */
[----:B--2---:R-:W-:Y:S02]  /*43e20*/  HMMA.16816.F32 R20, R20, R8, R24 ;  /* 0x000000081414723c */ /* 0x004fe40000001818 */
[----:B------:R-:W3:Y:S04]  /*43e30*/  LDL.LU.64 R26, [R1+0x4630] ;  /* 0x00463000011a7983 */ /* 0x000ee80000300a00 */
[----:B------:R-:W3:-:S15]  /*43e40*/  LDL.LU.64 R24, [R1+0x4628] ;  /* 0x0046280001187983 */ /* 0x000ede0000300a00 */
[----:B------:R-:W-:-:S02]  /*43e50*/  NOP ;  /* 0x0000000000007918 */ /* 0x000fc40000000000 */
[----:B------:R0:W-:Y:S04]  /*43e60*/  STL.64 [R1+0x330], R20 ;  /* 0x0003301401007387 */ /* 0x0001e80000100a00 */
[----:B------:R1:W-:Y:S01]  /*43e70*/  STL.64 [R1+0x338], R22 ;  /* 0x0003381601007387 */ /* 0x0003e20000100a00 */
[----:B0-----:R-:W-:-:S03]  /*43e80*/  IMAD.MOV.U32 R20, RZ, RZ, R11 ;  /* 0x000000ffff147224 */ /* 0x001fc600078e000b */
[----:B------:R-:W4:Y:S01]  /*43e90*/  LDL.LU R11, [R1+0x4624] ;  /* 0x00462400010b7983 */ /* 0x000f220000300800 */
[----:B-1----:R-:W-:-:S03]  /*43ea0*/  IMAD.MOV.U32 R23, RZ, RZ, R2 ;  /* 0x000000ffff177224 */ /* 0x002fc600078e0002 */
[----:B------:R-:W2:Y:S04]  /*43eb0*/  LDL.LU R21, [R1+0x94] ;  /* 0x0000940001157983 */ /* 0x000ea80000300800 */
[----:B------:R-:W2:Y:S04]  /*43ec0*/  LDL.LU R22, [R1+0x98] ;  /* 0x0000980001167983 */ /* 0x000ea80000300800 */
[----:B------:R-:W2:Y:S01]  /*43ed0*/  LDL.LU R2, [R1+0x4620] ;  /* 0x0046200001027983 */ /* 0x000ea20000300800 */
[----:B---3--:R-:W-:-:S15]  /*43ee0*/  HMMA.16816.F32 R12, R24, R6, R12 ;  /* 0x00000006180c723c */ /* 0x008fde000000180c */
[----:B------:R-:W-:-:S08]  /*43ef0*/  NOP ;  /* 0x0000000000007918 */ /* 0x000fd00000000000 */
[----:B------:R-:W-:Y:S04]  /*43f00*/  STL.64 [R1+0x320], R12 ;  /* 0x0003200c01007387 */ /* 0x000fe80000100a00 */
[----:B------:R0:W-:Y:S04]  /*43f10*/  STL.64 [R1+0x328], R14 ;  /* 0x0003280e01007387 */ /* 0x0001e80000100a00 */
[----:B0-----:R-:W4:Y:S04]  /*43f20*/  LDL.LU.64 R14, [R1+0x4618] ;  /* 0x00461800010e7983 */ /* 0x001f280000300a00 */
[----:B------:R-:W4:Y:S02]  /*43f30*/  LDL.LU.64 R12, [R1+0x4610] ;  /* 0x00461000010c7983 */ /* 0x000f240000300a00 */
[----:B----4-:R-:W-:Y:S02]  /*43f40*/  HMMA.16816.F32 R24, R24, R10, R12 ;  /* 0x0000000a1818723c */ /* 0x010fe4000000180c */
        /* <DEDUP_REMOVED lines=12> */
[----:B------:R-:W3:Y:S01]  /*44010*/  LDL.LU.64 R12, [R1+0x45e0] ;  /* 0x0045e000010c7983 */ /* 0x000ee20000300a00 */
[----:B--2---:R-:W-:-:S15]  /*44020*/  HMMA.16816.F32 R16, R20, R6, R16 ;  /* 0x000000061410723c */ /* 0x004fde0000001810 */
[----:B------:R-:W-:-:S09]  /*44030*/  NOP ;  /* 0x0000000000007918 */ /* 0x000fd20000000000 */
[----:B------:R-:W-:Y:S02]  /*44040*/  IMAD.MOV.U32 R9, RZ, RZ, R18 ;  /* 0x000000ffff097224 */ /* 0x000fe400078e0012 */
[----:B------:R-:W-:Y:S01]  /*44050*/  IMAD.MOV.U32 R8, RZ, RZ, R19 ;  /* 0x000000ffff087224 */ /* 0x000fe200078e0013 */
[----:B---3--:R-:W-:Y:S01]  /*44060*/  HMMA.16816.F32 R24, R24, R10, R12 ;  /* 0x0000000a1818723c */ /* 0x008fe2000000180c */
[----:B------:R-:W2:Y:S04]  /*44070*/  LDL.LU.64 R14, [R1+0x45d8] ;  /* 0x0045d800010e7983 */ /* 0x000ea80000300a00 */
[----:B------:R-:W3:-:S15]  /*44080*/  LDL.LU.64 R12, [R1+0x45d0] ;  /* 0x0045d000010c7983 */ /* 0x000ede0000300a00 */
[----:B------:R-:W-:-:S03]  /*44090*/  NOP ;  /* 0x0000000000007918 */ /* 0x000fc60000000000 */
[----:B------:R-:W-:Y:S04]  /*440a0*/  STL.64 [R1+0x390], R24 ;  /* 0x0003901801007387 */ /* 0x000fe80000100a00 */
[----:B------:R0:W-:Y:S04]  /*440b0*/  STL.64 [R1+0x398], R26 ;  /* 0x0003981a01007387 */ /* 0x0001e80000100a00 */
[----:B0-----:R-:W4:Y:S04]  /*440c0*/  LDL.LU.64 R26, [R1+0x45c8] ;  /* 0x0045c800011a7983 */ /* 0x001f280000300a00 */
[----:B------:R-:W4:Y:S04]  /*440d0*/  LDL.LU.64 R24, [R1+0x45c0] ;  /* 0x0045c00001187983 */ /* 0x000f280000300a00 */
[----:B------:R-:W-:Y:S04]  /*440e0*/  STL.64 [R1+0x3a0], R16 ;  /* 0x0003a01001007387 */ /* 0x000fe80000100a00 */
[----:B------:R-:W0:Y:S04]  /*440f0*/  LDSM.16.MT88.4 R16, [R2+UR5+0x4000] ;  /* 0x004000050210783b */ /* 0x000e280008004200 */
[----:B------:R-:W-:Y:S04]  /*44100*/  STL [R1+0x4374], R8 ;  /* 0x0043740801007387 */ /* 0x000fe80000100800 */
[----:B------:R-:W-:Y:S04]  /*44110*/  STL [R1+0x4370], R9 ;  /* 0x0043700901007387 */ /* 0x000fe80000100800 */
[----:B0-----:R-:W-:Y:S04]  /*44120*/  STL.64 [R1+0x50], R16 ;  /* 0x0000501001007387 */ /* 0x001fe80000100a00 */
[----:B------:R-:W-:Y:S04]  /*44130*/  STL.64 [R1+0x58], R18 ;  /* 0x0000581201007387 */ /* 0x000fe80000100a00 */
[----:B------:R-:W0:Y:S04]  /*44140*/  LDSM.16.MT88.4 R16, [R2+UR5+0x4080] ;  /* 0x004080050210783b */ /* 0x000e280008004200 */
[----:B0-----:R-:W-:Y:S04]  /*44150*/  STL.64 [R1+0x40], R16 ;  /* 0x0000401001007387 */ /* 0x001fe80000100a00 */
[----:B------:R-:W-:Y:S04]  /*44160*/  STL.64 [R1+0x48], R18 ;  /* 0x0000481201007387 */ /* 0x000fe80000100a00 */
[----:B------:R-:W0:Y:S02]  /*44170*/  LDSM.16.MT88.4 R16, [R2+UR5+0x4100] ;  /* 0x004100050210783b */ /* 0x000e240008004200 */
[----:B0-----:R-:W-:-:S02]  /*44180*/  IMAD.MOV.U32 R5, RZ, RZ, R18 ;  /* 0x000000ffff057224 */ /* 0x001fc400078e0012 */
[----:B------:R2:W-:Y:S01]  /*44190*/  STL.64 [R1+0x30], R16 ;  /* 0x0000301001007387 */ /* 0x0005e20000100a00 */
[----:B------:R-:W-:Y:S02]  /*441a0*/  IMAD.MOV.U32 R4, RZ, RZ, R19 ;  /* 0x000000ffff047224 */ /* 0x000fe400078e0013 */
[----:B--2---:R-:W-:Y:S02]  /*441b0*/  IMAD.MOV.U32 R16, RZ, RZ, R15 ;  /* 0x000000ffff107224 */ /* 0x004fe400078e000f */
[----:B------:R-:W-:Y:S02]  /*441c0*/  IMAD.MOV.U32 R17, RZ, RZ, R14 ;  /* 0x000000ffff117224 */ /* 0x000fe400078e000e */
[----:B---3--:R-:W-:Y:S02]  /*441d0*/  IMAD.MOV.U32 R18, RZ, RZ, R13 ;  /* 0x000000ffff127224 */ /* 0x008fe400078e000d */
[----:B------:R-:W-:-:S05]  /*441e0*/  IMAD.MOV.U32 R19, RZ, RZ, R12 ;  /* 0x000000ffff137224 */ /* 0x000fca00078e000c */
[----:B------:R-:W-:Y:S04]  /*441f0*/  STL.64 [R1+0x44e8], R18 ;  /* 0x0044e81201007387 */ /* 0x000fe80000100a00 */
[----:B------:R4:W-:Y:S04]  /*44200*/  STL.64 [R1+0x44e0], R16 ;  /* 0x0044e01001007387 */ /* 0x0009e80000100a00 */
[----:B------:R-:W2:Y:S04]  /*44210*/  LDL.LU R12, [R1+0xd0] ;  /* 0x0000d000010c7983 */ /* 0x000ea80000300800 */
[----:B------:R-:W2:Y:S04]  /*44220*/  LDL.LU R13, [R1+0xd4] ;  /* 0x0000d400010d7983 */ /* 0x000ea80000300800 */
[----:B------:R-:W3:Y:S04]  /*44230*/  LDL.LU R14, [R1+0xd8] ;  /* 0x0000d800010e7983 */ /* 0x000ee80000300800 */
[----:B------:R-:W3:Y:S01]  /*44240*/  LDL.LU R15, [R1+0xdc] ;  /* 0x0000dc00010f7983 */ /* 0x000ee20000300800 */
[----:B----4-:R-:W-:-:S03]  /*44250*/  IMAD.MOV.U32 R16, RZ, RZ, R25 ;  /* 0x000000ffff107224 */ /* 0x010fc600078e0019 */
[----:B---3--:R-:W-:Y:S04]  /*44260*/  STL.64 [R1+0x44f8], R14 ;  /* 0x0044f80e01007387 */ /* 0x008fe80000100a00 */
[----:B--2---:R-:W-:Y:S04]  /*44270*/  STL.64 [R1+0x44f0], R12 ;  /* 0x0044f00c01007387 */ /* 0x004fe80000100a00 */
[----:B------:R-:W2:Y:S01]  /*44280*/  LDL.LU R25, [R1+0x45bc] ;  /* 0x0045bc0001197983 */ /* 0x000ea20000300800 */
[----:B------:R-:W-:Y:S02]  /*44290*/  IMAD.MOV.U32 R18, RZ, RZ, R28 ;  /* 0x000000ffff127224 */ /* 0x000fe400078e001c */
[----:B------:R-:W-:-:S02]  /*442a0*/  IMAD.MOV.U32 R19, RZ, RZ, R3 ;  /* 0x000000ffff137224 */ /* 0x000fc400078e0003 */
[----:B------:R-:W-:Y:S02]  /*442b0*/  IMAD.MOV.U32 R17, RZ, RZ, R29 ;  /* 0x000000ffff117224 */ /* 0x000fe400078e001d */
[----:B------:R-:W3:Y:S04]  /*442c0*/  LDL.LU R29, [R1+0x45b8] ;  /* 0x0045b800011d7983 */ /* 0x000ee80000300800 */
[----:B------:R-:W4:Y:S04]  /*442d0*/  LDL.LU R28, [R1+0x45b4] ;  /* 0x0045b400011c7983 */ /* 0x000f280000300800 */
[----:B------:R-:W3:Y:S04]  /*442e0*/  LDL.LU R3, [R1+0x45b0] ;  /* 0x0045b00001037983 */ /* 0x000ee80000300800 */
[----:B------:R0:W-:Y:S04]  /*442f0*/  STL.64 [R1+0x4518], R18 ;  /* 0x0045181201007387 */ /* 0x0001e80000100a00 */
[----:B------:R1:W-:Y:S01]  /*44300*/  STL.64 [R1+0x4510], R16 ;  /* 0x0045101001007387 */ /* 0x0003e20000100a00 */
[----:B0-----:R-:W-:-:S02]  /*44310*/  IMAD.MOV.U32 R19, RZ, RZ, R24 ;  /* 0x000000ffff137224 */ /* 0x001fc400078e0018 */
[----:B-1----:R-:W-:Y:S02]  /*44320*/  IMAD.MOV.U32 R16, RZ, RZ, R27 ;  /* 0x000000ffff107224 */ /* 0x002fe400078e001b */
[----:B------:R-:W-:Y:S02]  /*44330*/  IMAD.MOV.U32 R17, RZ, RZ, R26 ;  /* 0x000000ffff117224 */ /* 0x000fe400078e001a */
[----:B--2---:R-:W-:-:S05]  /*44340*/  IMAD.MOV.U32 R18, RZ, RZ, R25 ;  /* 0x000000ffff127224 */ /* 0x004fca00078e0019 */
[----:B------:R-:W-:Y:S04]  /*44350*/  STL.64 [R1+0x4548], R18 ;  /* 0x0045481201007387 */ /* 0x000fe80000100a00 */
[----:B------:R-:W-:Y:S04]  /*44360*/  STL.64 [R1+0x4540], R16 ;  /* 0x0045401001007387 */ /* 0x000fe80000100a00 */
[----:B------:R-:W2:Y:S04]  /*44370*/  LDL.LU R12, [R1+0xe0] ;  /* 0x0000e000010c7983 */ /* 0x000ea80000300800 */
[----:B------:R-:W2:Y:S04]  /*44380*/  LDL.LU R13, [R1+0xe4] ;  /* 0x0000e400010d7983 */ /* 0x000ea80000300800 */
[----:B------:R-:W4:Y:S04]  /*44390*/  LDL.LU R14, [R1+0xe8] ;  /* 0x0000e800010e7983 */ /* 0x000f280000300800 */
[----:B------:R-:W4:Y:S04]  /*443a0*/  LDL.LU R15, [R1+0xec] ;  /* 0x0000ec00010f7983 */ /* 0x000f280000300800 */
[----:B----4-:R-:W-:Y:S04]  /*443b0*/  STL.64 [R1+0x4508], R14 ;  /* 0x0045080e01007387 */ /* 0x010fe80000100a00 */
[----:B--2---:R0:W-:Y:S04]  /*443c0*/  STL.64 [R1+0x4500], R12 ;  /* 0x0045000c01007387 */ /* 0x0041e80000100a00 */
[----:B0-----:R-:W2:Y:S04]  /*443d0*/  LDL.LU R12, [R1+0x140] ;  /* 0x00014000010c7983 */ /* 0x001ea80000300800 */
[----:B------:R-:W2:Y:S04]  /*443e0*/  LDL.LU R13, [R1+0x144] ;  /* 0x00014400010d7983 */ /* 0x000ea80000300800 */
[----:B------:R-:W4:Y:S04]  /*443f0*/  LDL.LU R14, [R1+0x148] ;  /* 0x00014800010e7983 */ /* 0x000f280000300800 */
[----:B------:R-:W4:Y:S04]  /*44400*/  LDL.LU R15, [R1+0x14c] ;  /* 0x00014c00010f7983 */ /* 0x000f280000300800 */
[----:B------:R-:W2:Y:S04]  /*44410*/  LDL.LU R16, [R1+0x110] ;  /* 0x0001100001107983 */ /* 0x000ea80000300800 */
[----:B------:R-:W2:Y:S04]  /*44420*/  LDL.LU R17, [R1+0x114] ;  /* 0x0001140001117983 */ /* 0x000ea80000300800 */
[----:B------:R-:W4:Y:S04]  /*44430*/  LDL.LU R18, [R1+0x118] ;  /* 0x0001180001127983 */ /* 0x000f280000300800 */
[----:B------:R-:W4:Y:S04]  /*44440*/  LDL.LU R19, [R1+0x11c] ;  /* 0x00011c0001137983 */ /* 0x000f280000300800 */
[----:B------:R-:W2:Y:S01]  /*44450*/  LDL.LU R24, [R1] ;  /* 0x0000000001187983 */ /* 0x000ea20000300800 */
[----:B------:R-:W-:-:S02]  /*44460*/  IMAD.MOV.U32 R26, RZ, RZ, R28 ;  /* 0x000000ffff1a7224 */ /* 0x000fc400078e001c */
[----:B---3--:R-:W-:Y:S02]  /*44470*/  IMAD.MOV.U32 R27, RZ, RZ, R29 ;  /* 0x000000ffff1b7224 */ /* 0x008fe400078e001d */
[----:B------:R-:W-:Y:S02]  /*44480*/  IMAD.MOV.U32 R25, RZ, RZ, R3 ;  /* 0x000000ffff197224 */ /* 0x000fe400078e0003 */
[----:B------:R-:W3:Y:S04]  /*44490*/  LDL.LU R3, [R1+0x45ac] ;  /* 0x0045ac0001037983 */ /* 0x000ee80000300800 */
[----:B------:R-:W3:Y:S04]  /*444a0*/  LDL.LU R28, [R1+0x45a8] ;  /* 0x0045a800011c7983 */ /* 0x000ee80000300800 */
[----:B------:R-:W3:Y:S04]  /*444b0*/  LDL.LU R29, [R1+0x45a4] ;  /* 0x0045a400011d7983 */ /* 0x000ee80000300800 */
[----:B------:R-:W-:Y:S04]  /*444c0*/  STL.64 [R1+0x4598], R26 ;  /* 0x0045981a01007387 */ /* 0x000fe80000100a00 */
[----:B--2---:R0:W-:Y:S04]  /*444d0*/  STL.64 [R1+0x4590], R24 ;  /* 0x0045901801007387 */ /* 0x0041e80000100a00 */
[----:B0-----:R-:W2:Y:S04]  /*444e0*/  LDL.LU R24, [R1+0x170] ;  /* 0x0001700001187983 */ /* 0x001ea80000300800 */
[----:B------:R-:W2:Y:S04]  /*444f0*/  LDL.LU R25, [R1+0x174] ;  /* 0x0001740001197983 */ /* 0x000ea80000300800 */
[----:B------:R-:W2:Y:S04]  /*44500*/  LDL.LU R26, [R1+0x178] ;  /* 0x00017800011a7983 */ /* 0x000ea80000300800 */
[----:B------:R-:W2:Y:S04]  /*44510*/  LDL.LU R27, [R1+0x17c] ;  /* 0x00017c00011b7983 */ /* 0x000ea80000300800 */
[----:B----4-:R-:W-:Y:S04]  /*44520*/  STL.64 [R1+0x4558], R18 ;  /* 0x0045581201007387 */ /* 0x010fe80000100a00 */
        /* <DEDUP_REMOVED lines=10> */
[----:B------:R-:W4:Y:S01]  /*445d0*/  LDL.LU R19, [R1+0x16c] ;  /* 0x00016c0001137983 */ /* 0x000f220000300800 */
[----:B--2---:R-:W-:Y:S03]  /*445e0*/  HMMA.16816.F32 R20, R20, R10, R24 ;  /* 0x0000000a1414723c */ /* 0x004fe60000001818 */
[----:B------:R-:W0:Y:S04]  /*445f0*/  LDSM.16.MT88.4 R24, [R2+UR5+0x4180] ;  /* 0x004180050218783b */ /* 0x000e280008004200 */
[----:B----4-:R-:W-:Y:S04]  /*44600*/  STL.64 [R1+0x4588], R18 ;  /* 0x0045881201007387 */ /* 0x010fe80000100a00 */
[----:B---3--:R1:W-:Y:S04]  /*44610*/  STL.64 [R1+0x4580], R16 ;  /* 0x0045801001007387 */ /* 0x0083e80000100a00 */
[----:B-1----:R-:W2:Y:S04]  /*44620*/  LDL.LU R16, [R1+0x190] ;  /* 0x0001900001107983 */ /* 0x002ea80000300800 */
[----:B------:R-:W2:Y:S04]  /*44630*/  LDL.LU R17, [R1+0x194] ;  /* 0x0001940001117983 */ /* 0x000ea80000300800 */
[----:B------:R-:W2:Y:S04]  /*44640*/  LDL.LU R18, [R1+0x198] ;  /* 0x0001980001127983 */ /* 0x000ea80000300800 */
[----:B------:R-:W2:Y:S04]  /*44650*/  LDL.LU R19, [R1+0x19c] ;  /* 0x00019c0001137983 */ /* 0x000ea80000300800 */
[----:B------:R-:W-:Y:S04]  /*44660*/  STL.64 [R1+0x4528], R14 ;  /* 0x0045280e01007387 */ /* 0x000fe80000100a00 */
[----:B------:R1:W-:Y:S04]  /*44670*/  STL.64 [R1+0x4520], R12 ;  /* 0x0045200c01007387 */ /* 0x0003e80000100a00 */
[----:B-1----:R-:W3:Y:S04]  /*44680*/  LDL.LU R12, [R1+0xf0] ;  /* 0x0000f000010c7983 */ /* 0x002ee80000300800 */
[----:B------:R-:W3:Y:S04]  /*44690*/  LDL.LU R13, [R1+0xf4] ;  /* 0x0000f400010d7983 */ /* 0x000ee80000300800 */
[----:B------:R-:W4:Y:S04]  /*446a0*/  LDL.LU R14, [R1+0xf8] ;  /* 0x0000f800010e7983 */ /* 0x000f280000300800 */
[----:B------:R-:W4:Y:S01]  /*446b0*/  LDL.LU R15, [R1+0xfc] ;  /* 0x0000fc00010f7983 */ /* 0x000f220000300800 */
[----:B------:R-:W-:-:S02]  /*446c0*/  IMAD.MOV.U32 R8, RZ, RZ, R20 ;  /* 0x000000ffff087224 */ /* 0x000fc400078e0014 */
[----:B------:R-:W-:Y:S02]  /*446d0*/  IMAD.MOV.U32 R9, RZ, RZ, R21 ;  /* 0x000000ffff097224 */ /* 0x000fe400078e0015 */
[----:B------:R-:W-:Y:S01]  /*446e0*/  IMAD.MOV.U32 R21, RZ, RZ, R29 ;  /* 0x000000ffff157224 */ /* 0x000fe200078e001d */
[----:B----4-:R-:W-:Y:S04]  /*446f0*/  STL.64 [R1+0x4538], R14 ;  /* 0x0045380e01007387 */ /* 0x010fe80000100a00 */
[----:B---3--:R1:W-:Y:S04]  /*44700*/  STL.64 [R1+0x4530], R12 ;  /* 0x0045300c01007387 */ /* 0x0083e80000100a00 */
[----:B-1----:R-:W3:Y:S04]  /*44710*/  LDL.LU R12, [R1+0x100] ;  /* 0x00010000010c7983 */ /* 0x002ee80000300800 */
[----:B------:R-:W3:Y:S04]  /*44720*/  LDL.LU R13, [R1+0x104] ;  /* 0x00010400010d7983 */ /* 0x000ee80000300800 */
[----:B------:R-:W3:Y:S04]  /*44730*/  LDL.LU R14, [R1+0x108] ;  /* 0x00010800010e7983 */ /* 0x000ee80000300800 */
[----:B------:R-:W3:Y:S04]  /*44740*/  LDL.LU R15, [R1+0x10c] ;  /* 0x00010c00010f7983 */ /* 0x000ee80000300800 */
[----:B------:R0:W-:Y:S04]  /*44750*/  STL [R1+0x44dc], R4 ;  /* 0x0044dc0401007387 */ /* 0x0001e80000100800 */
[----:B------:R1:W-:Y:S04]  /*44760*/  STL [R1+0x44d8], R5 ;  /* 0x0044d80501007387 */ /* 0x0003e80000100800 */
[----:B------:R-:W-:Y:S04]  /*44770*/  STL.64 [R1+0x388], R22 ;  /* 0x0003881601007387 */ /* 0x000fe80000100a00 */
[----:B------:R-:W4:Y:S01]  /*44780*/  LDL.LU R20, [R1+0xc0] ;  /* 0x0000c00001147983 */ /* 0x000f220000300800 */
[----:B0-----:R-:W-:-:S03]  /*44790*/  IMAD.MOV.U32 R4, RZ, RZ, R26 ;  /* 0x000000ffff047224 */ /* 0x001fc600078e001a */
[----:B------:R-:W4:Y:S01]  /*447a0*/  LDL.LU R29, [R1+0x45a0] ;  /* 0x0045a000011d7983 */ /* 0x000f220000300800 */
[----:B-1----:R-:W-:-:S03]  /*447b0*/  IMAD.MOV.U32 R5, RZ, RZ, R27 ;  /* 0x000000ffff057224 */ /* 0x002fc600078e001b */
[----:B------:R-:W-:Y:S04]  /*447c0*/  STL [R1+0x437c], R8 ;  /* 0x00437c0801007387 */ /* 0x000fe80000100800 */
[----:B------:R-:W-:Y:S04]  /*447d0*/  STL [R1+0x4378], R9 ;  /* 0x0043780901007387 */ /* 0x000fe80000100800 */
[----:B------:R0:W-:Y:S04]  /*447e0*/  STL.64 [R1+0x90], R24 ;  /* 0x0000901801007387 */ /* 0x0001e80000100a00 */
[----:B------:R-:W2:Y:S04]  /*447f0*/  LDL.LU.64 R26, [R1+0x4598] ;  /* 0x00459800011a7983 */ /* 0x000ea80000300a00 */
[----:B0-----:R-:W2:Y:S02]  /*44800*/  LDL.LU.64 R24, [R1+0x4590] ;  /* 0x0045900001187983 */ /* 0x001ea40000300a00 */
[----:B--2---:R-:W-:-:S15]  /*44810*/  HMMA.16816.F32 R16, R24, R6, R16 ;  /* 0x000000061810723c */ /* 0x004fde0000001810 */
[----:B------:R-:W-:-:S08]  /*44820*/  NOP ;  /* 0x0000000000007918 */ /* 0x000fd00000000000 */
[----:B------:R-:W-:Y:S01]  /*44830*/  STL [R1+0x374], R17 ;  /* 0x0003741101007387 */ /* 0x000fe20000100800 */
[----:B------:R-:W-:-:S03]  /*44840*/  IMAD.MOV.U32 R9, RZ, RZ, R16 ;  /* 0x000000ffff097224 */ /* 0x000fc600078e0010 */
[----:B------:R0:W-:Y:S04]  /*44850*/  STL.64 [R1+0x378], R18 ;  /* 0x0003781201007387 */ /* 0x0001e80000100a00 */
[----:B0-----:R-:W2:Y:S04]  /*44860*/  LDL.LU.64 R18, [R1+0x4588] ;  /* 0x0045880001127983 */ /* 0x001ea80000300a00 */
[----:B------:R-:W2:Y:S04]  /*44870*/  LDL.LU.64 R16, [R1+0x4580] ;  /* 0x0045800001107983 */ /* 0x000ea80000300a00 */
[----:B------:R-:W-:Y:S01]  /*44880*/  STL [R1+0x4380], R9 ;  /* 0x0043800901007387 */ /* 0x000fe20000100800 */
[----:B--2---:R-:W-:Y:S03]  /*44890*/  HMMA.16816.F32 R24, R24, R10, R16 ;  /* 0x0000000a1818723c */ /* 0x004fe60000001810 */
[----:B------:R-:W2:Y:S04]  /*448a0*/  LDL.LU.64 R18, [R1+0x4578] ;  /* 0x0045780001127983 */ /* 0x000ea80000300a00 */
[----:B------:R-:W2:-:S15]  /*448b0*/  LDL.LU.64 R16, [R1+0x4570] ;  /* 0x0045700001107983 */ /* 0x000e9e0000300a00 */
[----:B------:R-:W-:-:S01]  /*448c0*/  NOP ;  /* 0x0000000000007918 */ /* 0x000fc20000000000 */
[----:B------:R-:W-:Y:S01]  /*448d0*/  STL.64 [R1+0x300], R24 ;  /* 0x0003001801007387 */ /* 0x000fe20000100a00 */
[----:B------:R-:W-:-:S03]  /*448e0*/  IMAD.MOV.U32 R8, RZ, RZ, R27 ;  /* 0x000000ffff087224 */ /* 0x000fc600078e001b */
[----:B------:R0:W-:Y:S04]  /*448f0*/  STL [R1+0x308], R26 ;  /* 0x0003081a01007387 */ /* 0x0001e80000100800 */
[----:B0-----:R-:W2:Y:S04]  /*44900*/  LDL.LU.64 R26, [R1+0x4568] ;  /* 0x00456800011a7983 */ /* 0x001ea80000300a00 */
[----:B------:R-:W2:Y:S04]  /*44910*/  LDL.LU.64 R24, [R1+0x4560] ;  /* 0x0045600001187983 */ /* 0x000ea80000300a00 */
[----:B------:R-:W-:Y:S01]  /*44920*/  STL [R1+0x4384], R8 ;  /* 0x0043840801007387 */ /* 0x000fe20000100800 */
        /* <DEDUP_REMOVED lines=10> */
[----:B------:R-:W-:Y:S04]  /*449d0*/  STL.64 [R1+0x2e0], R24 ;  /* 0x0002e01801007387 */ /* 0x000fe80000100a00 */
[----:B------:R3:W-:Y:S02]  /*449e0*/  STL.64 [R1+0x2e8], R26 ;  /* 0x0002e81a01007387 */ /* 0x0007e40000100a00 */
[----:B---3--:R-:W-:Y:S02]  /*449f0*/  HMMA.16816.F32 R24, R16, R6, R12 ;  /* 0x000000061018723c */ /* 0x008fe4000000180c */
[----:B------:R-:W0:-:S15]  /*44a00*/  LDSM.16.MT88.4 R12, [R2+UR5+0x4200] ;  /* 0x00420005020c783b */ /* 0x000e1e0008004200 */
[----:B------:R-:W-:-:S06]  /*44a10*/  NOP ;  /* 0x0000000000007918 */ /* 0x000fcc0000000000 */
[----:B------:R0:W-:Y:S04]  /*44a20*/  STL.64 [R1+0x360], R24 ;  /* 0x0003601801007387 */ /* 0x0001e80000100a00 */
[----:B------:R1:W-:Y:S01]  /*44a30*/  STL.64 [R1+0x368], R26 ;  /* 0x0003681a01007387 */ /* 0x0003e20000100a00 */
[----:B0-----:R-:W-:Y:S02]  /*44a40*/  IMAD.MOV.U32 R25, RZ, RZ, R14 ;  /* 0x000000ffff197224 */ /* 0x001fe400078e000e */
[----:B------:R-:W-:Y:S02]  /*44a50*/  IMAD.MOV.U32 R24, RZ, RZ, R15 ;  /* 0x000000ffff187224 */ /* 0x000fe400078e000f */
[----:B-1----:R-:W-:Y:S01]  /*44a60*/  IMAD.MOV.U32 R27, RZ, RZ, R12 ;  /* 0x000000ffff1b7224 */ /* 0x002fe200078e000c */
[----:B------:R-:W2:Y:S01]  /*44a70*/  LDL.LU.64 R14, [R1+0x4538] ;  /* 0x00453800010e7983 */ /* 0x000ea20000300a00 */
[----:B------:R-:W-:-:S03]  /*44a80*/  IMAD.MOV.U32 R26, RZ, RZ, R13 ;  /* 0x000000ffff1a7224 */ /* 0x000fc600078e000d */
[----:B------:R-:W2:Y:S02]  /*44a90*/  LDL.LU.64 R12, [R1+0x4530] ;  /* 0x00453000010c7983 */ /* 0x000ea40000300a00 */
[----:B--2---:R-:W-:Y:S02]  /*44aa0*/  HMMA.16816.F32 R16, R16, R10, R12 ;  /* 0x0000000a1010723c */ /* 0x004fe4000000180c */
[----:B------:R-:W2:Y:S04]  /*44ab0*/  LDL.LU.64 R14, [R1+0x4528] ;  /* 0x00452800010e7983 */ /* 0x000ea80000300a00 */
[----:B------:R-:W2:-:S15]  /*44ac0*/  LDL.LU.64 R12, [R1+0x4520] ;  /* 0x00452000010c7983 */ /* 0x000e9e0000300a00 */
[----:B------:R-:W-:-:S02]  /*44ad0*/  NOP ;  /* 0x0000000000007918 */ /* 0x000fc40000000000 */
[----:B------:R-:W-:Y:S04]  /*44ae0*/  STL.64 [R1+0x2d0], R16 ;  /* 0x0002d01001007387 */ /* 0x000fe80000100a00 */
[----:B------:R-:W-:Y:S04]  /*44af0*/  STL.64 [R1+0x2d8], R18 ;  /* 0x0002d81201007387 */ /* 0x000fe80000100a00 */
[----:B------:R-:W0:Y:S02]  /*44b00*/  LDSM.16.MT88.4 R16, [R2+UR5+0x4280] ;  /* 0x004280050210783b */ /* 0x000e240008004200 */
[----:B0-----:R-:W-:-:S02]  /*44b10*/  IMAD.MOV.U32 R9, RZ, RZ, R18 ;  /* 0x000000ffff097224 */ /* 0x001fc400078e0012 */
[----:B------:R0:W-:Y:S01]  /*44b20*/  STL.64 [R1], R16 ;  /* 0x0000001001007387 */ /* 0x0001e20000100a00 */
[----:B------:R-:W-:-:S03]  /*44b30*/  IMAD.MOV.U32 R8, RZ, RZ, R19 ;  /* 0x000000ffff087224 */ /* 0x000fc600078e0013 */
[----:B------:R-:W2:Y:S04]  /*44b40*/  LDL.LU.64 R18, [R1+0x4518] ;  /* 0x0045180001127983 */ /* 0x000ea80000300a00 */
[----:B0-----:R-:W2:Y:S02]  /*44b50*/  LDL.LU.64 R16, [R1+0x4510] ;  /* 0x0045100001107983 */ /* 0x001ea40000300a00 */
[----:B--2---:R-:W-:-:S15]  /*44b60*/  HMMA.16816.F32 R12, R16, R6, R12 ;  /* 0x00000006100c723c */ /* 0x004fde000000180c */
[----:B------:R-:W-:-:S08]  /*44b70*/  NOP ;  /* 0x0000000000007918 */ /* 0x000fd00000000000 */
[----:B------:R-:W-:Y:S04]  /*44b80*/  STL.64 [R1+0x2c0], R12 ;  /* 0x0002c00c01007387 */ /* 0x000fe80000100a00 */
[----:B------:R0:W-:Y:S04]  /*44b90*/  STL.64 [R1+0x2c8], R14 ;  /* 0x0002c80e01007387 */ /* 0x0001e80000100a00 */
[----:B0-----:R-:W2:Y:S04]  /*44ba0*/  LDL.LU.64 R14, [R1+0x4508] ;  /* 0x00450800010e7983 */ /* 0x001ea80000300a00 */
[----:B------:R-:W2:Y:S02]  /*44bb0*/  LDL.LU.64 R12, [R1+0x4500] ;  /* 0x00450000010c7983 */ /* 0x000ea40000300a00 */
[----:B--2---:R-:W-:Y:S02]  /*44bc0*/  HMMA.16816.F32 R16, R16, R10, R12 ;  /* 0x0000000a1010723c */ /* 0x004fe4000000180c */
[----:B------:R-:W2:Y:S04]  /*44bd0*/  LDL.LU.64 R14, [R1+0x44f8] ;  /* 0x0044f800010e7983 */ /* 0x000ea80000300a00 */
[----:B------:R-:W2:-:S15]  /*44be0*/  LDL.LU.64 R12, [R1+0x44f0] ;  /* 0x0044f000010c7983 */ /* 0x000e9e0000300a00 */
[----:B------:R-:W-:-:S02]  /*44bf0*/  NOP ;  /* 0x0000000000007918 */ /* 0x000fc40000000000 */
[----:B------:R-:W-:Y:S04]  /*44c00*/  STL.64 [R1+0x260], R16 ;  /* 0x0002601001007387 */ /* 0x000fe80000100a00 */
[----:B------:R0:W-:Y:S04]  /*44c10*/  STL.64 [R1+0x268], R18 ;  /* 0x0002681201007387 */ /* 0x0001e80000100a00 */
[----:B0-----:R-:W2:Y:S04]  /*44c20*/  LDL.LU.64 R18, [R1+0x44e8] ;  /* 0x0044e80001127983 */ /* 0x001ea80000300a00 */
[----:B------:R-:W2:Y:S04]  /*44c30*/  LDL.LU.64 R16, [R1+0x44e0] ;  /* 0x0044e00001107983 */ /* 0x000ea80000300a00 */
[----:B------:R-:W-:Y:S01]  /*44c40*/  STL.64 [R1+0x44d0], R6 ;  /* 0x0044d00601007387 */ /* 0x000fe20000100a00 */
[----:B------:R-:W-:-:S02]  /*44c50*/  IMAD.MOV.U32 R22, RZ, RZ, R28 ;  /* 0x000000ffff167224 */ /* 0x000fc400078e001c */
[----:B------:R-:W-:Y:S01]  /*44c60*/  IMAD.MOV.U32 R23, RZ, RZ, R3 ;  /* 0x000000ffff177224 */ /* 0x000fe200078e0003 */
[----:B----4-:R-:W-:Y:S01]  /*44c70*/  LOP3.LUT R3, R29, 0x40, RZ, 0x3c, !PT ;  /* 0x000000401d037812 */ /* 0x010fe200078e3cff */
[----:B--2---:R-:W-:-:S15]  /*44c80*/  HMMA.16816.F32 R12, R16, R6, R12 ;  /* 0x00000006100c723c */ /* 0x004fde000000180c */
[----:B------:R-:W-:-:S08]  /*44c90*/  NOP ;  /* 0x0000000000007918 */ /* 0x000fd00000000000 */
[----:B------:R-:W-:Y:S04]  /*44ca0*/  STL.64 [R1+0x240], R12 ;  /* 0x0002400c01007387 */ /* 0x000fe80000100a00 */
[----:B------:R-:W-:Y:S04]  /*44cb0*/  STL.64 [R1+0x248], R14 ;  /* 0x0002480e01007387 */ /* 0x000fe80000100a00 */
[----:B------:R-:W0:Y:S04]  /*44cc0*/  LDSM.16.MT88.4 R12, [R2+UR5+0x4300] ;  /* 0x00430005020c783b */ /* 0x000e280008004200 */
[----:B0-----:R-:W-:Y:S04]  /*44cd0*/  STL.64 [R1+0x4400], R14 ;  /* 0x0044000e01007387 */ /* 0x001fe80000100a00 */
[----:B------:R0:W-:Y:S02]  /*44ce0*/  STL.64 [R1+0x43f8], R12 ;  /* 0x0043f80c01007387 */ /* 0x0001e40000100a00 */
[----:B0-----:R-:W-:Y:S02]  /*44cf0*/  HMMA.16816.F32 R12, R16, R10, R20 ;  /* 0x0000000a100c723c */ /* 0x001fe40000001814 */
[----:B------:R-:W0:Y:S04]  /*44d00*/  LDSM.16.MT88.4 R16, [R2+UR5+0x4380] ;  /* 0x004380050210783b */ /* 0x000e280008004200 */
[----:B------:R-:W-:Y:S04]  /*44d10*/  STL.64 [R1+0x44c8], R10 ;  /* 0x0044c80a01007387 */ /* 0x000fe80000100a00 */
[----:B------:R-:W-:Y:S04]  /*44d20*/  STL.64 [R1+0x44c0], R8 ;  /* 0x0044c00801007387 */ /* 0x000fe80000100a00 */
[----:B------:R-:W-:Y:S09]  /*44d30*/  LDSM.16.M88.4 R20, [R3+UR5+0x20000] ;  /* 0x020000050314783b */ /* 0x000ff20008000200 */
[----:B------:R-:W-:Y:S04]  /*44d40*/  STL.64 [R1+0x350], R12 ;  /* 0x0003500c01007387 */ /* 0x000fe80000100a00 */
[----:B------:R-:W-:Y:S04]  /*44d50*/  STL.64 [R1+0x358], R14 ;  /* 0x0003580e01007387 */ /* 0x000fe80000100a00 */
[----:B------:R-:W1:Y:S04]  /*44d60*/  LDSM.16.MT88.4 R12, [R0+UR5+0x8000] ;  /* 0x00800005000c783b */ /* 0x000e680008004200 */
[----:B0-----:R-:W-:Y:S04]  /*44d70*/  STL [R1+0x43d4], R16 ;  /* 0x0043d41001007387 */ /* 0x001fe80000100800 */
[----:B------:R-:W-:Y:S04]  /*44d80*/  STL [R1+0x43d0], R17 ;  /* 0x0043d01101007387 */ /* 0x000fe80000100800 */
[----:B------:R-:W-:Y:S04]  /*44d90*/  STL [R1+0x43cc], R18 ;  /* 0x0043cc1201007387 */ /* 0x000fe80000100800 */
[----:B------:R-:W-:Y:S04]  /*44da0*/  STL [R1+0x43c8], R19 ;  /* 0x0043c81301007387 */ /* 0x000fe80000100800 */
[----:B------:R-:W-:Y:S04]  /*44db0*/  STL [R1+0x4388], R2 ;  /* 0x0043880201007387 */ /* 0x000fe80000100800 */
[----:B-1----:R-:W-:Y:S04]  /*44dc0*/  STL.64 [R1+0x20], R12 ;  /* 0x0000200c01007387 */ /* 0x002fe80000100a00 */
[----:B------:R0:W-:Y:S04]  /*44dd0*/  STL [R1+0x41b4], R22 ;  /* 0x0041b41601007387 */ /* 0x0001e80000100800 */
[----:B------:R1:W-:Y:S04]  /*44de0*/  STL [R1+0x41b0], R23 ;  /* 0x0041b01701007387 */ /* 0x0003e80000100800 */
[----:B------:R2:W-:Y:S01]  /*44df0*/  STL.64 [R1+0x43b0], R20 ;  /* 0x0043b01401007387 */ /* 0x0005e20000100a00 */
[----:B0-----:R-:W-:-:S02]  /*44e00*/  IMAD.MOV.U32 R22, RZ, RZ, R25 ;  /* 0x000000ffff167224 */ /* 0x001fc400078e0019 */
[----:B-1----:R-:W-:Y:S02]  /*44e10*/  IMAD.MOV.U32 R23, RZ, RZ, R24 ;  /* 0x000000ffff177224 */ /* 0x002fe400078e0018 */
[----:B--2---:R-:W-:Y:S02]  /*44e20*/  IMAD.MOV.U32 R20, RZ, RZ, R27 ;  /* 0x000000ffff147224 */ /* 0x004fe400078e001b */
[----:B------:R-:W-:Y:S01]  /*44e30*/  IMAD.MOV.U32 R21, RZ, RZ, R26 ;  /* 0x000000ffff157224 */ /* 0x000fe200078e001a */
[----:B------:R-:W-:Y:S04]  /*44e40*/  STL.64 [R1+0x4438], R22 ;  /* 0x0044381601007387 */ /* 0x000fe80000100a00 */
[----:B------:R0:W-:Y:S01]  /*44e50*/  STL.64 [R1+0x4430], R20 ;  /* 0x0044301401007387 */ /* 0x0001e20000100a00 */
[----:B------:R-:W-:-:S02]  /*44e60*/  IMAD.MOV.U32 R29, RZ, RZ, R14 ;  /* 0x000000ffff1d7224 */ /* 0x000fc400078e000e */
[----:B------:R-:W-:Y:S01]  /*44e70*/  IMAD.MOV.U32 R28, RZ, RZ, R15 ;  /* 0x000000ffff1c7224 */ /* 0x000fe200078e000f */
[----:B------:R-:W1:Y:S04]  /*44e80*/  LDSM.16.M88.4 R24, [R3+UR5+0x20800] ;  /* 0x020800050318783b */ /* 0x000e680008000200 */
[----:B0-----:R-:W2:Y:S04]  /*44e90*/  LDL.LU R20, [R1+0x90] ;  /* 0x0000900001147983 */ /* 0x001ea80000300800 */
[----:B------:R-:W2:Y:S01]  /*44ea0*/  LDL.LU R21, [R1+0x94] ;  /* 0x0000940001157983 */ /* 0x000ea20000300800 */
[----:B------:R-:W-:-:S02]  /*44eb0*/  IMAD.MOV.U32 R22, RZ, RZ, R4 ;  /* 0x000000ffff167224 */ /* 0x000fc400078e0004 */
[----:B------:R-:W-:Y:S01]  /*44ec0*/  IMAD.MOV.U32 R23, RZ, RZ, R5 ;  /* 0x000000ffff177224 */ /* 0x000fe200078e0005 */
[----:B------:R-:W3:Y:S04]  /*44ed0*/  LDL.LU R4, [R1+0x44dc] ;  /* 0x0044dc0001047983 */ /* 0x000ee80000300800 */
[----:B------:R-:W4:Y:S04]  /*44ee0*/  LDL.LU R5, [R1+0x44d8] ;  /* 0x0044d80001057983 */ /* 0x000f280000300800 */
[----:B------:R-:W-:Y:S04]  /*44ef0*/  STL.64 [R1+0x4468], R22 ;  /* 0x0044681601007387 */ /* 0x000fe80000100a00 */
[----:B--2---:R0:W-:Y:S04]  /*44f00*/  STL.64 [R1+0x4460], R20 ;  /* 0x0044601401007387 */ /* 0x0041e80000100a00 */
[----:B------:R-:W2:Y:S04]  /*44f10*/  LDL.LU R12, [R1+0x200] ;  /* 0x00020000010c7983 */ /* 0x000ea80000300800 */
[----:B------:R-:W2:Y:S04]  /*44f20*/  LDL.LU R13, [R1+0x204] ;  /* 0x00020400010d7983 */ /* 0x000ea80000300800 */
[----:B------:R-:W3:Y:S04]  /*44f30*/  LDL.LU R14, [R1+0x208] ;  /* 0x00020800010e7983 */ /* 0x000ee80000300800 */
[----:B------:R-:W3:Y:S04]  /*44f40*/  LDL.LU R15, [R1+0x20c] ;  /* 0x00020c00010f7983 */ /* 0x000ee80000300800 */
[----:B---3--:R-:W-:Y:S04]  /*44f50*/  STL.64 [R1+0x4478], R14 ;  /* 0x0044780e01007387 */ /* 0x008fe80000100a00 */
[----:B--2---:R2:W-:Y:S04]  /*44f60*/  STL.64 [R1+0x4470], R12 ;  /* 0x0044700c01007387 */ /* 0x0045e80000100a00 */
[----:B0-----:R-:W3:Y:S04]  /*44f70*/  LDL.LU R20, [R1+0x1e0] ;  /* 0x0001e00001147983 */ /* 0x001ee80000300800 */
[----:B------:R-:W3:Y:S04]  /*44f80*/  LDL.LU R21, [R1+0x1e4] ;  /* 0x0001e40001157983 */ /* 0x000ee80000300800 */
[----:B------:R-:W4:Y:S04]  /*44f90*/  LDL.LU R22, [R1+0x1e8] ;  /* 0x0001e80001167983 */ /* 0x000f280000300800 */
[----:B------:R-:W4:Y:S04]  /*44fa0*/  LDL.LU R23, [R1+0x1ec] ;  /* 0x0001ec0001177983 */ /* 0x000f280000300800 */
[----:B----4-:R-:W-:Y:S04]  /*44fb0*/  STL.64 [R1+0x4488], R22 ;  /* 0x0044881601007387 */ /* 0x010fe80000100a00 */
[----:B---3--:R0:W-:Y:S04]  /*44fc0*/  STL.64 [R1+0x4480], R20 ;  /* 0x0044801401007387 */ /* 0x0081e80000100a00 */
[----:B--2---:R-:W2:Y:S04]  /*44fd0*/  LDL.LU R12, [R1+0x40] ;  /* 0x00004000010c7983 */ /* 0x004ea80000300800 */
[----:B------:R-:W2:Y:S04]  /*44fe0*/  LDL.LU R13, [R1+0x44] ;  /* 0x00004400010d7983 */ /* 0x000ea80000300800 */
[----:B------:R-:W3:Y:S04]  /*44ff0*/  LDL.LU R14, [R1+0x48] ;  /* 0x00004800010e7983 */ /* 0x000ee80000300800 */
[----:B------:R-:W3:Y:S04]  /*45000*/  LDL.LU R15, [R1+0x4c] ;  /* 0x00004c00010f7983 */ /* 0x000ee80000300800 */
[----:B---3--:R-:W-:Y:S04]  /*45010*/  STL.64 [R1+0x44a8], R14 ;  /* 0x0044a80e01007387 */ /* 0x008fe80000100a00 */
[----:B--2---:R-:W-:Y:S04]  /*45020*/  STL.64 [R1+0x44a0], R12 ;  /* 0x0044a00c01007387 */ /* 0x004fe80000100a00 */
[----:B0-----:R-:W2:Y:S04]  /*45030*/  LDL.LU R20, [R1+0x1a0] ;  /* 0x0001a00001147983 */ /* 0x001ea80000300800 */
[----:B------:R-:W2:Y:S04]  /*45040*/  LDL.LU R21, [R1+0x1a4] ;  /* 0x0001a40001157983 */ /* 0x000ea80000300800 */
[----:B------:R-:W3:Y:S04]  /*45050*/  LDL.LU R22, [R1+0x1a8] ;  /* 0x0001a80001167983 */ /* 0x000ee80000300800 */
[----:B------:R-:W3:Y:S04]  /*45060*/  LDL.LU R23, [R1+0x1ac] ;  /* 0x0001ac0001177983 */ /* 0x000ee80000300800 */
[----:B---3--:R-:W-:Y:S04]  /*45070*/  STL.64 [R1+0x4498], R22 ;  /* 0x0044981601007387 */ /* 0x008fe80000100a00 */
[----:B--2---:R0:W-:Y:S04]  /*45080*/  STL.64 [R1+0x4490], R20 ;  /* 0x0044901401007387 */ /* 0x0041e80000100a00 */
[----:B0-----:R-:W2:Y:S04]  /*45090*/  LDL.LU R20, [R1+0x1b0] ;  /* 0x0001b00001147983 */ /* 0x001ea80000300800 */
[----:B------:R-:W2:Y:S04]  /*450a0*/  LDL.LU R21, [R1+0x1b4] ;  /* 0x0001b40001157983 */ /* 0x000ea80000300800 */
[----:B------:R-:W3:Y:S04]  /*450b0*/  LDL.LU R22, [R1+0x1b8] ;  /* 0x0001b80001167983 */ /* 0x000ee80000300800 */
[----:B------:R-:W3:Y:S04]  /*450c0*/  LDL.LU R23, [R1+0x1bc] ;  /* 0x0001bc0001177983 */ /* 0x000ee80000300800 */
[----:B---3--:R-:W-:Y:S04]  /*450d0*/  STL.64 [R1+0x44b8], R22 ;  /* 0x0044b81601007387 */ /* 0x008fe80000100a00 */
[----:B--2---:R0:W-:Y:S04]  /*450e0*/  STL.64 [R1+0x44b0], R20 ;  /* 0x0044b01401007387 */ /* 0x0041e80000100a00 */
[----:B------:R-:W2:Y:S04]  /*450f0*/  LDL.LU R12, [R1+0x50] ;  /* 0x00005000010c7983 */ /* 0x000ea80000300800 */
[----:B------:R-:W2:Y:S04]  /*45100*/  LDL.LU R13, [R1+0x54] ;  /* 0x00005400010d7983 */ /* 0x000ea80000300800 */
[----:B------:R-:W2:Y:S04]  /*45110*/  LDL.LU R14, [R1+0x58] ;  /* 0x00005800010e7983 */ /* 0x000ea80000300800 */
[----:B------:R-:W2:Y:S04]  /*45120*/  LDL.LU R15, [R1+0x5c] ;  /* 0x00005c00010f7983 */ /* 0x000ea80000300800 */
[----:B0-----:R-:W3:Y:S04]  /*45130*/  LDL.LU R20, [R1+0x1c0] ;  /* 0x0001c00001147983 */ /* 0x001ee80000300800 */
[----:B------:R-:W3:Y:S04]  /*45140*/  LDL.LU R21, [R1+0x1c4] ;  /* 0x0001c40001157983 */ /* 0x000ee80000300800 */
[----:B------:R-:W3:Y:S04]  /*45150*/  LDL.LU R22, [R1+0x1c8] ;  /* 0x0001c80001167983 */ /* 0x000ee80000300800 */
[----:B------:R-:W3:Y:S04]  /*45160*/  LDL.LU R23, [R1+0x1cc] ;  /* 0x0001cc0001177983 */ /* 0x000ee80000300800 */
[----:B------:R-:W2:Y:S04]  /*45170*/  LDL.LU R8, [R1+0x1f0] ;  /* 0x0001f00001087983 */ /* 0x000ea80000300800 */
[----:B------:R-:W2:Y:S04]  /*45180*/  LDL.LU R9, [R1+0x1f4] ;  /* 0x0001f40001097983 */ /* 0x000ea80000300800 */
[----:B------:R-:W2:Y:S04]  /*45190*/  LDL.LU R10, [R1+0x1f8] ;  /* 0x0001f800010a7983 */ /* 0x000ea80000300800 */
[----:B------:R-:W2:Y:S04]  /*451a0*/  LDL.LU R11, [R1+0x1fc] ;  /* 0x0001fc00010b7983 */ /* 0x000ea80000300800 */
[----:B-1----:R0:W-:Y:S04]  /*451b0*/  STL [R1+0x41cc], R26 ;  /* 0x0041cc1a01007387 */ /* 0x0021e80000100800 */
[----:B------:R1:W-:Y:S01]  /*451c0*/  STL [R1+0x41c8], R27 ;  /* 0x0041c81b01007387 */ /* 0x0003e20000100800 */
[----:B0-----:R-:W-:-:S02]  /*451d0*/  IMAD.MOV.U32 R26, RZ, RZ, R5 ;  /* 0x000000ffff1a7224 */ /* 0x001fc400078e0005 */
[----:B-1----:R-:W-:Y:S02]  /*451e0*/  IMAD.MOV.U32 R27, RZ, RZ, R4 ;  /* 0x000000ffff1b7224 */ /* 0x002fe400078e0004 */
[----:B------:R-:W0:Y:S04]  /*451f0*/  LDSM.16.MT88.4 R4, [R0+UR5+0x8080] ;  /* 0x008080050004783b */ /* 0x000e280008004200 */
[----:B------:R1:W-:Y:S04]  /*45200*/  STL.64 [R1+0x4428], R24 ;  /* 0x0044281801007387 */ /* 0x0003e80000100a00 */
[----:B-1----:R-:W4:Y:S04]  /*45210*/  LDL.LU R24, [R1+0x30] ;  /* 0x0000300001187983 */ /* 0x002f280000300800 */
[----:B------:R-:W4:Y:S04]  /*45220*/  LDL.LU R25, [R1+0x34] ;  /* 0x0000340001197983 */ /* 0x000f280000300800 */
[----:B------:R-:W-:Y:S01]  /*45230*/  STL [R1+0x3ae8], R3 ;  /* 0x003ae80301007387 */ /* 0x000fe20000100800 */
[----:B0-----:R-:W-:-:S02]  /*45240*/  IMAD.MOV.U32 R18, RZ, RZ, R6 ;  /* 0x000000ffff127224 */ /* 0x001fc400078e0006 */
[----:B------:R-:W-:Y:S02]  /*45250*/  IMAD.MOV.U32 R19, RZ, RZ, R7 ;  /* 0x000000ffff137224 */ /* 0x000fe400078e0007 */
[----:B------:R-:W-:Y:S01]  /*45260*/  IMAD.MOV.U32 R16, RZ, RZ, R4 ;  /* 0x000000ffff107224 */ /* 0x000fe200078e0004 */
[----:B------:R-:W2:Y:S01]  /*45270*/  LDL.LU.64 R6, [R1+0x44d0] ;  /* 0x0044d00001067983 */ /* 0x000ea20000300a00 */
[----:B------:R-:W-:-:S03]  /*45280*/  IMAD.MOV.U32 R17, RZ, RZ, R5 ;  /* 0x000000ffff117224 */ /* 0x000fc600078e0005 */
        /* <DEDUP_REMOVED lines=10> */
[----:B------:R-:W4:Y:S04]  /*45330*/  LDL.LU R18, [R1+0x218] ;  /* 0x0002180001127983 */ /* 0x000f280000300800 */
[----:B------:R-:W4:Y:S01]  /*45340*/  LDL.LU R19, [R1+0x21c] ;  /* 0x00021c0001137983 */ /* 0x000f220000300800 */
[C---:B--2---:R-:W-:Y:S03]  /*45350*/  HMMA.16816.F32 R8, R12.reuse, R6, R8 ;  /* 0x000000060c08723c */ /* 0x044fe60000001808 */
[----:B----4-:R-:W-:Y:S04]  /*45360*/  STL.64 [R1+0x4458], R18 ;  /* 0x0044581201007387 */ /* 0x010fe80000100a00 */
[----:B---3--:R0:W-:Y:S04]  /*45370*/  STL.64 [R1+0x4450], R16 ;  /* 0x0044501001007387 */ /* 0x0081e80000100a00 */
[----:B0-----:R-:W2:Y:S04]  /*45380*/  LDL.LU R16, [R1+0x1d0] ;  /* 0x0001d00001107983 */ /* 0x001ea80000300800 */
[----:B------:R-:W2:Y:S04]  /*45390*/  LDL.LU R17, [R1+0x1d4] ;  /* 0x0001d40001117983 */ /* 0x000ea80000300800 */
[----:B------:R-:W2:Y:S04]  /*453a0*/  LDL.LU R18, [R1+0x1d8] ;  /* 0x0001d80001127983 */ /* 0x000ea80000300800 */
[----:B------:R-:W2:Y:S04]  /*453b0*/  LDL.LU R19, [R1+0x1dc] ;  /* 0x0001dc0001137983 */ /* 0x000ea80000300800 */
[----:B------:R-:W-:Y:S04]  /*453c0*/  STL.64 [R1+0x3b0], R8 ;  /* 0x0003b00801007387 */ /* 0x000fe80000100a00 */
[----:B------:R0:W-:Y:S04]  /*453d0*/  STL.64 [R1+0x3b8], R10 ;  /* 0x0003b80a01007387 */ /* 0x0001e80000100a00 */
[----:B0-----:R-:W3:Y:S04]  /*453e0*/  LDL.LU.64 R10, [R1+0x44c8] ;  /* 0x0044c800010a7983 */ /* 0x001ee80000300a00 */
[----:B------:R-:W4:Y:S01]  /*453f0*/  LDL.LU.64 R8, [R1+0x44c0] ;  /* 0x0044c00001087983 */ /* 0x000f220000300a00 */
[----:B---3--:R-:W-:Y:S03]  /*45400*/  HMMA.16816.F32 R12, R12, R10, R20 ;  /* 0x0000000a0c0c723c */ /* 0x008fe60000001814 */
[----:B------:R-:W3:Y:S04]  /*45410*/  LDL.LU.64 R22, [R1+0x44b8] ;  /* 0x0044b80001167983 */ /* 0x000ee80000300a00 */
[----:B------:R-:W3:-:S15]  /*45420*/  LDL.LU.64 R20, [R1+0x44b0] ;  /* 0x0044b00001147983 */ /* 0x000ede0000300a00 */
[----:B------:R-:W-:-:S01]  /*45430*/  NOP ;  /* 0x0000000000007918 */ /* 0x000fc20000000000 */
        /* <DEDUP_REMOVED lines=16> */
[----:B0-----:R-:W4:Y:S04]  /*45540*/  LDL.LU.64 R14, [R1+0x4478] ;  /* 0x00447800010e7983 */ /* 0x001f280000300a00 */
[----:B------:R-:W4:Y:S01]  /*45550*/  LDL.LU.64 R12, [R1+0x4470] ;  /* 0x00447000010c7983 */ /* 0x000f220000300a00 */
[----:B---3--:R-:W-:-:S15]  /*45560*/  HMMA.16816.F32 R20, R24, R6, R20 ;  /* 0x000000061814723c */ /* 0x008fde0000001814 */
[----:B------:R-:W-:-:S08]  /*45570*/  NOP ;  /* 0x0000000000007918 */ /* 0x000fd00000000000 */
[----:B------:R-:W-:Y:S04]  /*45580*/  STL.64 [R1+0x140], R20 ;  /* 0x0001401401007387 */ /* 0x000fe80000100a00 */
[----:B------:R0:W-:Y:S04]  /*45590*/  STL.64 [R1+0x148], R22 ;  /* 0x0001481601007387 */ /* 0x0001e80000100a00 */
[----:B0-----:R-:W4:Y:S04]  /*455a0*/  LDL.LU.64 R22, [R1+0x4468] ;  /* 0x0044680001167983 */ /* 0x001f280000300a00 */
[----:B------:R-:W4:Y:S01]  /*455b0*/  LDL.LU.64 R20, [R1+0x4460] ;  /* 0x0044600001147983 */ /* 0x000f220000300a00 */
[----:B--2---:R-:W-:-:S15]  /*455c0*/  HMMA.16816.F32 R24, R24, R10, R16 ;  /* 0x0000000a1818723c */ /* 0x004fde0000001810 */
[----:B------:R-:W-:-:S08]  /*455d0*/  NOP ;  /* 0x0000000000007918 */ /* 0x000fd00000000000 */
[----:B------:R-:W-:Y:S04]  /*455e0*/  STL.64 [R1+0xf0], R24 ;  /* 0x0000f01801007387 */ /* 0x000fe80000100a00 */
[----:B------:R-:W-:Y:S01]  /*455f0*/  STL.64 [R1+0xf8], R26 ;  /* 0x0000f81a01007387 */ /* 0x000fe20000100a00 */
[----:B----4-:R-:W-:Y:S03]  /*45600*/  HMMA.16816.F32 R16, R20, R6, R12 ;  /* 0x000000061410723c */ /* 0x010fe6000000180c */
[----:B------:R-:W0:-:S15]  /*45610*/  LDSM.16.MT88.4 R12, [R0+UR5+0x8100] ;  /* 0x00810005000c783b */ /* 0x000e1e0008004200 */
[----:B------:R-:W-:-:S05]  /*45620*/  NOP ;  /* 0x0000000000007918 */ /* 0x000fca0000000000 */
[----:B------:R-:W-:Y:S04]  /*45630*/  STL.64 [R1+0xe0], R16 ;  /* 0x0000e01001007387 */ /* 0x000fe80000100a00 */
[----:B------:R-:W-:Y:S04]  /*45640*/  STL.64 [R1+0xe8], R18 ;  /* 0x0000e81201007387 */ /* 0x000fe80000100a00 */
[----:B------:R-:W1:Y:S04]  /*45650*/  LDSM.16.MT88.4 R16, [R0+UR5+0x8180] ;  /* 0x008180050010783b */ /* 0x000e680008004200 */
[----:B0-----:R0:W-:Y:S04]  /*45660*/  STL.64 [R1+0x40], R12 ;  /* 0x0000400c01007387 */ /* 0x0011e80000100a00 */
[----:B0-----:R-:W2:Y:S04]  /*45670*/  LDL.LU R12, [R1] ;  /* 0x00000000010c7983 */ /* 0x001ea80000300800 */
[----:B------:R-:W2:Y:S04]  /*45680*/  LDL.LU R13, [R1+0x4] ;  /* 0x00000400010d7983 */ /* 0x000ea80000300800 */
[----:B------:R-:W3:Y:S04]  /*45690*/  LDL.LU R24, [R1+0x220] ;  /* 0x0002200001187983 */ /* 0x000ee80000300800 */
[----:B------:R-:W3:Y:S04]  /*456a0*/  LDL.LU R25, [R1+0x224] ;  /* 0x0002240001197983 */ /* 0x000ee80000300800 */
[----:B------:R-:W3:Y:S01]  /*456b0*/  LDL.LU R26, [R1+0x228] ;  /* 0x00022800011a7983 */ /* 0x000ee20000300800 */
[----:B-1----:R-:W-:-:S03]  /*456c0*/  IMAD.MOV.U32 R2, RZ, RZ, R19 ;  /* 0x000000ffff027224 */ /* 0x002fc600078e0013 */
[----:B------:R-:W3:Y:S04]  /*456d0*/  LDL.LU R27, [R1+0x22c] ;  /* 0x00022c00011b7983 */ /* 0x000ee80000300800 */
[----:B------:R-:W-:Y:S04]  /*456e0*/  STL.64 [R1+0x30], R16 ;  /* 0x0000301001007387 */ /* 0x000fe80000100a00 */
[----:B------:R0:W-:Y:S04]  /*456f0*/  STL [R1+0x38], R18 ;  /* 0x0000381201007387 */ /* 0x0001e80000100800 */
[----:B0-----:R-:W4:Y:S04]  /*45700*/  LDL.LU.64 R18, [R1+0x4458] ;  /* 0x0044580001127983 */ /* 0x001f280000300a00 */
[----:B------:R-:W4:Y:S01]  /*45710*/  LDL.LU.64 R16, [R1+0x4450] ;  /* 0x0044500001107983 */ /* 0x000f220000300a00 */
[----:B------:R-:W-:-:S02]  /*45720*/  IMAD.MOV.U32 R5, RZ, RZ, R14 ;  /* 0x000000ffff057224 */ /* 0x000fc400078e000e */
[----:B------:R-:W-:Y:S02]  /*45730*/  IMAD.MOV.U32 R4, RZ, RZ, R15 ;  /* 0x000000ffff047224 */ /* 0x000fe400078e000f */
[----:B------:R-:W-:Y:S02]  /*45740*/  IMAD.MOV.U32 R14, RZ, RZ, R9 ;  /* 0x000000ffff0e7224 */ /* 0x000fe400078e0009 */
[----:B------:R-:W-:Y:S01]  /*45750*/  IMAD.MOV.U32 R15, RZ, RZ, R8 ;  /* 0x000000ffff0f7224 */ /* 0x000fe200078e0008 */
[----:B----4-:R-:W-:Y:S01]  /*45760*/  HMMA.16816.F32 R20, R20, R10, R16 ;  /* 0x0000000a1414723c */ /* 0x010fe20000001810 */
[----:B------:R-:W4:Y:S04]  /*45770*/  LDL.LU.64 R18, [R1+0x4448] ;  /* 0x0044480001127983 */ /* 0x000f280000300a00 */
[----:B------:R-:W4:-:S15]  /*45780*/  LDL.LU.64 R16, [R1+0x4440] ;  /* 0x0044400001107983 */ /* 0x000f1e0000300a00 */
[----:B------:R-:W-:-:S03]  /*45790*/  NOP ;  /* 0x0000000000007918 */ /* 0x000fc60000000000 */
[----:B------:R-:W-:Y:S04]  /*457a0*/  STL.64 [R1+0x130], R20 ;  /* 0x0001301401007387 */ /* 0x000fe80000100a00 */
[----:B------:R-:W-:Y:S04]  /*457b0*/  STL.64 [R1+0x138], R22 ;  /* 0x0001381601007387 */ /* 0x000fe80000100a00 */
[----:B------:R-:W0:Y:S02]  /*457c0*/  LDSM.16.MT88.4 R20, [R0+UR5+0x8200] ;  /* 0x008200050014783b */ /* 0x000e240008004200 */
[----:B0-----:R-:W-:-:S02]  /*457d0*/  IMAD.MOV.U32 R8, RZ, RZ, R22 ;  /* 0x000000ffff087224 */ /* 0x001fc400078e0016 */
[----:B------:R0:W-:Y:S01]  /*457e0*/  STL.64 [R1+0x70], R20 ;  /* 0x0000701401007387 */ /* 0x0001e20000100a00 */
[----:B------:R-:W-:-:S03]  /*457f0*/  IMAD.MOV.U32 R9, RZ, RZ, R23 ;  /* 0x000000ffff097224 */ /* 0x000fc600078e0017 */
[----:B------:R-:W4:Y:S04]  /*45800*/  LDL.LU.64 R22, [R1+0x4438] ;  /* 0x0044380001167983 */ /* 0x000f280000300a00 */
[----:B0-----:R-:W4:Y:S02]  /*45810*/  LDL.LU.64 R20, [R1+0x4430] ;  /* 0x0044300001147983 */ /* 0x001f240000300a00 */
[----:B----4-:R-:W-:-:S15]  /*45820*/  HMMA.16816.F32 R16, R20, R6, R16 ;  /* 0x000000061410723c */ /* 0x010fde0000001810 */
[----:B------:R-:W-:-:S08]  /*45830*/  NOP ;  /* 0x0000000000007918 */ /* 0x000fd00000000000 */
[----:B------:R0:W-:Y:S01]  /*45840*/  STL.64 [R1+0x180], R16 ;  /* 0x0001801001007387 */ /* 0x0001e20000100a00 */
[----:B------:R-:W-:-:S03]  /*45850*/  IMAD.MOV.U32 R3, RZ, RZ, R19 ;  /* 0x000000ffff037224 */ /* 0x000fc600078e0013 */
[----:B------:R1:W-:Y:S04]  /*45860*/  STL [R1+0x188], R18 ;  /* 0x0001881201007387 */ /* 0x0003e80000100800 */
[----:B0-----:R-:W4:Y:S04]  /*45870*/  LDL.LU R16, [R1+0x2a0] ;  /* 0x0002a00001107983 */ /* 0x001f280000300800 */
[----:B------:R-:W4:Y:S04]  /*45880*/  LDL.LU R17, [R1+0x2a4] ;  /* 0x0002a40001117983 */ /* 0x000f280000300800 */
[----:B-1----:R-:W2:Y:S04]  /*45890*/  LDL.LU R18, [R1+0x2a8] ;  /* 0x0002a80001127983 */ /* 0x002ea80000300800 */
[----:B------:R-:W2:Y:S04]  /*458a0*/  LDL.LU R19, [R1+0x2ac] ;  /* 0x0002ac0001137983 */ /* 0x000ea80000300800 */
[----:B--2---:R-:W-:Y:S04]  /*458b0*/  STL.64 [R1+0x43f0], R18 ;  /* 0x0043f01201007387 */ /* 0x004fe80000100a00 */
[----:B----4-:R0:W-:Y:S04]  /*458c0*/  STL.64 [R1+0x43e8], R16 ;  /* 0x0043e81001007387 */ /* 0x0101e80000100a00 */
[----:B0-----:R-:W2:Y:S04]  /*458d0*/  LDL.LU R16, [R1+0x2b0] ;  /* 0x0002b00001107983 */ /* 0x001ea80000300800 */
[----:B------:R-:W2:Y:S04]  /*458e0*/  LDL.LU R17, [R1+0x2b4] ;  /* 0x0002b40001117983 */ /* 0x000ea80000300800 */
[----:B------:R-:W4:Y:S04]  /*458f0*/  LDL.LU R18, [R1+0x2b8] ;  /* 0x0002b80001127983 */ /* 0x000f280000300800 */
[----:B------:R-:W4:Y:S01]  /*45900*/  LDL.LU R19, [R1+0x2bc] ;  /* 0x0002bc0001137983 */ /* 0x000f220000300800 */
[----:B---3--:R-:W-:Y:S03]  /*45910*/  HMMA.16816.F32 R20, R20, R10, R24 ;  /* 0x0000000a1414723c */ /* 0x008fe60000001818 */
[----:B----4-:R-:W-:Y:S04]  /*45920*/  STL.64 [R1+0x4410], R18 ;  /* 0x0044101201007387 */ /* 0x010fe80000100a00 */
[----:B--2---:R0:W-:Y:S04]  /*45930*/  STL.64 [R1+0x4408], R16 ;  /* 0x0044081001007387 */ /* 0x0041e80000100a00 */
        /* <DEDUP_REMOVED lines=8> */
[----:B------:R-:W2:Y:S04]  /*459c0*/  LDL.LU R18, [R1+0x258] ;  /* 0x0002580001127983 */ /* 0x000ea80000300800 */
[----:B------:R-:W2:Y:S04]  /*459d0*/  LDL.LU R19, [R1+0x25c] ;  /* 0x00025c0001137983 */ /* 0x000ea80000300800 */
[----:B------:R-:W-:Y:S04]  /*459e0*/  STL [R1+0x41f8], R3 ;  /* 0x0041f80301007387 */ /* 0x000fe80000100800 */
[----:B------:R-:W3:Y:S04]  /*459f0*/  LDL.LU.64 R24, [R1+0x4428] ;  /* 0x0044280001187983 */ /* 0x000ee80000300a00 */
[----:B------:R0:W-:Y:S04]  /*45a00*/  STL.64 [R1+0x120], R20 ;  /* 0x0001201401007387 */ /* 0x0001e80000100a00 */
[----:B------:R1:W-:Y:S04]  /*45a10*/  STL.64 [R1+0x128], R22 ;  /* 0x0001281601007387 */ /* 0x0003e80000100a00 */
[----:B0-----:R-:W4:Y:S04]  /*45a20*/  LDL.LU R20, [R1+0x330] ;  /* 0x0003300001147983 */ /* 0x001f280000300800 */
[----:B------:R-:W4:Y:S04]  /*45a30*/  LDL.LU R21, [R1+0x334] ;  /* 0x0003340001157983 */ /* 0x000f280000300800 */
[----:B-1----:R-:W3:Y:S04]  /*45a40*/  LDL.LU R22, [R1+0x338] ;  /* 0x0003380001167983 */ /* 0x002ee80000300800 */
[----:B------:R-:W3:Y:S01]  /*45a50*/  LDL.LU R23, [R1+0x33c] ;  /* 0x00033c0001177983 */ /* 0x000ee20000300800 */
[----:B--2---:R-:W-:Y:S03]  /*45a60*/  HMMA.16816.F32 R16, R12, R6, R16 ;  /* 0x000000060c10723c */ /* 0x004fe60000001810 */
[----:B---3--:R-:W-:Y:S04]  /*45a70*/  STL.64 [R1+0x43c0], R22 ;  /* 0x0043c01601007387 */ /* 0x008fe80000100a00 */
[----:B----4-:R0:W-:Y:S04]  /*45a80*/  STL.64 [R1+0x43b8], R20 ;  /* 0x0043b81401007387 */ /* 0x0101e80000100a00 */
[----:B0-----:R-:W2:Y:S04]  /*45a90*/  LDL.LU R20, [R1+0x340] ;  /* 0x0003400001147983 */ /* 0x001ea80000300800 */
[----:B------:R-:W2:Y:S04]  /*45aa0*/  LDL.LU R21, [R1+0x344] ;  /* 0x0003440001157983 */ /* 0x000ea80000300800 */
[----:B------:R-:W2:Y:S04]  /*45ab0*/  LDL.LU R22, [R1+0x348] ;  /* 0x0003480001167983 */ /* 0x000ea80000300800 */
[----:B------:R-:W2:Y:S04]  /*45ac0*/  LDL.LU R23, [R1+0x34c] ;  /* 0x00034c0001177983 */ /* 0x000ea80000300800 */
[----:B------:R-:W-:Y:S04]  /*45ad0*/  STL.64 [R1+0x110], R16 ;  /* 0x0001101001007387 */ /* 0x000fe80000100a00 */
[----:B------:R-:W-:Y:S04]  /*45ae0*/  STL.64 [R1+0x118], R18 ;  /* 0x0001181201007387 */ /* 0x000fe80000100a00 */
[----:B------:R-:W0:Y:S02]  /*45af0*/  LDSM.16.MT88.4 R16, [R0+UR5+0x8280] ;  /* 0x008280050010783b */ /* 0x000e240008004200 */
[----:B0-----:R-:W-:-:S02]  /*45b00*/  IMAD.MOV.U32 R27, RZ, RZ, R18 ;  /* 0x000000ffff1b7224 */ /* 0x001fc400078e0012 */
[----:B------:R-:W-:Y:S01]  /*45b10*/  STL.64 [R1+0x60], R16 ;  /* 0x0000601001007387 */ /* 0x000fe20000100a00 */
[----:B------:R-:W-:-:S03]  /*45b20*/  IMAD.MOV.U32 R26, RZ, RZ, R19 ;  /* 0x000000ffff1a7224 */ /* 0x000fc600078e0013 */
[----:B------:R-:W0:Y:S04]  /*45b30*/  LDSM.16.MT88.4 R16, [R0+UR5+0x8300] ;  /* 0x008300050010783b */ /* 0x000e280008004200 */
[----:B------:R-:W-:Y:S04]  /*45b40*/  STL [R1+0x42fc], R26 ;  /* 0x0042fc1a01007387 */ /* 0x000fe80000100800 */
[----:B------:R-:W-:Y:S04]  /*45b50*/  STL [R1+0x42f8], R27 ;  /* 0x0042f81b01007387 */ /* 0x000fe80000100800 */
[----:B0-----:R-:W-:Y:S04]  /*45b60*/  STL.64 [R1+0x50], R16 ;  /* 0x0000501001007387 */ /* 0x001fe80000100a00 */
        /* <DEDUP_REMOVED lines=9> */
[----:B------:R-:W0:Y:S02]  /*45c00*/  LDSM.16.MT88.4 R12, [R0+UR5+0x8380] ;  /* 0x00838005000c783b */ /* 0x000e240008004200 */
[----:B0-----:R-:W-:-:S02]  /*45c10*/  IMAD.MOV.U32 R26, RZ, RZ, R14 ;  /* 0x000000ffff1a7224 */ /* 0x001fc400078e000e */
[----:B------:R0:W-:Y:S01]  /*45c20*/  STL.64 [R1+0x80], R12 ;  /* 0x0000800c01007387 */ /* 0x0001e20000100a00 */
[----:B------:R-:W-:-:S03]  /*45c30*/  IMAD.MOV.U32 R27, RZ, RZ, R15 ;  /* 0x000000ffff1b7224 */ /* 0x000fc600078e000f */
[----:B------:R-:W3:Y:S04]  /*45c40*/  LDL.LU.64 R14, [R1+0x4400] ;  /* 0x00440000010e7983 */ /* 0x000ee80000300a00 */
[----:B0-----:R-:W3:Y:S04]  /*45c50*/  LDL.LU.64 R12, [R1+0x43f8] ;  /* 0x0043f800010c7983 */ /* 0x001ee80000300a00 */
[----:B------:R-:W-:Y:S04]  /*45c60*/  STL.64 [R1+0x43a8], R26 ;  /* 0x0043a81a01007387 */ /* 0x000fe80000100a00 */
[----:B------:R0:W-:Y:S04]  /*45c70*/  STL.64 [R1+0x43a0], R24 ;  /* 0x0043a01801007387 */ /* 0x0001e80000100a00 */
[----:B0-----:R-:W4:Y:S04]  /*45c80*/  LDL.LU R24, [R1+0x320] ;  /* 0x0003200001187983 */ /* 0x001f280000300800 */
[----:B------:R-:W4:Y:S04]  /*45c90*/  LDL.LU R25, [R1+0x324] ;  /* 0x0003240001197983 */ /* 0x000f280000300800 */
[----:B------:R-:W4:Y:S04]  /*45ca0*/  LDL.LU R26, [R1+0x328] ;  /* 0x00032800011a7983 */ /* 0x000f280000300800 */
        /* <DEDUP_REMOVED lines=9> */
[----:B------:R-:W2:-:S15]  /*45d40*/  LDL.LU.64 R16, [R1+0x43d8] ;  /* 0x0043d80001107983 */ /* 0x000e9e0000300a00 */
[----:B------:R-:W-:-:S02]  /*45d50*/  NOP ;  /* 0x0000000000007918 */ /* 0x000fc40000000000 */
[----:B------:R-:W-:Y:S04]  /*45d60*/  STL.64 [R1+0x160], R12 ;  /* 0x0001600c01007387 */ /* 0x000fe80000100a00 */
[----:B------:R3:W-:Y:S02]  /*45d70*/  STL.64 [R1+0x168], R14 ;  /* 0x0001680e01007387 */ /* 0x0007e40000100a00 */
[----:B---3--:R-:W-:Y:S02]  /*45d80*/  IMAD.MOV.U32 R14, RZ, RZ, R18 ;  /* 0x000000ffff0e7224 */ /* 0x008fe400078e0012 */
[----:B--2---:R-:W-:Y:S02]  /*45d90*/  IMAD.MOV.U32 R12, RZ, RZ, R16 ;  /* 0x000000ffff0c7224 */ /* 0x004fe400078e0010 */
[----:B------:R-:W2:Y:S01]  /*45da0*/  LDL.LU R16, [R1+0x43d4] ;  /* 0x0043d40001107983 */ /* 0x000ea20000300800 */
[----:B------:R-:W-:-:S02]  /*45db0*/  IMAD.MOV.U32 R13, RZ, RZ, R17 ;  /* 0x000000ffff0d7224 */ /* 0x000fc400078e0011 */
[----:B------:R-:W-:Y:S01]  /*45dc0*/  IMAD.MOV.U32 R15, RZ, RZ, R19 ;  /* 0x000000ffff0f7224 */ /* 0x000fe200078e0013 */
[----:B------:R-:W2:Y:S04]  /*45dd0*/  LDL.LU R17, [R1+0x43d0] ;  /* 0x0043d00001117983 */ /* 0x000ea80000300800 */
[----:B------:R-:W2:Y:S04]  /*45de0*/  LDL.LU R18, [R1+0x43cc] ;  /* 0x0043cc0001127983 */ /* 0x000ea80000300800 */
[----:B------:R-:W2:Y:S04]  /*45df0*/  LDL.LU R19, [R1+0x43c8] ;  /* 0x0043c80001137983 */ /* 0x000ea80000300800 */
[----:B------:R-:W-:Y:S04]  /*45e00*/  STL.64 [R1+0x4398], R14 ;  /* 0x0043980e01007387 */ /* 0x000fe80000100a00 */
[----:B------:R0:W-:Y:S04]  /*45e10*/  STL.64 [R1+0x4390], R12 ;  /* 0x0043900c01007387 */ /* 0x0001e80000100a00 */
[----:B0-----:R-:W3:Y:S04]  /*45e20*/  LDL.LU R12, [R1+0x290] ;  /* 0x00029000010c7983 */ /* 0x001ee80000300800 */
[----:B------:R-:W3:Y:S04]  /*45e30*/  LDL.LU R13, [R1+0x294] ;  /* 0x00029400010d7983 */ /* 0x000ee80000300800 */
        /* <DEDUP_REMOVED lines=9> */
[----:B------:R-:W4:-:S15]  /*45ed0*/  LDL.LU.64 R20, [R1+0x43b0] ;  /* 0x0043b00001147983 */ /* 0x000f1e0000300a00 */
[----:B------:R-:W-:-:S06]  /*45ee0*/  NOP ;  /* 0x0000000000007918 */ /* 0x000fcc0000000000 */
[----:B------:R0:W-:Y:S04]  /*45ef0*/  STL.64 [R1+0xd0], R16 ;  /* 0x0000d01001007387 */ /* 0x0001e80000100a00 */
[----:B------:R1:W-:Y:S04]  /*45f00*/  STL.64 [R1+0xd8], R18 ;  /* 0x0000d81201007387 */ /* 0x0003e80000100a00 */
[----:B0-----:R-:W4:Y:S04]  /*45f10*/  LDL.LU R16, [R1+0x20] ;  /* 0x0000200001107983 */ /* 0x001f280000300800 */
[----:B------:R-:W4:Y:S01]  /*45f20*/  LDL.LU R17, [R1+0x24] ;  /* 0x0000240001117983 */ /* 0x000f220000300800 */
[----:B-1----:R-:W-:-:S02]  /*45f30*/  IMAD.MOV.U32 R18, RZ, RZ, R29 ;  /* 0x000000ffff127224 */ /* 0x002fc400078e001d */
[----:B------:R-:W-:-:S07]  /*45f40*/  IMAD.MOV.U32 R19, RZ, RZ, R28 ;  /* 0x000000ffff137224 */ /* 0x000fce00078e001c */
[----:B----4-:R-:W-:-:S15]  /*45f50*/  HMMA.16816.F32 R24, R16, R20, R24 ;  /* 0x000000141018723c */ /* 0x010fde0000001818 */
[----:B------:R-:W-:-:S08]  /*45f60*/  NOP ;  /* 0x0000000000007918 */ /* 0x000fd00000000000 */
[----:B------:R-:W-:Y:S04]  /*45f70*/  STL.64 [R1+0xc0], R24 ;  /* 0x0000c01801007387 */ /* 0x000fe80000100a00 */
[----:B------:R0:W-:Y:S04]  /*45f80*/  STL.64 [R1+0xc8], R26 ;  /* 0x0000c81a01007387 */ /* 0x0001e80000100a00 */
[----:B0-----:R-:W2:Y:S04]  /*45f90*/  LDL.LU.64 R26, [R1+0x43a8] ;  /* 0x0043a800011a7983 */ /* 0x001ea80000300a00 */
[----:B------:R-:W3:Y:S02]  /*45fa0*/  LDL.LU.64 R24, [R1+0x43a0] ;  /* 0x0043a00001187983 */ /* 0x000ee40000300a00 */
[----:B---3--:R-:W-:Y:S02]  /*45fb0*/  HMMA.16816.F32 R16, R16, R24, R12 ;  /* 0x000000181010723c */ /* 0x008fe4000000180c */
[----:B------:R-:W3:Y:S04]  /*45fc0*/  LDL.LU.64 R14, [R1+0x4398] ;  /* 0x00439800010e7983 */ /* 0x000ee80000300a00 */
[----:B------:R-:W3:-:S15]  /*45fd0*/  LDL.LU.64 R12, [R1+0x4390] ;  /* 0x00439000010c7983 */ /* 0x000ede0000300a00 */
[----:B------:R-:W-:-:S03]  /*45fe0*/  NOP ;  /* 0x0000000000007918 */ /* 0x000fc60000000000 */
[----:B------:R-:W-:Y:S02]  /*45ff0*/  IMAD.MOV.U32 R22, RZ, RZ, R16 ;  /* 0x000000ffff167224 */ /* 0x000fe400078e0010 */
[----:B------:R-:W-:Y:S01]  /*46000*/  IMAD.MOV.U32 R23, RZ, RZ, R17 ;  /* 0x000000ffff177224 */ /* 0x000fe200078e0011 */
[----:B------:R-:W4:Y:S01]  /*46010*/  LDL.LU R16, [R1+0x2f0] ;  /* 0x0002f00001107983 */ /* 0x000f220000300800 */
[----:B------:R-:W-:Y:S02]  /*46020*/  IMAD.MOV.U32 R29, RZ, RZ, R18 ;  /* 0x000000ffff1d7224 */ /* 0x000fe400078e0012 */
[----:B------:R-:W-:Y:S01]  /*46030*/  IMAD.MOV.U32 R28, RZ, RZ, R19 ;  /* 0x000000ffff1c7224 */ /* 0x000fe200078e0013 */
[----:B------:R-:W4:Y:S04]  /*46040*/  LDL.LU R17, [R1+0x2f4] ;  /* 0x0002f40001117983 */ /* 0x000f280000300800 */
[----:B------:R-:W2:Y:S04]  /*46050*/  LDL.LU R18, [R1+0x2f8] ;  /* 0x0002f80001127983 */ /* 0x000ea80000300800 */
[----:B------:R-:W2:Y:S04]  /*46060*/  LDL.LU R19, [R1+0x2fc] ;  /* 0x0002fc0001137983 */ /* 0x000ea80000300800 */
[----:B--2---:R-:W-:Y:S04]  /*46070*/  STL.64 [R1+0x4308], R18 ;  /* 0x0043081201007387 */ /* 0x004fe80000100a00 */
[----:B----4-:R0:W-:Y:S04]  /*46080*/  STL.64 [R1+0x4300], R16 ;  /* 0x0043001001007387 */ /* 0x0101e80000100a00 */
[----:B0-----:R-:W2:Y:S04]  /*46090*/  LDL.LU R16, [R1+0x30] ;  /* 0x0000300001107983 */ /* 0x001ea80000300800 */
[----:B------:R-:W2:Y:S04]  /*460a0*/  LDL.LU R17, [R1+0x34] ;  /* 0x0000340001117983 */ /* 0x000ea80000300800 */
[----:B------:R-:W4:Y:S01]  /*460b0*/  LDL.LU R18, [R1+0x38] ;  /* 0x0000380001127983 */ /* 0x000f220000300800 */
[----:B------:R-:W-:-:S03]  /*460c0*/  IMAD.MOV.U32 R19, RZ, RZ, R2 ;  /* 0x000000ffff137224 */ /* 0x000fc600078e0002 */
[----:B------:R-:W3:Y:S04]  /*460d0*/  LDL.LU R2, [R1+0x4388] ;  /* 0x0043880001027983 */ /* 0x000ee80000300800 */
[----:B----4-:R-:W-:Y:S04]  /*460e0*/  STL.64 [R1+0x4338], R18 ;  /* 0x0043381201007387 */ /* 0x010fe80000100a00 */
[----:B--2---:R0:W-:Y:S04]  /*460f0*/  STL.64 [R1+0x4330], R16 ;  /* 0x0043301001007387 */ /* 0x0041e80000100a00 */
[----:B0-----:R-:W3:Y:S04]  /*46100*/  LDL.LU R16, [R1+0x280] ;  /* 0x0002800001107983 */ /* 0x001ee80000300800 */
[----:B------:R-:W3:Y:S04]  /*46110*/  LDL.LU R17, [R1+0x284] ;  /* 0x0002840001117983 */ /* 0x000ee80000300800 */
[----:B------:R-:W3:Y:S04]  /*46120*/  LDL.LU R18, [R1+0x288] ;  /* 0x0002880001127983 */ /* 0x000ee80000300800 */
[----:B------:R-:W3:Y:S04]  /*46130*/  LDL.LU R19, [R1+0x28c] ;  /* 0x00028c0001137983 */ /* 0x000ee80000300800 */
[----:B------:R-:W-:Y:S04]  /*46140*/  STL [R1+0x41ec], R23 ;  /* 0x0041ec1701007387 */ /* 0x000fe80000100800 */
[----:B------:R-:W-:Y:S04]  /*46150*/  STL [R1+0x41e8], R22 ;  /* 0x0041e81601007387 */ /* 0x000fe80000100800 */
[----:B------:R-:W-:Y:S04]  /*46160*/  STL [R1+0x41d4], R28 ;  /* 0x0041d41c01007387 */ /* 0x000fe80000100800 */
[----:B------:R-:W-:Y:S01]  /*46170*/  STL [R1+0x41d0], R29 ;  /* 0x0041d01d01007387 */ /* 0x000fe20000100800 */
[----:B---3--:R-:W-:-:S15]  /*46180*/  HMMA.16816.F32 R16, R12, R20, R16 ;  /* 0x000000140c10723c */ /* 0x008fde0000001810 */
[----:B------:R-:W-:-:S08]  /*46190*/  NOP ;  /* 0x0000000000007918 */ /* 0x000fd00000000000 */
[----:B------:R-:W-:Y:S04]  /*461a0*/  STL.64 [R1+0x90], R16 ;  /* 0x0000901001007387 */ /* 0x000fe80000100a00 */
[----:B------:R-:W-:Y:S04]  /*461b0*/  STL.64 [R1+0x98], R18 ;  /* 0x0000981201007387 */ /* 0x000fe80000100a00 */
[----:B------:R-:W0:Y:S02]  /*461c0*/  LDSM.16.MT88.4 R16, [R2+UR5+0x8000] ;  /* 0x008000050210783b */ /* 0x000e240008004200 */
[----:B0-----:R-:W-:-:S02]  /*461d0*/  IMAD.MOV.U32 R23, RZ, RZ, R18 ;  /* 0x000000ffff177224 */ /* 0x001fc400078e0012 */
[----:B------:R-:W-:Y:S02]  /*461e0*/  IMAD.MOV.U32 R22, RZ, RZ, R19 ;  /* 0x000000ffff167224 */ /* 0x000fe400078e0013 */
[----:B------:R-:W-:Y:S02]  /*461f0*/  IMAD.MOV.U32 R18, RZ, RZ, R5 ;  /* 0x000000ffff127224 */ /* 0x000fe400078e0005 */
[----:B------:R-:W-:Y:S02]  /*46200*/  IMAD.MOV.U32 R19, RZ, RZ, R4 ;  /* 0x000000ffff137224 */ /* 0x000fe400078e0004 */
[----:B------:R-:W0:Y:S01]  /*46210*/  LDSM.16.MT88.4 R4, [R2+UR5+0x8080] ;  /* 0x008080050204783b */ /* 0x000e220008004200 */
[----:B------:R-:W-:-:S03]  /*46220*/  IMAD.MOV.U32 R29, RZ, RZ, R16 ;  /* 0x000000ffff1d7224 */ /* 0x000fc600078e0010 */
[----:B------:R-:W-:Y:S01]  /*46230*/  STL.64 [R1+0x4368], R22 ;  /* 0x0043681601007387 */ /* 0x000fe20000100a00 */
[----:B------:R-:W-:-:S03]  /*46240*/  IMAD.MOV.U32 R28, RZ, RZ, R17 ;  /* 0x000000ffff1c7224 */ /* 0x000fc600078e0011 */
[----:B------:R-:W-:Y:S04]  /*46250*/  STL.64 [R1+0x4360], R20 ;  /* 0x0043601401007387 */ /* 0x000fe80000100a00 */
[----:B------:R-:W2:Y:S04]  /*46260*/  LDL.LU R16, [R1+0x40] ;  /* 0x0000400001107983 */ /* 0x000ea80000300800 */
[----:B------:R-:W2:Y:S04]  /*46270*/  LDL.LU R17, [R1+0x44] ;  /* 0x0000440001117983 */ /* 0x000ea80000300800 */
[----:B0-----:R-:W-:Y:S04]  /*46280*/  STL.64 [R1+0x4250], R6 ;  /* 0x0042500601007387 */ /* 0x001fe80000100a00 */
[----:B------:R0:W-:Y:S04]  /*46290*/  STL.64 [R1+0x4248], R4 ;  /* 0x0042480401007387 */ /* 0x0001e80000100a00 */
[----:B0-----:R-:W3:Y:S04]  /*462a0*/  LDL.LU R4, [R1+0x70] ;  /* 0x0000700001047983 */ /* 0x001ee80000300800 */
[----:B------:R-:W3:Y:S01]  /*462b0*/  LDL.LU R5, [R1+0x74] ;  /* 0x0000740001057983 */ /* 0x000ee20000300800 */
[----:B------:R-:W-:-:S02]  /*462c0*/  IMAD.MOV.U32 R6, RZ, RZ, R8 ;  /* 0x000000ffff067224 */ /* 0x000fc400078e0008 */
[----:B------:R-:W-:Y:S01]  /*462d0*/  IMAD.MOV.U32 R7, RZ, RZ, R9 ;  /* 0x000000ffff077224 */ /* 0x000fe200078e0009 */
[----:B------:R-:W4:Y:S04]  /*462e0*/  LDL.LU R8, [R1+0x4384] ;  /* 0x0043840001087983 */ /* 0x000f280000300800 */
[----:B------:R-:W2:Y:S04]  /*462f0*/  LDL.LU R9, [R1+0x4380] ;  /* 0x0043800001097983 */ /* 0x000ea80000300800 */
[----:B------:R-:W2:Y:S04]  /*46300*/  LDL.LU R20, [R1+0x390] ;  /* 0x0003900001147983 */ /* 0x000ea80000300800 */
[----:B------:R-:W2:Y:S04]  /*46310*/  LDL.LU R21, [R1+0x394] ;  /* 0x0003940001157983 */ /* 0x000ea80000300800 */
[----:B------:R-:W2:Y:S04]  /*46320*/  LDL.LU R22, [R1+0x398] ;  /* 0x0003980001167983 */ /* 0x000ea80000300800 */
[----:B------:R-:W2:Y:S04]  /*46330*/  LDL.LU R23, [R1+0x39c] ;  /* 0x00039c0001177983 */ /* 0x000ea80000300800 */
[----:B------:R-:W-:Y:S04]  /*46340*/  STL.64 [R1+0x4318], R6 ;  /* 0x0043180601007387 */ /* 0x000fe80000100a00 */
[----:B---3--:R0:W-:Y:S04]  /*46350*/  STL.64 [R1+0x4310], R4 ;  /* 0x0043100401007387 */ /* 0x0081e80000100a00 */
[----:B0-----:R-:W3:Y:S04]  /*46360*/  LDL.LU R4, [R1+0x300] ;  /* 0x0003000001047983 */ /* 0x001ee80000300800 */
[----:B------:R-:W3:Y:S04]  /*46370*/  LDL.LU R5, [R1+0x304] ;  /* 0x0003040001057983 */ /* 0x000ee80000300800 */
[----:B------:R-:W2:Y:S01]  /*46380*/  LDL.LU R6, [R1+0x308] ;  /* 0x0003080001067983 */ /* 0x000ea20000300800 */
[----:B----4-:R-:W-:-:S03]  /*46390*/  IMAD.MOV.U32 R7, RZ, RZ, R8 ;  /* 0x000000ffff077224 */ /* 0x010fc600078e0008 */
[----:B------:R-:W4:Y:S04]  /*463a0*/  LDL.LU R8, [R1+0x437c] ;  /* 0x00437c0001087983 */ /* 0x000f280000300800 */
[----:B--2---:R-:W-:Y:S04]  /*463b0*/  STL.64 [R1+0x4328], R6 ;  /* 0x0043280601007387 */ /* 0x004fe80000100a00 */
[----:B---3--:R0:W-:Y:S02]  /*463c0*/  STL.64 [R1+0x4320], R4 ;  /* 0x0043200401007387 */ /* 0x0081e40000100a00 */
[----:B0-----:R-:W-:-:S02]  /*463d0*/  IMAD.MOV.U32 R4, RZ, RZ, R9 ;  /* 0x000000ffff047224 */ /* 0x001fc400078e0009 */
[----:B------:R-:W2:Y:S04]  /*463e0*/  LDL.LU R9, [R1+0x4378] ;  /* 0x0043780001097983 */ /* 0x000ea80000300800 */
[----:B------:R-:W3:Y:S04]  /*463f0*/  LDL.LU R5, [R1+0x374] ;  /* 0x0003740001057983 */ /* 0x000ee80000300800 */
[----:B------:R-:W4:Y:S04]  /*46400*/  LDL.LU R6, [R1+0x378] ;  /* 0x0003780001067983 */ /* 0x000f280000300800 */
[----:B------:R-:W4:Y:S04]  /*46410*/  LDL.LU R7, [R1+0x37c] ;  /* 0x00037c0001077983 */ /* 0x000f280000300800 */
[----:B----4-:R-:W-:Y:S04]  /*46420*/  STL.64 [R1+0x4348], R6 ;  /* 0x0043480601007387 */ /* 0x010fe80000100a00 */
[----:B---3--:R0:W-:Y:S02]  /*46430*/  STL.64 [R1+0x4340], R4 ;  /* 0x0043400401007387 */ /* 0x0081e40000100a00 */
[----:B0-----:R-:W-:-:S02]  /*46440*/  IMAD.MOV.U32 R4, RZ, RZ, R8 ;  /* 0x000000ffff047224 */ /* 0x001fc400078e0008 */
[----:B------:R-:W3:Y:S01]  /*46450*/  LDL.LU R8, [R1+0x4374] ;  /* 0x0043740001087983 */ /* 0x000ee20000300800 */
[----:B--2---:R-:W-:-:S03]  /*46460*/  IMAD.MOV.U32 R5, RZ, RZ, R9 ;  /* 0x000000ffff057224 */ /* 0x004fc600078e0009 */
[----:B------:R-:W2:Y:S04]  /*46470*/  LDL.LU R9, [R1+0x4370] ;  /* 0x0043700001097983 */ /* 0x000ea80000300800 */
[----:B------:R-:W4:Y:S04]  /*46480*/  LDL.LU R6, [R1+0x388] ;  /* 0x0003880001067983 */ /* 0x000f280000300800 */
[----:B------:R-:W4:Y:S01]  /*46490*/  LDL.LU R7, [R1+0x38c] ;  /* 0x00038c0001077983 */ /* 0x000f220000300800 */
[----:B------:R-:W-:Y:S03]  /*464a0*/  HMMA.16816.F32 R12, R12, R24, R20 ;  /* 0x000000180c0c723c */ /* 0x000fe60000001814 */
[----:B----4-:R2:W-:Y:S02]  /*464b0*/  STL.64 [R1+0x4358], R6 ;  /* 0x0043580601007387 */ /* 0x0105e40000100a00 */
[----:B--2---:R-:W-:-:S02]  /*464c0*/  IMAD.MOV.U32 R6, RZ, RZ, R9 ;  /* 0x000000ffff067224 */ /* 0x004fc400078e0009 */
[----:B---3--:R-:W-:Y:S02]  /*464d0*/  IMAD.MOV.U32 R7, RZ, RZ, R8 ;  /* 0x000000ffff077224 */ /* 0x008fe400078e0008 */
[----:B------:R-:W0:Y:S04]  /*464e0*/  LDSM.16.MT88.4 R8, [R2+UR5+0x8100] ;  /* 0x008100050208783b */ /* 0x000e280008004200 */
[----:B------:R1:W-:Y:S04]  /*464f0*/  STL.64 [R1+0x4350], R4 ;  /* 0x0043500401007387 */ /* 0x0003e80000100a00 */
[----:B-1----:R-:W2:Y:S04]  /*46500*/  LDL.LU R4, [R1+0x3a0] ;  /* 0x0003a00001047983 */ /* 0x002ea80000300800 */
[----:B------:R-:W2:Y:S04]  /*46510*/  LDL.LU R5, [R1+0x3a4] ;  /* 0x0003a40001057983 */ /* 0x000ea80000300800 */
[----:B0-----:R-:W-:Y:S04]  /*46520*/  STL.64 [R1+0x4230], R10 ;  /* 0x0042300a01007387 */ /* 0x001fe80000100a00 */
[----:B------:R0:W-:Y:S04]  /*46530*/  STL.64 [R1+0x4228], R8 ;  /* 0x0042280801007387 */ /* 0x0001e80000100a00 */
[----:B0-----:R-:W3:Y:S04]  /*46540*/  LDL.LU R8, [R1+0x2e0] ;  /* 0x0002e00001087983 */ /* 0x001ee80000300800 */
[----:B------:R-:W3:Y:S04]  /*46550*/  LDL.LU R9, [R1+0x2e4] ;  /* 0x0002e40001097983 */ /* 0x000ee80000300800 */
[----:B------:R-:W3:Y:S04]  /*46560*/  LDL.LU R10, [R1+0x2e8] ;  /* 0x0002e800010a7983 */ /* 0x000ee80000300800 */
[----:B------:R-:W3:Y:S04]  /*46570*/  LDL.LU R11, [R1+0x2ec] ;  /* 0x0002ec00010b7983 */ /* 0x000ee80000300800 */
[----:B------:R-:W4:Y:S04]  /*46580*/  LDL.LU.64 R22, [R1+0x4368] ;  /* 0x0043680001167983 */ /* 0x000f280000300a00 */
[----:B------:R-:W2:Y:S04]  /*46590*/  LDL.LU.64 R20, [R1+0x4360] ;  /* 0x0043600001147983 */ /* 0x000ea80000300a00 */
[----:B------:R-:W-:Y:S04]  /*465a0*/  STL.64 [R1+0xa0], R12 ;  /* 0x0000a00c01007387 */ /* 0x000fe80000100a00 */
[----:B------:R-:W-:Y:S04]  /*465b0*/  STL.64 [R1+0xa8], R14 ;  /* 0x0000a80e01007387 */ /* 0x000fe80000100a00 */
[----:B------:R-:W0:Y:S04]  /*465c0*/  LDSM.16.MT88.4 R12, [R2+UR5+0x8180] ;  /* 0x00818005020c783b */ /* 0x000e280008004200 */
[----:B0-----:R-:W-:Y:S04]  /*465d0*/  STL [R1+0x4204], R13 ;  /* 0x0042040d01007387 */ /* 0x001fe80000100800 */
[----:B------:R-:W-:Y:S04]  /*465e0*/  STL [R1+0x4200], R14 ;  /* 0x0042000e01007387 */ /* 0x000fe80000100800 */
        /* <DEDUP_REMOVED lines=14> */
[----:B------:R-:W2:Y:S02]  /*466d0*/  LDL.LU.64 R16, [R1+0x4330] ;  /* 0x0043300001107983 */ /* 0x000ea40000300a00 */
        /* <DEDUP_REMOVED lines=17> */
[----:B------:R-:W-:Y:S04]  /*467f0*/  STL.64 [R1+0x1f8], R18 ;  /* 0x0001f81201007387 */ /* 0x000fe80000100a00 */
[----:B------:R-:W0:Y:S01]  /*46800*/  LDSM.16.MT88.4 R16, [R2+UR5+0x8200] ;  /* 0x008200050210783b */ /* 0x000e220008004200 */
[----:B---3--:R-:W-:Y:S03]  /*46810*/  HMMA.16816.F32 R8, R4, R24, R8 ;  /* 0x000000180408723c */ /* 0x008fe60000001808 */
[----:B------:R-:W1:Y:S04]  /*46820*/  LDSM.16.MT88.4 R4, [R2+UR5+0x8280] ;  /* 0x008280050204783b */ /* 0x000e680008004200 */
[----:B0-----:R-:W-:Y:S04]  /*46830*/  STL [R1+0x41f4], R18 ;  /* 0x0041f41201007387 */ /* 0x001fe80000100800 */
[----:B------:R-:W-:Y:S04]  /*46840*/  STL [R1+0x41f0], R19 ;  /* 0x0041f01301007387 */ /* 0x000fe80000100800 */
[----:B------:R-:W-:Y:S04]  /*46850*/  STL.64 [R1+0x42a8], R16 ;  /* 0x0042a81001007387 */ /* 0x000fe80000100a00 */
[----:B------:R-:W-:Y:S04]  /*46860*/  STL.64 [R1+0x42f0], R24 ;  /* 0x0042f01801007387 */ /* 0x000fe80000100a00 */
[----:B------:R0:W-:Y:S04]  /*46870*/  STL.64 [R1+0x200], R8 ;  /* 0x0002000801007387 */ /* 0x0001e80000100a00 */
[----:B------:R2:W-:Y:S04]  /*46880*/  STL.64 [R1+0x208], R10 ;  /* 0x0002080a01007387 */ /* 0x0005e80000100a00 */
[----:B0-----:R-:W3:Y:S04]  /*46890*/  LDL.LU R8, [R1+0x150] ;  /* 0x0001500001087983 */ /* 0x001ee80000300800 */
[----:B------:R-:W3:Y:S04]  /*468a0*/  LDL.LU R9, [R1+0x154] ;  /* 0x0001540001097983 */ /* 0x000ee80000300800 */
[----:B--2---:R-:W2:Y:S04]  /*468b0*/  LDL.LU R10, [R1+0x158] ;  /* 0x00015800010a7983 */ /* 0x004ea80000300800 */
[----:B------:R-:W2:Y:S04]  /*468c0*/  LDL.LU R11, [R1+0x15c] ;  /* 0x00015c00010b7983 */ /* 0x000ea80000300800 */
[----:B--2---:R-:W-:Y:S04]  /*468d0*/  STL.64 [R1+0x4240], R10 ;  /* 0x0042400a01007387 */ /* 0x004fe80000100a00 */
[----:B---3--:R0:W-:Y:S04]  /*468e0*/  STL.64 [R1+0x4238], R8 ;  /* 0x0042380801007387 */ /* 0x0081e80000100a00 */
[----:B0-----:R-:W2:Y:S04]  /*468f0*/  LDL.LU R8, [R1+0x1b0] ;  /* 0x0001b00001087983 */ /* 0x001ea80000300800 */
[----:B------:R-:W2:Y:S04]  /*46900*/  LDL.LU R9, [R1+0x1b4] ;  /* 0x0001b40001097983 */ /* 0x000ea80000300800 */
[----:B------:R-:W3:Y:S04]  /*46910*/  LDL.LU R10, [R1+0x1b8] ;  /* 0x0001b800010a7983 */ /* 0x000ee80000300800 */
[----:B------:R-:W3:Y:S01]  /*46920*/  LDL.LU R11, [R1+0x1bc] ;  /* 0x0001bc00010b7983 */ /* 0x000ee20000300800 */
[----:B-1----:R-:W-:-:S02]  /*46930*/  IMAD.MOV.U32 R15, RZ, RZ, R6 ;  /* 0x000000ffff0f7224 */ /* 0x002fc400078e0006 */
[----:B------:R-:W-:Y:S02]  /*46940*/  IMAD.MOV.U32 R3, RZ, RZ, R7 ;  /* 0x000000ffff037224 */ /* 0x000fe400078e0007 */
[----:B------:R-:W-:Y:S02]  /*46950*/  IMAD.MOV.U32 R13, RZ, RZ, R4 ;  /* 0x000000ffff0d7224 */ /* 0x000fe400078e0004 */
[----:B------:R-:W-:Y:S02]  /*46960*/  IMAD.MOV.U32 R14, RZ, RZ, R5 ;  /* 0x000000ffff0e7224 */ /* 0x000fe400078e0005 */
[----:B----4-:R-:W-:Y:S02]  /*46970*/  IMAD.MOV.U32 R6, RZ, RZ, R23 ;  /* 0x000000ffff067224 */ /* 0x010fe400078e0017 */
[----:B------:R-:W-:Y:S02]  /*46980*/  IMAD.MOV.U32 R7, RZ, RZ, R22 ;  /* 0x000000ffff077224 */ /* 0x000fe400078e0016 */
[----:B------:R-:W-:-:S02]  /*46990*/  IMAD.MOV.U32 R4, RZ, RZ, R29 ;  /* 0x000000ffff047224 */ /* 0x000fc400078e001d */
[----:B------:R-:W-:Y:S01]  /*469a0*/  IMAD.MOV.U32 R5, RZ, RZ, R28 ;  /* 0x000000ffff057224 */ /* 0x000fe200078e001c */
[----:B---3--:R-:W-:Y:S04]  /*469b0*/  STL.64 [R1+0x4260], R10 ;  /* 0x0042600a01007387 */ /* 0x008fe80000100a00 */
[----:B--2---:R-:W-:Y:S04]  /*469c0*/  STL.64 [R1+0x4258], R8 ;  /* 0x0042580801007387 */ /* 0x004fe80000100a00 */
[----:B------:R-:W-:Y:S04]  /*469d0*/  STL.64 [R1+0x4280], R6 ;  /* 0x0042800601007387 */ /* 0x000fe80000100a00 */
[----:B------:R0:W-:Y:S04]  /*469e0*/  STL.64 [R1+0x4278], R4 ;  /* 0x0042780401007387 */ /* 0x0001e80000100a00 */
        /* <DEDUP_REMOVED lines=10> */
[----:B------:R-:W2:Y:S04]  /*46a90*/  LDL.LU R10, [R1+0x318] ;  /* 0x00031800010a7983 */ /* 0x000ea80000300800 */
[----:B------:R-:W2:Y:S04]  /*46aa0*/  LDL.LU R11, [R1+0x31c] ;  /* 0x00031c00010b7983 */ /* 0x000ea80000300800 */
[----:B------:R-:W3:Y:S04]  /*46ab0*/  LDL.LU R16, [R1+0x50] ;  /* 0x0000500001107983 */ /* 0x000ee80000300800 */
[----:B------:R-:W3:Y:S04]  /*46ac0*/  LDL.LU R17, [R1+0x54] ;  /* 0x0000540001117983 */ /* 0x000ee80000300800 */
[----:B------:R-:W4:Y:S04]  /*46ad0*/  LDL.LU R18, [R1+0x58] ;  /* 0x0000580001127983 */ /* 0x000f280000300800 */
[----:B------:R-:W4:Y:S04]  /*46ae0*/  LDL.LU R19, [R1+0x5c] ;  /* 0x00005c0001137983 */ /* 0x000f280000300800 */
[----:B----4-:R-:W-:Y:S04]  /*46af0*/  STL.64 [R1+0x42d8], R18 ;  /* 0x0042d81201007387 */ /* 0x010fe80000100a00 */
[----:B---3--:R-:W-:Y:S04]  /*46b00*/  STL.64 [R1+0x42d0], R16 ;  /* 0x0042d01001007387 */ /* 0x008fe80000100a00 */
        /* <DEDUP_REMOVED lines=10> */
[----:B------:R-:W-:-:S02]  /*46bb0*/  IMAD.MOV.U32 R19, RZ, RZ, R26 ;  /* 0x000000ffff137224 */ /* 0x000fc400078e001a */
[----:B------:R-:W-:Y:S01]  /*46bc0*/  IMAD.MOV.U32 R18, RZ, RZ, R27 ;  /* 0x000000ffff127224 */ /* 0x000fe200078e001b */
[----:B----4-:R-:W-:Y:S04]  /*46bd0*/  STL.64 [R1+0x42e8], R6 ;  /* 0x0042e80601007387 */ /* 0x010fe80000100a00 */
[----:B---3--:R0:W-:Y:S04]  /*46be0*/  STL.64 [R1+0x42e0], R4 ;  /* 0x0042e00401007387 */ /* 0x0081e80000100a00 */
[----:B------:R-:W3:Y:S04]  /*46bf0*/  LDL.LU R16, [R1+0x60] ;  /* 0x0000600001107983 */ /* 0x000ee80000300800 */
[----:B------:R-:W3:Y:S04]  /*46c00*/  LDL.LU R17, [R1+0x64] ;  /* 0x0000640001117983 */ /* 0x000ee80000300800 */
[----:B0-----:R-:W4:Y:S04]  /*46c10*/  LDL.LU R4, [R1+0x2d0] ;  /* 0x0002d00001047983 */ /* 0x001f280000300800 */
[----:B------:R-:W4:Y:S04]  /*46c20*/  LDL.LU R5, [R1+0x2d4] ;  /* 0x0002d40001057983 */ /* 0x000f280000300800 */
[----:B------:R-:W4:Y:S04]  /*46c30*/  LDL.LU R6, [R1+0x2d8] ;  /* 0x0002d80001067983 */ /* 0x000f280000300800 */
[----:B------:R-:W4:Y:S04]  /*46c40*/  LDL.LU R7, [R1+0x2dc] ;  /* 0x0002dc0001077983 */ /* 0x000f280000300800 */
[----:B------:R-:W3:Y:S04]  /*46c50*/  LDL.LU R24, [R1+0x360] ;  /* 0x0003600001187983 */ /* 0x000ee80000300800 */
[----:B------:R-:W3:Y:S04]  /*46c60*/  LDL.LU R25, [R1+0x364] ;  /* 0x0003640001197983 */ /* 0x000ee80000300800 */
[----:B------:R-:W3:Y:S04]  /*46c70*/  LDL.LU R26, [R1+0x368] ;  /* 0x00036800011a7983 */ /* 0x000ee80000300800 */
[----:B------:R-:W3:Y:S04]  /*46c80*/  LDL.LU R27, [R1+0x36c] ;  /* 0x00036c00011b7983 */ /* 0x000ee80000300800 */
[----:B--2---:R-:W-:Y:S04]  /*46c90*/  STL.64 [R1+0x4270], R10 ;  /* 0x0042700a01007387 */ /* 0x004fe80000100a00 */
[----:B------:R0:W-:Y:S04]  /*46ca0*/  STL.64 [R1+0x4268], R8 ;  /* 0x0042680801007387 */ /* 0x0001e80000100a00 */
[----:B0-----:R-:W2:Y:S04]  /*46cb0*/  LDL.LU R8, [R1+0x3b0] ;  /* 0x0003b00001087983 */ /* 0x001ea80000300800 */
        /* <DEDUP_REMOVED lines=8> */
[----:B------:R-:W4:Y:S01]  /*46d40*/  LDL.LU R11, [R1+0x35c] ;  /* 0x00035c00010b7983 */ /* 0x000f220000300800 */
[C---:B---3--:R-:W-:Y:S03]  /*46d50*/  HMMA.16816.F32 R24, R16.reuse, R20, R24 ;  /* 0x000000141018723c */ /* 0x048fe60000001818 */
[----:B----4-:R-:W-:Y:S04]  /*46d60*/  STL.64 [R1+0x42a0], R10 ;  /* 0x0042a00a01007387 */ /* 0x010fe80000100a00 */
[----:B--2---:R0:W-:Y:S04]  /*46d70*/  STL.64 [R1+0x4298], R8 ;  /* 0x0042980801007387 */ /* 0x0041e80000100a00 */
[----:B0-----:R-:W2:Y:S04]  /*46d80*/  LDL.LU R8, [R1+0x240] ;  /* 0x0002400001087983 */ /* 0x001ea80000300800 */
[----:B------:R-:W2:Y:S04]  /*46d90*/  LDL.LU R9, [R1+0x244] ;  /* 0x0002440001097983 */ /* 0x000ea80000300800 */
[----:B------:R-:W2:Y:S04]  /*46da0*/  LDL.LU R10, [R1+0x248] ;  /* 0x00024800010a7983 */ /* 0x000ea80000300800 */
[----:B------:R-:W2:Y:S04]  /*46db0*/  LDL.LU R11, [R1+0x24c] ;  /* 0x00024c00010b7983 */ /* 0x000ea80000300800 */
        /* <DEDUP_REMOVED lines=12> */
[----:B------:R0:W-:Y:S04]  /*46e80*/  STL.64 [R1+0x270], R24 ;  /* 0x0002701801007387 */ /* 0x0001e80000100a00 */
[----:B------:R-:W-:Y:S04]  /*46e90*/  STL.64 [R1+0x278], R26 ;  /* 0x0002781a01007387 */ /* 0x000fe80000100a00 */
[----:B0-----:R-:W4:Y:S02]  /*46ea0*/  LDL.LU.64 R24, [R1+0x42f0] ;  /* 0x0042f00001187983 */ /* 0x001f240000300a00 */
[----:B----4-:R-:W-:Y:S02]  /*46eb0*/  HMMA.16816.F32 R16, R16, R24, R4 ;  /* 0x000000181010723c */ /* 0x010fe40000001804 */
[----:B------:R-:W4:Y:S04]  /*46ec0*/  LDL.LU.64 R6, [R1+0x42e8] ;  /* 0x0042e80001067983 */ /* 0x000f280000300a00 */
[----:B------:R-:W4:-:S15]  /*46ed0*/  LDL.LU.64 R4, [R1+0x42e0] ;  /* 0x0042e00001047983 */ /* 0x000f1e0000300a00 */
[----:B------:R-:W-:-:S02]  /*46ee0*/  NOP ;  /* 0x0000000000007918 */ /* 0x000fc40000000000 */
[----:B------:R-:W-:Y:S04]  /*46ef0*/  STL.64 [R1+0x250], R16 ;  /* 0x0002501001007387 */ /* 0x000fe80000100a00 */
[----:B------:R0:W-:Y:S04]  /*46f00*/  STL.64 [R1+0x258], R18 ;  /* 0x0002581201007387 */ /* 0x0001e80000100a00 */
[----:B0-----:R-:W4:Y:S04]  /*46f10*/  LDL.LU.64 R18, [R1+0x42d8] ;  /* 0x0042d80001127983 */ /* 0x001f280000300a00 */
[----:B------:R-:W4:Y:S02]  /*46f20*/  LDL.LU.64 R16, [R1+0x42d0] ;  /* 0x0042d00001107983 */ /* 0x000f240000300a00 */
[----:B----4-:R-:W-:-:S15]  /*46f30*/  HMMA.16816.F32 R4, R16, R20, R4 ;  /* 0x000000141004723c */ /* 0x010fde0000001804 */
[----:B------:R-:W-:-:S08]  /*46f40*/  NOP ;  /* 0x0000000000007918 */ /* 0x000fd00000000000 */
[----:B------:R-:W-:Y:S04]  /*46f50*/  STL.64 [R1+0x280], R4 ;  /* 0x0002800401007387 */ /* 0x000fe80000100a00 */
[----:B------:R0:W-:Y:S04]  /*46f60*/  STL.64 [R1+0x288], R6 ;  /* 0x0002880601007387 */ /* 0x0001e80000100a00 */
[----:B0-----:R-:W4:Y:S04]  /*46f70*/  LDL.LU.64 R6, [R1+0x42c8] ;  /* 0x0042c80001067983 */ /* 0x001f280000300a00 */
[----:B------:R-:W4:Y:S02]  /*46f80*/  LDL.LU.64 R4, [R1+0x42c0] ;  /* 0x0042c00001047983 */ /* 0x000f240000300a00 */
[----:B----4-:R-:W-:Y:S02]  /*46f90*/  HMMA.16816.F32 R16, R16, R24, R4 ;  /* 0x000000181010723c */ /* 0x010fe40000001804 */
[----:B------:R-:W2:Y:S04]  /*46fa0*/  LDL.LU.64 R6, [R1+0x42b8] ;  /* 0x0042b80001067983 */ /* 0x000ea80000300a00 */
[----:B------:R-:W2:-:S15]  /*46fb0*/  LDL.LU.64 R4, [R1+0x42b0] ;  /* 0x0042b00001047983 */ /* 0x000e9e0000300a00 */
[----:B------:R-:W-:-:S02]  /*46fc0*/  NOP ;  /* 0x0000000000007918 */ /* 0x000fc40000000000 */
[----:B------:R0:W-:Y:S04]  /*46fd0*/  STL.64 [R1+0x230], R16 ;  /* 0x0002301001007387 */ /* 0x0001e80000100a00 */
[----:B------:R-:W-:Y:S04]  /*46fe0*/  STL.64 [R1+0x238], R18 ;  /* 0x0002381201007387 */ /* 0x000fe80000100a00 */
[----:B0-----:R-:W4:Y:S01]  /*46ff0*/  LDL.LU.64 R16, [R1+0x42a8] ;  /* 0x0042a80001107983 */ /* 0x001f220000300a00 */
[----:B--2---:R-:W-:-:S15]  /*47000*/  HMMA.16816.F32 R8, R4, R20, R8 ;  /* 0x000000140408723c */ /* 0x004fde0000001808 */
[----:B------:R-:W-:-:S08]  /*47010*/  NOP ;  /* 0x0000000000007918 */ /* 0x000fd00000000000 */
[----:B------:R-:W-:Y:S04]  /*47020*/  STL.64 [R1+0x210], R8 ;  /* 0x0002100801007387 */ /* 0x000fe80000100a00 */
[----:B------:R-:W-:Y:S04]  /*47030*/  STL.64 [R1+0x218], R10 ;  /* 0x0002180a01007387 */ /* 0x000fe80000100a00 */
[----:B------:R-:W0:Y:S04]  /*47040*/  LDSM.16.MT88.4 R8, [R2+UR5+0x8300] ;  /* 0x008300050208783b */ /* 0x000e280008004200 */
[----:B0-----:R-:W-:Y:S04]  /*47050*/  STL.64 [R1+0x30], R8 ;  /* 0x0000300801007387 */ /* 0x001fe80000100a00 */
[----:B------:R-:W-:Y:S04]  /*47060*/  STL.64 [R1+0x38], R10 ;  /* 0x0000380a01007387 */ /* 0x000fe80000100a00 */
[----:B------:R-:W0:Y:S02]  /*47070*/  LDSM.16.MT88.4 R8, [R2+UR5+0x8380] ;  /* 0x008380050208783b */ /* 0x000e240008004200 */
[----:B0-----:R-:W-:-:S02]  /*47080*/  IMAD.MOV.U32 R18, RZ, RZ, R8 ;  /* 0x000000ffff127224 */ /* 0x001fc400078e0008 */
[----:B------:R-:W-:Y:S02]  /*47090*/  IMAD.MOV.U32 R19, RZ, RZ, R9 ;  /* 0x000000ffff137224 */ /* 0x000fe400078e0009 */
[----:B------:R-:W-:Y:S02]  /*470a0*/  IMAD.MOV.U32 R23, RZ, RZ, R10 ;  /* 0x000000ffff177224 */ /* 0x000fe400078e000a */
[----:B------:R-:W-:Y:S02]  /*470b0*/  IMAD.MOV.U32 R22, RZ, RZ, R11 ;  /* 0x000000ffff167224 */ /* 0x000fe400078e000b */
[----:B------:R-:W0:Y:S02]  /*470c0*/  LDSM.16.MT88.4 R8, [R0+UR5+0xc000] ;  /* 0x00c000050008783b */ /* 0x000e240008004200 */
[----:B0-----:R-:W-:Y:S02]  /*470d0*/  IMAD.MOV.U32 R26, RZ, RZ, R10 ;  /* 0x000000ffff1a7224 */ /* 0x001fe400078e000a */
[----:B------:R-:W-:-:S02]  /*470e0*/  IMAD.MOV.U32 R27, RZ, RZ, R11 ;  /* 0x000000ffff1b7224 */ /* 0x000fc400078e000b */
[----:B------:R-:W-:Y:S01]  /*470f0*/  IMAD.MOV.U32 R28, RZ, RZ, R8 ;  /* 0x000000ffff1c7224 */ /* 0x000fe200078e0008 */
        /* <DEDUP_REMOVED lines=39> */
[----:B------:R1:W-:Y:S04]  /*47370*/  STL.64 [R1+0x308], R6 ;  /* 0x0003080601007387 */ /* 0x0003e80000100a00 */
[----:B0-----:R-:W2:Y:S04]  /*47380*/  LDL.LU R4, [R1+0x130] ;  /* 0x0001300001047983 */ /* 0x001ea80000300800 */
[----:B------:R-:W2:Y:S04]  /*47390*/  LDL.LU R5, [R1+0x134] ;  /* 0x0001340001057983 */ /* 0x000ea80000300800 */
[----:B-1----:R-:W2:Y:S04]  /*473a0*/  LDL.LU R6, [R1+0x138] ;  /* 0x0001380001067983 */ /* 0x002ea80000300800 */
[----:B------:R-:W2:Y:S01]  /*473b0*/  LDL.LU R7, [R1+0x13c] ;  /* 0x00013c0001077983 */ /* 0x000ea20000300800 */
        /* <DEDUP_REMOVED lines=8> */
[----:B------:R-:W4:-:S15]  /*47440*/  LDL.LU.64 R12, [R1+0x4208] ;  /* 0x00420800010c7983 */ /* 0x000f1e0000300a00 */
[----:B------:R-:W-:-:S02]  /*47450*/  NOP ;  /* 0x0000000000007918 */ /* 0x000fc40000000000 */
[----:B------:R-:W-:Y:S04]  /*47460*/  STL.64 [R1+0x2e0], R8 ;  /* 0x0002e00801007387 */ /* 0x000fe80000100a00 */
[----:B------:R0:W-:Y:S02]  /*47470*/  STL.64 [R1+0x2e8], R10 ;  /* 0x0002e80a01007387 */ /* 0x0001e40000100a00 */
[----:B0-----:R-:W-:Y:S02]  /*47480*/  IMAD.MOV.U32 R11, RZ, RZ, R3 ;  /* 0x000000ffff0b7224 */ /* 0x001fe400078e0003 */
[----:B---3--:R-:W-:Y:S02]  /*47490*/  IMAD.MOV.U32 R10, RZ, RZ, R15 ;  /* 0x000000ffff0a7224 */ /* 0x008fe400078e000f */
[----:B------:R-:W-:-:S02]  /*474a0*/  IMAD.MOV.U32 R9, RZ, RZ, R14 ;  /* 0x000000ffff097224 */ /* 0x000fc400078e000e */
[----:B----4-:R-:W-:Y:S02]  /*474b0*/  IMAD.MOV.U32 R8, RZ, RZ, R13 ;  /* 0x000000ffff087224 */ /* 0x010fe400078e000d */
[----:B------:R-:W3:Y:S04]  /*474c0*/  LDL.LU R13, [R1+0x4204] ;  /* 0x00420400010d7983 */ /* 0x000ee80000300800 */
[----:B------:R-:W3:Y:S04]  /*474d0*/  LDL.LU R14, [R1+0x4200] ;  /* 0x00420000010e7983 */ /* 0x000ee80000300800 */
[----:B------:R-:W3:Y:S04]  /*474e0*/  LDL.LU R15, [R1+0x41fc] ;  /* 0x0041fc00010f7983 */ /* 0x000ee80000300800 */
[----:B------:R-:W4:Y:S04]  /*474f0*/  LDL.LU R3, [R1+0x41f8] ;  /* 0x0041f80001037983 */ /* 0x000f280000300800 */
[----:B------:R-:W-:Y:S04]  /*47500*/  STL.64 [R1+0x41e0], R10 ;  /* 0x0041e00a01007387 */ /* 0x000fe80000100a00 */
[----:B------:R0:W-:Y:S04]  /*47510*/  STL.64 [R1+0x41d8], R8 ;  /* 0x0041d80801007387 */ /* 0x0001e80000100a00 */
[----:B0-----:R-:W3:Y:S04]  /*47520*/  LDL.LU R8, [R1+0xe0] ;  /* 0x0000e00001087983 */ /* 0x001ee80000300800 */
[----:B------:R-:W3:Y:S04]  /*47530*/  LDL.LU R9, [R1+0xe4] ;  /* 0x0000e40001097983 */ /* 0x000ee80000300800 */
[----:B------:R-:W3:Y:S04]  /*47540*/  LDL.LU R10, [R1+0xe8] ;  /* 0x0000e800010a7983 */ /* 0x000ee80000300800 */
[----:B------:R-:W3:Y:S02]  /*47550*/  LDL.LU R11, [R1+0xec] ;  /* 0x0000ec00010b7983 */ /* 0x000ee40000300800 */
[----:B---3--:R-:W-:-:S15]  /*47560*/  HMMA.16816.F32 R8, R12, R20, R8 ;  /* 0x000000140c08723c */ /* 0x008fde0000001808 */
[----:B------:R-:W-:-:S08]  /*47570*/  NOP ;  /* 0x0000000000007918 */ /* 0x000fd00000000000 */
[----:B------:R-:W-:Y:S04]  /*47580*/  STL.64 [R1+0x2d0], R8 ;  /* 0x0002d00801007387 */ /* 0x000fe80000100a00 */
[----:B------:R-:W-:Y:S04]  /*47590*/  STL.64 [R1+0x2d8], R10 ;  /* 0x0002d80a01007387 */ /* 0x000fe80000100a00 */
[----:B------:R-:W0:Y:S01]  /*475a0*/  LDSM.16.MT88.4 R8, [R0+UR5+0xc100] ;  /* 0x00c100050008783b */ /* 0x000e220008004200 */
[----:B--2---:R-:W-:Y:S03]  /*475b0*/  HMMA.16816.F32 R4, R12, R24, R4 ;  /* 0x000000180c04723c */ /* 0x004fe60000001804 */
[----:B0-----:R-:W-:Y:S04]  /*475c0*/  STL.64 [R1+0x40], R8 ;  /* 0x0000400801007387 */ /* 0x001fe80000100a00 */
[----:B------:R-:W-:Y:S04]  /*475d0*/  STL.64 [R1+0x48], R10 ;  /* 0x0000480a01007387 */ /* 0x000fe80000100a00 */
[----:B------:R-:W0:Y:S04]  /*475e0*/  LDSM.16.MT88.4 R8, [R0+UR5+0xc180] ;  /* 0x00c180050008783b */ /* 0x000e280008004200 */
[----:B0-----:R0:W-:Y:S04]  /*475f0*/  STL.64 [R1], R8 ;  /* 0x0000000801007387 */ /* 0x0011e80000100a00 */
[----:B------:R4:W-:Y:S04]  /*47600*/  STL.64 [R1+0x8], R10 ;  /* 0x0000080a01007387 */ /* 0x0009e80000100a00 */
[----:B0-----:R-:W2:Y:S04]  /*47610*/  LDL.LU R8, [R1+0x180] ;  /* 0x0001800001087983 */ /* 0x001ea80000300800 */
[----:B------:R-:W2:Y:S01]  /*47620*/  LDL.LU R9, [R1+0x184] ;  /* 0x0001840001097983 */ /* 0x000ea20000300800 */
[----:B----4-:R-:W-:-:S03]  /*47630*/  IMAD.MOV.U32 R11, RZ, RZ, R3 ;  /* 0x000000ffff0b7224 */ /* 0x010fc600078e0003 */
[----:B------:R-:W2:Y:S01]  /*47640*/  LDL.LU R10, [R1+0x188] ;  /* 0x00018800010a7983 */ /* 0x000ea20000300800 */
[----:B------:R-:W-:-:S03]  /*47650*/  IMAD.MOV.U32 R3, RZ, RZ, R7 ;  /* 0x000000ffff037224 */ /* 0x000fc600078e0007 */
[----:B------:R-:W-:Y:S04]  /*47660*/  STL.64 [R1+0x2c0], R4 ;  /* 0x0002c00401007387 */ /* 0x000fe80000100a00 */
[----:B------:R-:W-:Y:S04]  /*47670*/  STL [R1+0x2c8], R6 ;  /* 0x0002c80601007387 */ /* 0x000fe80000100800 */
[----:B------:R-:W0:Y:S04]  /*47680*/  LDSM.16.MT88.4 R4, [R0+UR5+0xc200] ;  /* 0x00c200050004783b */ /* 0x000e280008004200 */
[----:B------:R-:W3:Y:S04]  /*47690*/  LDL.LU R12, [R1+0x110] ;  /* 0x00011000010c7983 */ /* 0x000ee80000300800 */
[----:B------:R-:W3:Y:S04]  /*476a0*/  LDL.LU R13, [R1+0x114] ;  /* 0x00011400010d7983 */ /* 0x000ee80000300800 */
[----:B------:R-:W3:Y:S04]  /*476b0*/  LDL.LU R14, [R1+0x118] ;  /* 0x00011800010e7983 */ /* 0x000ee80000300800 */
[----:B------:R-:W3:Y:S04]  /*476c0*/  LDL.LU R15, [R1+0x11c] ;  /* 0x00011c00010f7983 */ /* 0x000ee80000300800 */
[----:B------:R-:W-:Y:S04]  /*476d0*/  STL [R1+0x4040], R3 ;  /* 0x0040400301007387 */ /* 0x000fe80000100800 */
[----:B0-----:R-:W-:Y:S04]  /*476e0*/  STL.64 [R1+0x40d0], R6 ;  /* 0x0040d00601007387 */ /* 0x001fe80000100a00 */
[----:B------:R0:W-:Y:S04]  /*476f0*/  STL.64 [R1+0x40c8], R4 ;  /* 0x0040c80401007387 */ /* 0x0001e80000100a00 */
[----:B0-----:R-:W4:Y:S04]  /*47700*/  LDL.LU.64 R4, [R1+0x60] ;  /* 0x0000600001047983 */ /* 0x001f280000300a00 */
[----:B------:R-:W2:Y:S04]  /*47710*/  LDL.LU.64 R6, [R1+0x68] ;  /* 0x0000680001067983 */ /* 0x000ea80000300a00 */
[----:B--2---:R-:W-:Y:S04]  /*47720*/  STL.64 [R1+0x4148], R6 ;  /* 0x0041480601007387 */ /* 0x004fe80000100a00 */
[----:B----4-:R0:W-:Y:S04]  /*47730*/  STL.64 [R1+0x4140], R4 ;  /* 0x0041400401007387 */ /* 0x0101e80000100a00 */
[----:B0-----:R-:W2:Y:S04]  /*47740*/  LDL.LU R4, [R1+0xc0] ;  /* 0x0000c00001047983 */ /* 0x001ea80000300800 */
[----:B------:R-:W2:Y:S04]  /*47750*/  LDL.LU R5, [R1+0xc4] ;  /* 0x0000c40001057983 */ /* 0x000ea80000300800 */
[----:B------:R-:W4:Y:S04]  /*47760*/  LDL.LU R6, [R1+0xc8] ;  /* 0x0000c80001067983 */ /* 0x000f280000300800 */
[----:B------:R-:W4:Y:S04]  /*47770*/  LDL.LU R7, [R1+0xcc] ;  /* 0x0000cc0001077983 */ /* 0x000f280000300800 */
[----:B----4-:R-:W-:Y:S04]  /*47780*/  STL.64 [R1+0x4158], R6 ;  /* 0x0041580601007387 */ /* 0x010fe80000100a00 */
[----:B--2---:R0:W-:Y:S02]  /*47790*/  STL.64 [R1+0x4150], R4 ;  /* 0x0041500401007387 */ /* 0x0041e40000100a00 */
[----:B0-----:R-:W-:-:S02]  /*477a0*/  IMAD.MOV.U32 R4, RZ, RZ, R18 ;  /* 0x000000ffff047224 */ /* 0x001fc400078e0012 */
[----:B------:R-:W2:Y:S01]  /*477b0*/  LDL.LU R18, [R1+0x41f4] ;  /* 0x0041f40001127983 */ /* 0x000ea20000300800 */
[----:B------:R-:W-:-:S03]  /*477c0*/  IMAD.MOV.U32 R5, RZ, RZ, R19 ;  /* 0x000000ffff057224 */ /* 0x000fc600078e0013 */
[----:B------:R-:W2:Y:S01]  /*477d0*/  LDL.LU R19, [R1+0x41f0] ;  /* 0x0041f00001137983 */ /* 0x000ea20000300800 */
[----:B------:R-:W-:Y:S02]  /*477e0*/  IMAD.MOV.U32 R6, RZ, RZ, R23 ;  /* 0x000000ffff067224 */ /* 0x000fe400078e0017 */
[----:B------:R-:W-:Y:S01]  /*477f0*/  IMAD.MOV.U32 R7, RZ, RZ, R22 ;  /* 0x000000ffff077224 */ /* 0x000fe200078e0016 */
[----:B------:R-:W4:Y:S04]  /*47800*/  LDL.LU R23, [R1+0x41ec] ;  /* 0x0041ec0001177983 */ /* 0x000f280000300800 */
[----:B------:R-:W4:Y:S04]  /*47810*/  LDL.LU R22, [R1+0x41e8] ;  /* 0x0041e80001167983 */ /* 0x000f280000300800 */
        /* <DEDUP_REMOVED lines=11> */
[----:B------:R-:W2:Y:S01]  /*478d0*/  LDL.LU.64 R8, [R1+0x41d8] ;  /* 0x0041d80001087983 */ /* 0x000ea20000300a00 */
[----:B---3--:R-:W-:Y:S03]  /*478e0*/  HMMA.16816.F32 R16, R16, R24, R4 ;  /* 0x000000181010723c */ /* 0x008fe60000001804 */
[----:B----4-:R-:W-:-:S15]  /*478f0*/  STL.64 [R1+0x41c0], R22 ;  /* 0x0041c01601007387 */ /* 0x010fde0000100a00 */
[----:B------:R-:W-:-:S05]  /*47900*/  NOP ;  /* 0x0000000000007918 */ /* 0x000fca0000000000 */
[----:B------:R-:W-:Y:S04]  /*47910*/  STL.64 [R1+0x2a0], R16 ;  /* 0x0002a01001007387 */ /* 0x000fe80000100a00 */
[----:B------:R-:W-:Y:S04]  /*47920*/  STL.64 [R1+0x2a8], R18 ;  /* 0x0002a81201007387 */ /* 0x000fe80000100a00 */
[----:B------:R-:W-:Y:S04]  /*47930*/  STL.64 [R1+0x41b8], R20 ;  /* 0x0041b81401007387 */ /* 0x000fe80000100a00 */
[----:B------:R-:W-:Y:S01]  /*47940*/  LDSM.16.MT88.4 R16, [R0+UR5+0xc300] ;  /* 0x00c300050010783b */ /* 0x000fe20008004200 */
[----:B--2---:R-:W-:Y:S03]  /*47950*/  HMMA.16816.F32 R4, R8, R20, R12 ;  /* 0x000000140804723c */ /* 0x004fe6000000180c */
[----:B------:R-:W0:-:S15]  /*47960*/  LDSM.16.MT88.4 R12, [R0+UR5+0xc280] ;  /* 0x00c28005000c783b */ /* 0x000e1e0008004200 */
[----:B------:R-:W-:-:S05]  /*47970*/  NOP ;  /* 0x0000000000007918 */ /* 0x000fca0000000000 */
[----:B------:R1:W-:Y:S04]  /*47980*/  STL.64 [R1+0x290], R4 ;  /* 0x0002900401007387 */ /* 0x0003e80000100a00 */
[----:B------:R2:W-:Y:S04]  /*47990*/  STL.64 [R1+0x298], R6 ;  /* 0x0002980601007387 */ /* 0x0005e80000100a00 */
[----:B-1----:R-:W3:Y:S04]  /*479a0*/  LDL.LU R4, [R1+0x30] ;  /* 0x0000300001047983 */ /* 0x002ee80000300800 */
[----:B------:R-:W3:Y:S04]  /*479b0*/  LDL.LU R5, [R1+0x34] ;  /* 0x0000340001057983 */ /* 0x000ee80000300800 */
[----:B--2---:R-:W3:Y:S04]  /*479c0*/  LDL.LU R6, [R1+0x38] ;  /* 0x0000380001067983 */ /* 0x004ee80000300800 */
[----:B------:R-:W3:Y:S04]  /*479d0*/  LDL.LU R7, [R1+0x3c] ;  /* 0x00003c0001077983 */ /* 0x000ee80000300800 */
[----:B0-----:R-:W-:Y:S04]  /*479e0*/  STL.64 [R1+0x40b0], R14 ;  /* 0x0040b00e01007387 */ /* 0x001fe80000100a00 */
[----:B------:R0:W-:Y:S04]  /*479f0*/  STL.64 [R1+0x40a8], R12 ;  /* 0x0040a80c01007387 */ /* 0x0001e80000100a00 */
[----:B0-----:R-:W2:Y:S04]  /*47a00*/  LDL.LU R12, [R1+0x90] ;  /* 0x00009000010c7983 */ /* 0x001ea80000300800 */
[----:B------:R-:W2:Y:S04]  /*47a10*/  LDL.LU R13, [R1+0x94] ;  /* 0x00009400010d7983 */ /* 0x000ea80000300800 */
[----:B------:R-:W4:Y:S04]  /*47a20*/  LDL.LU R14, [R1+0x98] ;  /* 0x00009800010e7983 */ /* 0x000f280000300800 */
[----:B------:R-:W4:Y:S04]  /*47a30*/  LDL.LU R15, [R1+0x9c] ;  /* 0x00009c00010f7983 */ /* 0x000f280000300800 */
[----:B------:R-:W3:Y:S04]  /*47a40*/  LDL.LU R20, [R1+0x170] ;  /* 0x0001700001147983 */ /* 0x000ee80000300800 */
[----:B------:R-:W3:Y:S04]  /*47a50*/  LDL.LU R21, [R1+0x174] ;  /* 0x0001740001157983 */ /* 0x000ee80000300800 */
[----:B------:R-:W3:Y:S04]  /*47a60*/  LDL.LU R22, [R1+0x178] ;  /* 0x0001780001167983 */ /* 0x000ee80000300800 */
[----:B------:R-:W3:Y:S04]  /*47a70*/  LDL.LU R23, [R1+0x17c] ;  /* 0x00017c0001177983 */ /* 0x000ee80000300800 */
[----:B----4-:R-:W-:Y:S04]  /*47a80*/  STL.64 [R1+0x4168], R14 ;  /* 0x0041680e01007387 */ /* 0x010fe80000100a00 */
[----:B--2---:R0:W-:Y:S04]  /*47a90*/  STL.64 [R1+0x4160], R12 ;  /* 0x0041600c01007387 */ /* 0x0041e80000100a00 */
        /* <DEDUP_REMOVED lines=21> */
[----:B------:R-:W2:Y:S04]  /*47bf0*/  LDL.LU R14, [R1+0x198] ;  /* 0x00019800010e7983 */ /* 0x000ea80000300800 */
[----:B------:R-:W2:Y:S04]  /*47c00*/  LDL.LU R15, [R1+0x19c] ;  /* 0x00019c00010f7983 */ /* 0x000ea80000300800 */
[----:B------:R0:W-:Y:S04]  /*47c10*/  STL.64 [R1+0x4090], R18 ;  /* 0x0040901201007387 */ /* 0x0001e80000100a00 */
[----:B------:R1:W-:Y:S01]  /*47c20*/  STL.64 [R1+0x4088], R16 ;  /* 0x0040881001007387 */ /* 0x0003e20000100a00 */
[----:B0-----:R-:W-:-:S02]  /*47c30*/  IMAD.MOV.U32 R18, RZ, RZ, R26 ;  /* 0x000000ffff127224 */ /* 0x001fc400078e001a */
[----:B-1----:R-:W-:Y:S02]  /*47c40*/  IMAD.MOV.U32 R16, RZ, RZ, R28 ;  /* 0x000000ffff107224 */ /* 0x002fe400078e001c */
[----:B------:R-:W3:Y:S01]  /*47c50*/  LDL.LU R28, [R1+0x41d4] ;  /* 0x0041d400011c7983 */ /* 0x000ee20000300800 */
[----:B------:R-:W-:Y:S02]  /*47c60*/  IMAD.MOV.U32 R17, RZ, RZ, R29 ;  /* 0x000000ffff117224 */ /* 0x000fe400078e001d */
[----:B------:R-:W-:Y:S01]  /*47c70*/  IMAD.MOV.U32 R19, RZ, RZ, R27 ;  /* 0x000000ffff137224 */ /* 0x000fe200078e001b */
[----:B------:R-:W4:Y:S04]  /*47c80*/  LDL.LU R29, [R1+0x41d0] ;  /* 0x0041d000011d7983 */ /* 0x000f280000300800 */
[----:B------:R-:W3:Y:S04]  /*47c90*/  LDL.LU R26, [R1+0x41cc] ;  /* 0x0041cc00011a7983 */ /* 0x000ee80000300800 */
[----:B------:R-:W3:Y:S04]  /*47ca0*/  LDL.LU R27, [R1+0x41c8] ;  /* 0x0041c800011b7983 */ /* 0x000ee80000300800 */
[----:B------:R-:W4:Y:S04]  /*47cb0*/  LDL.LU.64 R22, [R1+0x41c0] ;  /* 0x0041c00001167983 */ /* 0x000f280000300a00 */
[----:B------:R-:W2:Y:S04]  /*47cc0*/  LDL.LU.64 R20, [R1+0x41b8] ;  /* 0x0041b80001147983 */ /* 0x000ea80000300a00 */
[----:B------:R-:W-:Y:S04]  /*47cd0*/  STL.64 [R1+0x240], R8 ;  /* 0x0002400801007387 */ /* 0x000fe80000100a00 */
[----:B------:R-:W-:Y:S04]  /*47ce0*/  STL.64 [R1+0x248], R10 ;  /* 0x0002480a01007387 */ /* 0x000fe80000100a00 */
[----:B------:R-:W0:Y:S04]  /*47cf0*/  LDSM.16.MT88.4 R8, [R0+UR5+0xc380] ;  /* 0x00c380050008783b */ /* 0x000e280008004200 */
[----:B0-----:R-:W-:Y:S04]  /*47d00*/  STL.64 [R1+0x4070], R10 ;  /* 0x0040700a01007387 */ /* 0x001fe80000100a00 */
[----:B------:R4:W-:Y:S01]  /*47d10*/  STL.64 [R1+0x4068], R8 ;  /* 0x0040680801007387 */ /* 0x0009e20000100a00 */
[----:B--2---:R-:W-:Y:S01]  /*47d20*/  HMMA.16816.F32 R12, R4, R20, R12 ;  /* 0x00000014040c723c */ /* 0x004fe2000000180c */
[----:B----4-:R-:W-:-:S02]  /*47d30*/  IMAD.MOV.U32 R8, RZ, RZ, R22 ;  /* 0x000000ffff087224 */ /* 0x010fc400078e0016 */
[----:B------:R-:W2:Y:S01]  /*47d40*/  LDL.LU R22, [R1+0x41b4] ;  /* 0x0041b40001167983 */ /* 0x000ea20000300800 */
[----:B------:R-:W-:-:S03]  /*47d50*/  IMAD.MOV.U32 R9, RZ, RZ, R23 ;  /* 0x000000ffff097224 */ /* 0x000fc600078e0017 */
[----:B------:R-:W2:Y:S04]  /*47d60*/  LDL.LU R23, [R1+0x41b0] ;  /* 0x0041b00001177983 */ /* 0x000ea80000300800 */
[----:B------:R-:W-:-:S12]  /*47d70*/  STL [R1+0x4044], R0 ;  /* 0x0040440001007387 */ /* 0x000fd80000100800 */
[----:B------:R-:W-:Y:S04]  /*47d80*/  STL.64 [R1+0x220], R12 ;  /* 0x0002200c01007387 */ /* 0x000fe80000100a00 */
[----:B------:R0:W-:Y:S04]  /*47d90*/  STL.64 [R1+0x228], R14 ;  /* 0x0002280e01007387 */ /* 0x0001e80000100a00 */
[----:B0-----:R-:W4:Y:S04]  /*47da0*/  LDL.LU.64 R14, [R1+0x41a8] ;  /* 0x0041a800010e7983 */ /* 0x001f280000300a00 */
[----:B------:R-:W4:Y:S02]  /*47db0*/  LDL.LU.64 R12, [R1+0x41a0] ;  /* 0x0041a000010c7983 */ /* 0x000f240000300a00 */
        /* <DEDUP_REMOVED lines=20> */
[----:B0-----:R-:W2:Y:S04]  /*47f00*/  LDL.LU.64 R6, [R1+0x4158] ;  /* 0x0041580001067983 */ /* 0x001ea80000300a00 */
[----:B------:R-:W2:Y:S01]  /*47f10*/  LDL.LU.64 R4, [R1+0x4150] ;  /* 0x0041500001047983 */ /* 0x000ea20000300a00 */
[----:B------:R-:W-:-:S02]  /*47f20*/  IMAD.MOV.U32 R10, RZ, RZ, R29 ;  /* 0x000000ffff0a7224 */ /* 0x000fc400078e001d */
[----:B---3--:R-:W-:Y:S01]  /*47f30*/  IMAD.MOV.U32 R11, RZ, RZ, R28 ;  /* 0x000000ffff0b7224 */ /* 0x008fe200078e001c */
[----:B--2---:R-:W-:-:S15]  /*47f40*/  HMMA.16816.F32 R4, R16, R22, R4 ;  /* 0x000000161004723c */ /* 0x004fde0000001804 */
[----:B------:R-:W-:-:S08]  /*47f50*/  NOP ;  /* 0x0000000000007918 */ /* 0x000fd00000000000 */
[----:B------:R-:W-:Y:S04]  /*47f60*/  STL.64 [R1+0x140], R4 ;  /* 0x0001400401007387 */ /* 0x000fe80000100a00 */
[----:B------:R0:W-:Y:S04]  /*47f70*/  STL.64 [R1+0x148], R6 ;  /* 0x0001480601007387 */ /* 0x0001e80000100a00 */
[----:B0-----:R-:W2:Y:S04]  /*47f80*/  LDL.LU.64 R6, [R1+0x4148] ;  /* 0x0041480001067983 */ /* 0x001ea80000300a00 */
[----:B------:R-:W4:Y:S01]  /*47f90*/  LDL.LU.64 R4, [R1+0x4140] ;  /* 0x0041400001047983 */ /* 0x000f220000300a00 */
[----:B------:R-:W-:-:S15]  /*47fa0*/  HMMA.16816.F32 R8, R16, R26, R8 ;  /* 0x0000001a1008723c */ /* 0x000fde0000001808 */
[----:B------:R-:W-:-:S08]  /*47fb0*/  NOP ;  /* 0x0000000000007918 */ /* 0x000fd00000000000 */
[----:B------:R2:W-:Y:S01]  /*47fc0*/  STL.64 [R1+0xf0], R8 ;  /* 0x0000f00801007387 */ /* 0x0005e20000100a00 */
[----:B------:R-:W-:Y:S02]  /*47fd0*/  IMAD.MOV.U32 R29, RZ, RZ, R10 ;  /* 0x000000ffff1d7224 */ /* 0x000fe400078e000a */
[----:B------:R-:W-:-:S03]  /*47fe0*/  IMAD.MOV.U32 R28, RZ, RZ, R11 ;  /* 0x000000ffff1c7224 */ /* 0x000fc600078e000b */
[----:B------:R-:W-:Y:S04]  /*47ff0*/  STL [R1+0x3f0c], R29 ;  /* 0x003f0c1d01007387 */ /* 0x000fe80000100800 */
[----:B------:R-:W-:Y:S01]  /*48000*/  STL [R1+0x3f08], R28 ;  /* 0x003f081c01007387 */ /* 0x000fe20000100800 */
[----:B--2---:R-:W-:Y:S02]  /*48010*/  IMAD.MOV.U32 R9, RZ, RZ, R6 ;  /* 0x000000ffff097224 */ /* 0x004fe400078e0006 */
[----:B------:R-:W-:Y:S01]  /*48020*/  IMAD.MOV.U32 R8, RZ, RZ, R7 ;  /* 0x000000ffff087224 */ /* 0x000fe200078e0007 */
[----:B----4-:R-:W-:Y:S06]  /*48030*/  HMMA.16816.F32 R12, R4, R22, R12 ;  /* 0x00000016040c723c */ /* 0x010fec000000180c */
[----:B------:R-:W-:-:S02]  /*48040*/  IMAD.MOV.U32 R11, RZ, RZ, R4 ;  /* 0x000000ffff0b7224 */ /* 0x000fc400078e0004 */
[----:B------:R-:W-:Y:S02]  /*48050*/  IMAD.MOV.U32 R10, RZ, RZ, R5 ;  /* 0x000000ffff0a7224 */ /* 0x000fe400078e0005 */
[----:B------:R-:W0:Y:S02]  /*48060*/  LDSM.16.MT88.4 R4, [R2+UR5+0xc000] ;  /* 0x00c000050204783b */ /* 0x000e240008004200 */
[----:B0-----:R-:W-:Y:S02]  /*48070*/  IMAD.MOV.U32 R29, RZ, RZ, R4 ;  /* 0x000000ffff1d7224 */ /* 0x001fe400078e0004 */
[----:B------:R-:W-:Y:S02]  /*48080*/  IMAD.MOV.U32 R28, RZ, RZ, R5 ;  /* 0x000000ffff1c7224 */ /* 0x000fe400078e0005 */
[----:B------:R-:W-:Y:S02]  /*48090*/  IMAD.MOV.U32 R25, RZ, RZ, R6 ;  /* 0x000000ffff197224 */ /* 0x000fe400078e0006 */
[----:B------:R-:W-:-:S02]  /*480a0*/  IMAD.MOV.U32 R24, RZ, RZ, R7 ;  /* 0x000000ffff187224 */ /* 0x000fc400078e0007 */
[----:B------:R-:W0:Y:S04]  /*480b0*/  LDSM.16.MT88.4 R4, [R2+UR5+0xc080] ;  /* 0x00c080050204783b */ /* 0x000e280008004200 */
[----:B------:R1:W-:Y:S04]  /*480c0*/  STL.64 [R1+0xc0], R12 ;  /* 0x0000c00c01007387 */ /* 0x0003e80000100a00 */
[----:B------:R2:W-:Y:S04]  /*480d0*/  STL.64 [R1+0xc8], R14 ;  /* 0x0000c80e01007387 */ /* 0x0005e80000100a00 */
[----:B------:R-:W-:Y:S04]  /*480e0*/  STL.64 [R1+0x4128], R22 ;  /* 0x0041281601007387 */ /* 0x000fe80000100a00 */
[----:B------:R-:W-:Y:S04]  /*480f0*/  STL [R1+0x4054], R24 ;  /* 0x0040541801007387 */ /* 0x000fe80000100800 */
[----:B------:R-:W-:Y:S04]  /*48100*/  STL [R1+0x4050], R25 ;  /* 0x0040501901007387 */ /* 0x000fe80000100800 */
[----:B------:R-:W-:Y:S04]  /*48110*/  STL [R1+0x404c], R28 ;  /* 0x00404c1c01007387 */ /* 0x000fe80000100800 */
[----:B------:R-:W-:Y:S01]  /*48120*/  STL [R1+0x4048], R29 ;  /* 0x0040481d01007387 */ /* 0x000fe20000100800 */
[----:B0-----:R-:W-:-:S03]  /*48130*/  IMAD.MOV.U32 R0, RZ, RZ, R6 ;  /* 0x000000ffff007224 */ /* 0x001fc600078e0006 */
[----:B------:R-:W-:Y:S01]  /*48140*/  STL.64 [R1+0x20], R4 ;  /* 0x0000200401007387 */ /* 0x000fe20000100a00 */
[----:B------:R-:W-:-:S03]  /*48150*/  IMAD.MOV.U32 R3, RZ, RZ, R7 ;  /* 0x000000ffff037224 */ /* 0x000fc600078e0007 */
[----:B------:R-:W0:Y:S04]  /*48160*/  LDSM.16.MT88.4 R4, [R2+UR5+0xc100] ;  /* 0x00c100050204783b */ /* 0x000e280008004200 */
[----:B------:R-:W-:Y:S04]  /*48170*/  STL [R1+0x405c], R3 ;  /* 0x00405c0301007387 */ /* 0x000fe80000100800 */
[----:B------:R-:W-:Y:S04]  /*48180*/  STL [R1+0x4058], R0 ;  /* 0x0040580001007387 */ /* 0x000fe80000100800 */
[----:B------:R-:W3:Y:S04]  /*48190*/  LDL.LU R16, [R1+0x250] ;  /* 0x0002500001107983 */ /* 0x000ee80000300800 */
[----:B------:R-:W3:Y:S04]  /*481a0*/  LDL.LU R17, [R1+0x254] ;  /* 0x0002540001117983 */ /* 0x000ee80000300800 */
[----:B------:R-:W4:Y:S04]  /*481b0*/  LDL.LU R18, [R1+0x258] ;  /* 0x0002580001127983 */ /* 0x000f280000300800 */
[----:B------:R-:W4:Y:S04]  /*481c0*/  LDL.LU R19, [R1+0x25c] ;  /* 0x00025c0001137983 */ /* 0x000f280000300800 */
[----:B-1----:R-:W3:Y:S04]  /*481d0*/  LDL.LU R12, [R1+0x200] ;  /* 0x00020000010c7983 */ /* 0x002ee80000300800 */
[----:B------:R-:W3:Y:S04]  /*481e0*/  LDL.LU R13, [R1+0x204] ;  /* 0x00020400010d7983 */ /* 0x000ee80000300800 */
[----:B--2---:R-:W2:Y:S01]  /*481f0*/  LDL.LU R14, [R1+0x208] ;  /* 0x00020800010e7983 */ /* 0x004ea20000300800 */
[----:B0-----:R-:W-:-:S03]  /*48200*/  IMAD.MOV.U32 R24, RZ, RZ, R4 ;  /* 0x000000ffff187224 */ /* 0x001fc600078e0004 */
[----:B------:R-:W2:Y:S01]  /*48210*/  LDL.LU R15, [R1+0x20c] ;  /* 0x00020c00010f7983 */ /* 0x000ea20000300800 */
[----:B------:R-:W-:Y:S02]  /*48220*/  IMAD.MOV.U32 R25, RZ, RZ, R5 ;  /* 0x000000ffff197224 */ /* 0x000fe400078e0005 */
[----:B------:R-:W-:Y:S01]  /*48230*/  IMAD.MOV.U32 R28, RZ, RZ, R6 ;  /* 0x000000ffff1c7224 */ /* 0x000fe200078e0006 */
[----:B------:R-:W4:Y:S01]  /*48240*/  LDL.LU R4, [R1] ;  /* 0x0000000001047983 */ /* 0x000f220000300800 */
[----:B------:R-:W-:-:S03]  /*48250*/  IMAD.MOV.U32 R29, RZ, RZ, R7 ;  /* 0x000000ffff1d7224 */ /* 0x000fc600078e0007 */
[----:B------:R-:W4:Y:S04]  /*48260*/  LDL.LU R5, [R1+0x4] ;  /* 0x0000040001057983 */ /* 0x000f280000300800 */
[----:B------:R-:W3:Y:S04]  /*48270*/  LDL.LU R6, [R1+0x8] ;  /* 0x0000080001067983 */ /* 0x000ee80000300800 */
[----:B------:R-:W3:Y:S04]  /*48280*/  LDL.LU R7, [R1+0xc] ;  /* 0x00000c0001077983 */ /* 0x000ee80000300800 */
[----:B---3--:R-:W-:Y:S04]  /*48290*/  STL.64 [R1+0x4100], R6 ;  /* 0x0041000601007387 */ /* 0x008fe80000100a00 */
[----:B----4-:R-:W-:Y:S04]  /*482a0*/  STL.64 [R1+0x40f8], R4 ;  /* 0x0040f80401007387 */ /* 0x010fe80000100a00 */
[----:B--2---:R-:W-:Y:S04]  /*482b0*/  STL.64 [R1+0x40c0], R14 ;  /* 0x0040c00e01007387 */ /* 0x004fe80000100a00 */
[----:B------:R0:W-:Y:S04]  /*482c0*/  STL.64 [R1+0x40b8], R12 ;  /* 0x0040b80c01007387 */ /* 0x0001e80000100a00 */
        /* <DEDUP_REMOVED lines=10> */
[----:B------:R-:W4:Y:S04]  /*48370*/  LDL.LU R4, [R1+0x40] ;  /* 0x0000400001047983 */ /* 0x000f280000300800 */
[----:B------:R-:W4:Y:S04]  /*48380*/  LDL.LU R5, [R1+0x44] ;  /* 0x0000440001057983 */ /* 0x000f280000300800 */
[----:B------:R-:W2:Y:S04]  /*48390*/  LDL.LU R6, [R1+0x48] ;  /* 0x0000480001067983 */ /* 0x000ea80000300800 */
[----:B------:R-:W2:Y:S04]  /*483a0*/  LDL.LU R7, [R1+0x4c] ;  /* 0x00004c0001077983 */ /* 0x000ea80000300800 */
[----:B--2---:R-:W-:Y:S04]  /*483b0*/  STL.64 [R1+0x4138], R6 ;  /* 0x0041380601007387 */ /* 0x004fe80000100a00 */
[----:B----4-:R-:W-:Y:S04]  /*483c0*/  STL.64 [R1+0x4130], R4 ;  /* 0x0041300401007387 */ /* 0x010fe80000100a00 */
[----:B---3--:R-:W-:Y:S04]  /*483d0*/  STL.64 [R1+0x40f0], R14 ;  /* 0x0040f00e01007387 */ /* 0x008fe80000100a00 */
[----:B------:R0:W-:Y:S04]  /*483e0*/  STL.64 [R1+0x40e8], R12 ;  /* 0x0040e80c01007387 */ /* 0x0001e80000100a00 */
[----:B0-----:R-:W2:Y:S04]  /*483f0*/  LDL.LU R12, [R1+0x1e0] ;  /* 0x0001e000010c7983 */ /* 0x001ea80000300800 */
[----:B------:R-:W2:Y:S04]  /*48400*/  LDL.LU R13, [R1+0x1e4] ;  /* 0x0001e400010d7983 */ /* 0x000ea80000300800 */
[----:B------:R-:W3:Y:S04]  /*48410*/  LDL.LU R14, [R1+0x1e8] ;  /* 0x0001e800010e7983 */ /* 0x000ee80000300800 */
[----:B------:R-:W3:Y:S04]  /*48420*/  LDL.LU R15, [R1+0x1ec] ;  /* 0x0001ec00010f7983 */ /* 0x000ee80000300800 */
[----:B------:R-:W4:Y:S04]  /*48430*/  LDL.LU R4, [R1+0xa0] ;  /* 0x0000a00001047983 */ /* 0x000f280000300800 */
[----:B------:R-:W4:Y:S04]  /*48440*/  LDL.LU R5, [R1+0xa4] ;  /* 0x0000a40001057983 */ /* 0x000f280000300800 */
[----:B------:R-:W4:Y:S04]  /*48450*/  LDL.LU R6, [R1+0xa8] ;  /* 0x0000a80001067983 */ /* 0x000f280000300800 */
[----:B------:R-:W4:Y:S04]  /*48460*/  LDL.LU R7, [R1+0xac] ;  /* 0x0000ac0001077983 */ /* 0x000f280000300800 */
[----:B---3--:R-:W-:Y:S04]  /*48470*/  STL.64 [R1+0x4110], R14 ;  /* 0x0041100e01007387 */ /* 0x008fe80000100a00 */
[----:B--2---:R0:W-:Y:S04]  /*48480*/  STL.64 [R1+0x4108], R12 ;  /* 0x0041080c01007387 */ /* 0x0041e80000100a00 */
[----:B0-----:R-:W2:Y:S04]  /*48490*/  LDL.LU R12, [R1+0x1a0] ;  /* 0x0001a000010c7983 */ /* 0x001ea80000300800 */
[----:B------:R-:W2:Y:S04]  /*484a0*/  LDL.LU R13, [R1+0x1a4] ;  /* 0x0001a400010d7983 */ /* 0x000ea80000300800 */
[----:B------:R-:W3:Y:S04]  /*484b0*/  LDL.LU R14, [R1+0x1a8] ;  /* 0x0001a800010e7983 */ /* 0x000ee80000300800 */
[----:B------:R-:W3:Y:S01]  /*484c0*/  LDL.LU R15, [R1+0x1ac] ;  /* 0x0001ac00010f7983 */ /* 0x000ee20000300800 */
[----:B------:R-:W-:-:S02]  /*484d0*/  IMAD.MOV.U32 R23, RZ, RZ, R8 ;  /* 0x000000ffff177224 */ /* 0x000fc400078e0008 */
[----:B------:R-:W-:Y:S02]  /*484e0*/  IMAD.MOV.U32 R22, RZ, RZ, R9 ;  /* 0x000000ffff167224 */ /* 0x000fe400078e0009 */
[----:B------:R-:W-:Y:S02]  /*484f0*/  IMAD.MOV.U32 R21, RZ, RZ, R10 ;  /* 0x000000ffff157224 */ /* 0x000fe400078e000a */
[----:B------:R-:W-:Y:S01]  /*48500*/  IMAD.MOV.U32 R20, RZ, RZ, R11 ;  /* 0x000000ffff147224 */ /* 0x000fe200078e000b */
[----:B---3--:R-:W-:Y:S04]  /*48510*/  STL.64 [R1+0x4120], R14 ;  /* 0x0041200e01007387 */ /* 0x008fe80000100a00 */
        /* <DEDUP_REMOVED lines=10> */
[----:B------:R-:W3:Y:S04]  /*485c0*/  LDL.LU R19, [R1+0x27c] ;  /* 0x00027c0001137983 */ /* 0x000ee80000300800 */
[----:B------:R-:W2:Y:S04]  /*485d0*/  LDL.LU R8, [R1+0x230] ;  /* 0x0002300001087983 */ /* 0x000ea80000300800 */
[----:B------:R-:W2:Y:S04]  /*485e0*/  LDL.LU R9, [R1+0x234] ;  /* 0x0002340001097983 */ /* 0x000ea80000300800 */
[----:B------:R-:W3:Y:S04]  /*485f0*/  LDL.LU R10, [R1+0x238] ;  /* 0x00023800010a7983 */ /* 0x000ee80000300800 */
[----:B------:R-:W3:Y:S01]  /*48600*/  LDL.LU R11, [R1+0x23c] ;  /* 0x00023c00010b7983 */ /* 0x000ee20000300800 */
[----:B----4-:R-:W-:Y:S03]  /*48610*/  HMMA.16816.F32 R20, R20, R26, R4 ;  /* 0x0000001a1414723c */ /* 0x010fe60000001804 */
[----:B---3--:R-:W-:Y:S04]  /*48620*/  STL.64 [R1+0x4080], R10 ;  /* 0x0040800a01007387 */ /* 0x008fe80000100a00 */
[----:B--2---:R0:W-:Y:S04]  /*48630*/  STL.64 [R1+0x4078], R8 ;  /* 0x0040780801007387 */ /* 0x0041e80000100a00 */
[----:B0-----:R-:W2:Y:S04]  /*48640*/  LDL.LU R8, [R1+0x280] ;  /* 0x0002800001087983 */ /* 0x001ea80000300800 */
[----:B------:R-:W2:Y:S04]  /*48650*/  LDL.LU R9, [R1+0x284] ;  /* 0x0002840001097983 */ /* 0x000ea80000300800 */
[----:B------:R-:W2:Y:S04]  /*48660*/  LDL.LU R10, [R1+0x288] ;  /* 0x00028800010a7983 */ /* 0x000ea80000300800 */
[----:B------:R-:W2:Y:S04]  /*48670*/  LDL.LU R11, [R1+0x28c] ;  /* 0x00028c00010b7983 */ /* 0x000ea80000300800 */
[----:B------:R-:W-:Y:S04]  /*48680*/  STL [R1+0x4064], R25 ;  /* 0x0040641901007387 */ /* 0x000fe80000100800 */
[----:B------:R-:W-:Y:S04]  /*48690*/  STL [R1+0x4060], R28 ;  /* 0x0040601c01007387 */ /* 0x000fe80000100800 */
[----:B------:R-:W3:Y:S04]  /*486a0*/  LDL.LU.64 R6, [R1+0x4138] ;  /* 0x0041380001067983 */ /* 0x000ee80000300a00 */
[----:B------:R-:W3:Y:S04]  /*486b0*/  LDL.LU.64 R4, [R1+0x4130] ;  /* 0x0041300001047983 */ /* 0x000ee80000300a00 */
[----:B------:R-:W-:Y:S04]  /*486c0*/  STL.64 [R1+0x120], R20 ;  /* 0x0001201401007387 */ /* 0x000fe80000100a00 */
[----:B------:R-:W-:Y:S04]  /*486d0*/  STL.64 [R1+0x128], R22 ;  /* 0x0001281601007387 */ /* 0x000fe80000100a00 */
[----:B------:R-:W0:Y:S02]  /*486e0*/  LDSM.16.MT88.4 R20, [R2+UR5+0xc180] ;  /* 0x00c180050214783b */ /* 0x000e240008004200 */
[----:B0-----:R-:W-:-:S02]  /*486f0*/  IMAD.MOV.U32 R3, RZ, RZ, R22 ;  /* 0x000000ffff037224 */ /* 0x001fc400078e0016 */
[----:B------:R-:W-:Y:S02]  /*48700*/  IMAD.MOV.U32 R0, RZ, RZ, R23 ;  /* 0x000000ffff007224 */ /* 0x000fe400078e0017 */
        /* <DEDUP_REMOVED lines=32> */
[----:B------:R-:W-:Y:S04]  /*48910*/  STL.64 [R1+0xd8], R14 ;  /* 0x0000d80e01007387 */ /* 0x000fe80000100a00 */
[----:B------:R-:W0:Y:S04]  /*48920*/  LDSM.16.MT88.4 R12, [R2+UR5+0xc200] ;  /* 0x00c20005020c783b */ /* 0x000e280008004200 */
[----:B0-----:R-:W-:Y:S04]  /*48930*/  STL.64 [R1+0x70], R12 ;  /* 0x0000700c01007387 */ /* 0x001fe80000100a00 */
[----:B------:R0:W-:Y:S04]  /*48940*/  STL.64 [R1+0x78], R14 ;  /* 0x0000780e01007387 */ /* 0x0001e80000100a00 */
[----:B0-----:R-:W3:Y:S04]  /*48950*/  LDL.LU.64 R14, [R1+0x40c0] ;  /* 0x0040c000010e7983 */ /* 0x001ee80000300a00 */
[----:B------:R-:W3:Y:S02]  /*48960*/  LDL.LU.64 R12, [R1+0x40b8] ;  /* 0x0040b800010c7983 */ /* 0x000ee40000300a00 */
[----:B---3--:R-:W-:Y:S02]  /*48970*/  HMMA.16816.F32 R12, R4, R26, R12 ;  /* 0x0000001a040c723c */ /* 0x008fe4000000180c */
[----:B------:R-:W3:-:S15]  /*48980*/  LDL.LU R4, [R1+0x260] ;  /* 0x0002600001047983 */ /* 0x000ede0000300800 */
[----:B------:R-:W-:-:S06]  /*48990*/  NOP ;  /* 0x0000000000007918 */ /* 0x000fcc0000000000 */
[----:B------:R-:W-:Y:S04]  /*489a0*/  STL.64 [R1+0xb0], R12 ;  /* 0x0000b00c01007387 */ /* 0x000fe80000100a00 */
[----:B------:R-:W-:Y:S04]  /*489b0*/  STL.64 [R1+0xb8], R14 ;  /* 0x0000b80e01007387 */ /* 0x000fe80000100a00 */
[----:B------:R-:W0:Y:S04]  /*489c0*/  LDSM.16.MT88.4 R12, [R2+UR5+0xc280] ;  /* 0x00c28005020c783b */ /* 0x000e280008004200 */
[----:B------:R-:W3:Y:S04]  /*489d0*/  LDL.LU R5, [R1+0x264] ;  /* 0x0002640001057983 */ /* 0x000ee80000300800 */
[----:B------:R-:W3:Y:S04]  /*489e0*/  LDL.LU R6, [R1+0x268] ;  /* 0x0002680001067983 */ /* 0x000ee80000300800 */
[----:B------:R-:W3:Y:S04]  /*489f0*/  LDL.LU R7, [R1+0x26c] ;  /* 0x00026c0001077983 */ /* 0x000ee80000300800 */
[----:B0-----:R-:W-:Y:S04]  /*48a00*/  STL.64 [R1+0x80], R12 ;  /* 0x0000800c01007387 */ /* 0x001fe80000100a00 */
        /* <DEDUP_REMOVED lines=11> */
[----:B------:R-:W2:Y:S01]  /*48ac0*/  LDL.LU.64 R16, [R1+0x4088] ;  /* 0x0040880001107983 */ /* 0x000ea20000300a00 */
[----:B------:R-:W-:-:S02]  /*48ad0*/  IMAD.MOV.U32 R25, RZ, RZ, R20 ;  /* 0x000000ffff197224 */ /* 0x000fc400078e0014 */
[----:B------:R-:W-:-:S14]  /*48ae0*/  IMAD.MOV.U32 R28, RZ, RZ, R21 ;  /* 0x000000ffff1c7224 */ /* 0x000fdc00078e0015 */
[----:B------:R0:W-:Y:S04]  /*48af0*/  STL.64 [R1+0x160], R12 ;  /* 0x0001600c01007387 */ /* 0x0001e80000100a00 */
[----:B------:R1:W-:Y:S04]  /*48b00*/  STL.64 [R1+0x168], R14 ;  /* 0x0001680e01007387 */ /* 0x0003e80000100a00 */
[----:B0-----:R-:W4:Y:S04]  /*48b10*/  LDL.LU R12, [R1+0x210] ;  /* 0x00021000010c7983 */ /* 0x001f280000300800 */
[----:B------:R-:W4:Y:S04]  /*48b20*/  LDL.LU R13, [R1+0x214] ;  /* 0x00021400010d7983 */ /* 0x000f280000300800 */
[----:B-1----:R-:W4:Y:S04]  /*48b30*/  LDL.LU R14, [R1+0x218] ;  /* 0x00021800010e7983 */ /* 0x002f280000300800 */
[----:B------:R-:W4:Y:S01]  /*48b40*/  LDL.LU R15, [R1+0x21c] ;  /* 0x00021c00010f7983 */ /* 0x000f220000300800 */
[----:B--2---:R-:W-:-:S15]  /*48b50*/  HMMA.16816.F32 R8, R16, R22, R8 ;  /* 0x000000161008723c */ /* 0x004fde0000001808 */
[----:B------:R-:W-:-:S08]  /*48b60*/  NOP ;  /* 0x0000000000007918 */ /* 0x000fd00000000000 */
[----:B------:R0:W-:Y:S01]  /*48b70*/  STL.64 [R1+0x1a8], R10 ;  /* 0x0001a80a01007387 */ /* 0x0001e20000100a00 */
[----:B------:R-:W-:Y:S02]  /*48b80*/  IMAD.MOV.U32 R20, RZ, RZ, R8 ;  /* 0x000000ffff147224 */ /* 0x000fe400078e0008 */
[----:B------:R-:W-:Y:S01]  /*48b90*/  IMAD.MOV.U32 R21, RZ, RZ, R9 ;  /* 0x000000ffff157224 */ /* 0x000fe200078e0009 */
[----:B0-----:R-:W2:Y:S04]  /*48ba0*/  LDL.LU.64 R10, [R1+0x4080] ;  /* 0x00408000010a7983 */ /* 0x001ea80000300a00 */
[----:B------:R-:W2:Y:S04]  /*48bb0*/  LDL.LU.64 R8, [R1+0x4078] ;  /* 0x0040780001087983 */ /* 0x000ea80000300a00 */
[----:B------:R-:W-:Y:S04]  /*48bc0*/  STL [R1+0x3de0], R21 ;  /* 0x003de01501007387 */ /* 0x000fe80000100800 */
[----:B------:R-:W-:Y:S01]  /*48bd0*/  STL [R1+0x3ddc], R20 ;  /* 0x003ddc1401007387 */ /* 0x000fe20000100800 */
[----:B--2---:R-:W-:Y:S03]  /*48be0*/  HMMA.16816.F32 R16, R16, R26, R8 ;  /* 0x0000001a1010723c */ /* 0x004fe60000001808 */
[----:B------:R-:W4:Y:S04]  /*48bf0*/  LDL.LU.64 R10, [R1+0x4070] ;  /* 0x00407000010a7983 */ /* 0x000f280000300a00 */
[----:B------:R-:W4:-:S15]  /*48c00*/  LDL.LU.64 R8, [R1+0x4068] ;  /* 0x0040680001087983 */ /* 0x000f1e0000300a00 */
[----:B------:R-:W-:-:S01]  /*48c10*/  NOP ;  /* 0x0000000000007918 */ /* 0x000fc20000000000 */
[----:B------:R-:W-:Y:S04]  /*48c20*/  STL.64 [R1+0x1b0], R16 ;  /* 0x0001b01001007387 */ /* 0x000fe80000100a00 */
[----:B------:R4:W-:Y:S02]  /*48c30*/  STL.64 [R1+0x1b8], R18 ;  /* 0x0001b81201007387 */ /* 0x0009e40000100a00 */
[C---:B----4-:R-:W-:Y:S02]  /*48c40*/  HMMA.16816.F32 R16, R8.reuse, R22, R12 ;  /* 0x000000160810723c */ /* 0x050fe4000000180c */
[----:B------:R-:W0:Y:S04]  /*48c50*/  LDSM.16.MT88.4 R12, [R2+UR5+0xc300] ;  /* 0x00c30005020c783b */ /* 0x000e280008004200 */
[----:B---3--:R-:W-:Y:S01]  /*48c60*/  HMMA.16816.F32 R4, R8, R26, R4 ;  /* 0x0000001a0804723c */ /* 0x008fe20000001804 */
[----:B0-----:R-:W-:-:S15]  /*48c70*/  STL.64 [R1+0x3f48], R14 ;  /* 0x003f480e01007387 */ /* 0x001fde0000100a00 */
[----:B------:R-:W-:-:S01]  /*48c80*/  NOP ;  /* 0x0000000000007918 */ /* 0x000fc20000000000 */
[----:B------:R-:W-:Y:S04]  /*48c90*/  STL.64 [R1+0x1d0], R16 ;  /* 0x0001d01001007387 */ /* 0x000fe80000100a00 */
[----:B------:R-:W-:Y:S04]  /*48ca0*/  STL.64 [R1+0x1d8], R18 ;  /* 0x0001d81201007387 */ /* 0x000fe80000100a00 */
[----:B------:R-:W0:Y:S04]  /*48cb0*/  LDSM.16.MT88.4 R16, [R2+UR5+0xc380] ;  /* 0x00c380050210783b */ /* 0x000e280008004200 */
[----:B------:R-:W-:Y:S04]  /*48cc0*/  STL.64 [R1+0x3f40], R12 ;  /* 0x003f400c01007387 */ /* 0x000fe80000100a00 */
[----:B0-----:R-:W-:Y:S04]  /*48cd0*/  STL.64 [R1+0x3f28], R18 ;  /* 0x003f281201007387 */ /* 0x001fe80000100a00 */
[----:B------:R-:W-:Y:S04]  /*48ce0*/  STL.64 [R1+0x1c0], R4 ;  /* 0x0001c00401007387 */ /* 0x000fe80000100a00 */
[----:B------:R-:W-:Y:S04]  /*48cf0*/  STL.64 [R1+0x1c8], R6 ;  /* 0x0001c80601007387 */ /* 0x000fe80000100a00 */
[----:B------:R0:W-:Y:S02]  /*48d00*/  STL.64 [R1+0x3f20], R16 ;  /* 0x003f201001007387 */ /* 0x0001e40000100a00 */
[----:B0-----:R-:W-:-:S02]  /*48d10*/  IMAD.MOV.U32 R16, RZ, RZ, R25 ;  /* 0x000000ffff107224 */ /* 0x001fc400078e0019 */
[----:B------:R-:W2:Y:S01]  /*48d20*/  LDL.LU R25, [R1+0x4064] ;  /* 0x0040640001197983 */ /* 0x000ea20000300800 */
[----:B------:R-:W-:-:S03]  /*48d30*/  IMAD.MOV.U32 R17, RZ, RZ, R28 ;  /* 0x000000ffff117224 */ /* 0x000fc600078e001c */
[----:B------:R-:W3:Y:S01]  /*48d40*/  LDL.LU R28, [R1+0x4060] ;  /* 0x00406000011c7983 */ /* 0x000ee20000300800 */
[----:B------:R-:W-:Y:S02]  /*48d50*/  IMAD.MOV.U32 R18, RZ, RZ, R3 ;  /* 0x000000ffff127224 */ /* 0x000fe400078e0003 */
[----:B------:R-:W-:Y:S01]  /*48d60*/  IMAD.MOV.U32 R19, RZ, RZ, R0 ;  /* 0x000000ffff137224 */ /* 0x000fe200078e0000 */
[----:B------:R-:W4:Y:S04]  /*48d70*/  LDL.LU R3, [R1+0x405c] ;  /* 0x00405c0001037983 */ /* 0x000f280000300800 */
[----:B------:R-:W4:Y:S04]  /*48d80*/  LDL.LU R0, [R1+0x4058] ;  /* 0x0040580001007983 */ /* 0x000f280000300800 */
[----:B------:R0:W-:Y:S04]  /*48d90*/  STL.64 [R1+0x3fa8], R18 ;  /* 0x003fa81201007387 */ /* 0x0001e80000100a00 */
[----:B------:R1:W-:Y:S01]  /*48da0*/  STL.64 [R1+0x3fa0], R16 ;  /* 0x003fa01001007387 */ /* 0x0003e20000100a00 */
[----:B0-----:R-:W-:-:S02]  /*48db0*/  IMAD.MOV.U32 R19, RZ, RZ, R29 ;  /* 0x000000ffff137224 */ /* 0x001fc400078e001d */
[----:B-1----:R-:W-:Y:S02]  /*48dc0*/  IMAD.MOV.U32 R16, RZ, RZ, R24 ;  /* 0x000000ffff107224 */ /* 0x002fe400078e0018 */
[----:B------:R-:W4:Y:S01]  /*48dd0*/  LDL.LU R24, [R1+0x4054] ;  /* 0x0040540001187983 */ /* 0x000f220000300800 */
[----:B--2---:R-:W-:-:S03]  /*48de0*/  IMAD.MOV.U32 R17, RZ, RZ, R25 ;  /* 0x000000ffff117224 */ /* 0x004fc600078e0019 */
[----:B------:R-:W2:Y:S01]  /*48df0*/  LDL.LU R25, [R1+0x4050] ;  /* 0x0040500001197983 */ /* 0x000ea20000300800 */
[----:B---3--:R-:W-:-:S03]  /*48e00*/  IMAD.MOV.U32 R18, RZ, RZ, R28 ;  /* 0x000000ffff127224 */ /* 0x008fc600078e001c */
[----:B------:R-:W3:Y:S04]  /*48e10*/  LDL.LU R28, [R1+0x404c] ;  /* 0x00404c00011c7983 */ /* 0x000ee80000300800 */
[----:B------:R-:W3:Y:S04]  /*48e20*/  LDL.LU R29, [R1+0x4048] ;  /* 0x00404800011d7983 */ /* 0x000ee80000300800 */
[----:B------:R-:W-:Y:S04]  /*48e30*/  STL.64 [R1+0x3fd8], R18 ;  /* 0x003fd81201007387 */ /* 0x000fe80000100a00 */
[----:B------:R-:W-:Y:S04]  /*48e40*/  STL.64 [R1+0x3fd0], R16 ;  /* 0x003fd01001007387 */ /* 0x000fe80000100a00 */
[----:B------:R-:W4:Y:S04]  /*48e50*/  LDL.LU R12, [R1+0x2d0] ;  /* 0x0002d000010c7983 */ /* 0x000f280000300800 */
[----:B------:R-:W4:Y:S04]  /*48e60*/  LDL.LU R13, [R1+0x2d4] ;  /* 0x0002d400010d7983 */ /* 0x000f280000300800 */
[----:B------:R-:W2:Y:S04]  /*48e70*/  LDL.LU R14, [R1+0x2d8] ;  /* 0x0002d800010e7983 */ /* 0x000ea80000300800 */
[----:B------:R-:W2:Y:S04]  /*48e80*/  LDL.LU R15, [R1+0x2dc] ;  /* 0x0002dc00010f7983 */ /* 0x000ea80000300800 */
[----:B--2---:R-:W-:Y:S04]  /*48e90*/  STL.64 [R1+0x3fb8], R14 ;  /* 0x003fb80e01007387 */ /* 0x004fe80000100a00 */
[----:B----4-:R0:W-:Y:S04]  /*48ea0*/  STL.64 [R1+0x3fb0], R12 ;  /* 0x003fb00c01007387 */ /* 0x0101e80000100a00 */
[----:B0-----:R-:W2:Y:S04]  /*48eb0*/  LDL.LU R12, [R1+0x2e0] ;  /* 0x0002e000010c7983 */ /* 0x001ea80000300800 */
[----:B------:R-:W2:Y:S04]  /*48ec0*/  LDL.LU R13, [R1+0x2e4] ;  /* 0x0002e400010d7983 */ /* 0x000ea80000300800 */
[----:B------:R-:W4:Y:S04]  /*48ed0*/  LDL.LU R14, [R1+0x2e8] ;  /* 0x0002e800010e7983 */ /* 0x000f280000300800 */
[----:B------:R-:W4:Y:S04]  /*48ee0*/  LDL.LU R15, [R1+0x2ec] ;  /* 0x0002ec00010f7983 */ /* 0x000f280000300800 */
[----:B------:R-:W3:Y:S04]  /*48ef0*/  LDL.LU R16, [R1+0x20] ;  /* 0x0000200001107983 */ /* 0x000ee80000300800 */
[----:B------:R-:W3:Y:S01]  /*48f00*/  LDL.LU R17, [R1+0x24] ;  /* 0x0000240001117983 */ /* 0x000ee20000300800 */
[----:B------:R-:W-:-:S02]  /*48f10*/  IMAD.MOV.U32 R18, RZ, RZ, R0 ;  /* 0x000000ffff127224 */ /* 0x000fc400078e0000 */
[----:B------:R-:W-:Y:S01]  /*48f20*/  IMAD.MOV.U32 R19, RZ, RZ, R3 ;  /* 0x000000ffff137224 */ /* 0x000fe200078e0003 */
[----:B------:R-:W2:Y:S04]  /*48f30*/  LDL.LU R0, [R1+0x4044] ;  /* 0x0040440001007983 */ /* 0x000ea80000300800 */
[----:B------:R-:W2:Y:S04]  /*48f40*/  LDL.LU R3, [R1+0x4040] ;  /* 0x0040400001037983 */ /* 0x000ea80000300800 */
[----:B------:R-:W-:Y:S04]  /*48f50*/  STL.64 [R1+0x4008], R18 ;  /* 0x0040081201007387 */ /* 0x000fe80000100a00 */
[----:B---3--:R-:W-:Y:S04]  /*48f60*/  STL.64 [R1+0x4000], R16 ;  /* 0x0040001001007387 */ /* 0x008fe80000100a00 */
[----:B----4-:R-:W-:Y:S04]  /*48f70*/  STL.64 [R1+0x3fc8], R14 ;  /* 0x003fc80e01007387 */ /* 0x010fe80000100a00 */
[----:B--2---:R0:W-:Y:S04]  /*48f80*/  STL.64 [R1+0x3fc0], R12 ;  /* 0x003fc00c01007387 */ /* 0x0041e80000100a00 */
[----:B------:R-:W1:Y:S04]  /*48f90*/  LDSM.16.MT88.4 R4, [R0+UR5+0x10000] ;  /* 0x010000050004783b */ /* 0x000e680008004200 */
[----:B0-----:R-:W2:Y:S04]  /*48fa0*/  LDL.LU R12, [R1+0x2f0] ;  /* 0x0002f000010c7983 */ /* 0x001ea80000300800 */
[----:B------:R-:W2:Y:S04]  /*48fb0*/  LDL.LU R13, [R1+0x2f4] ;  /* 0x0002f400010d7983 */ /* 0x000ea80000300800 */
[----:B------:R-:W3:Y:S04]  /*48fc0*/  LDL.LU R14, [R1+0x2f8] ;  /* 0x0002f800010e7983 */ /* 0x000ee80000300800 */
[----:B------:R-:W3:Y:S01]  /*48fd0*/  LDL.LU R15, [R1+0x2fc] ;  /* 0x0002fc00010f7983 */ /* 0x000ee20000300800 */
[----:B------:R-:W-:-:S02]  /*48fe0*/  IMAD.MOV.U32 R18, RZ, RZ, R25 ;  /* 0x000000ffff127224 */ /* 0x000fc400078e0019 */
[----:B------:R-:W-:Y:S01]  /*48ff0*/  IMAD.MOV.U32 R19, RZ, RZ, R24 ;  /* 0x000000ffff137224 */ /* 0x000fe200078e0018 */
[----:B------:R-:W4:Y:S01]  /*49000*/  LDL.LU R25, [R1+0x400] ;  /* 0x0004000001197983 */ /* 0x000f220000300800 */
[----:B------:R-:W-:Y:S02]  /*49010*/  IMAD.MOV.U32 R16, RZ, RZ, R29 ;  /* 0x000000ffff107224 */ /* 0x000fe400078e001d */
[----:B------:R-:W-:Y:S01]  /*49020*/  IMAD.MOV.U32 R17, RZ, RZ, R28 ;  /* 0x000000ffff117224 */ /* 0x000fe200078e001c */
[----:B------:R-:W-:Y:S04]  /*49030*/  STL.64 [R1+0x4038], R18 ;  /* 0x0040381201007387 */ /* 0x000fe80000100a00 */
[----:B------:R-:W-:Y:S04]  /*49040*/  STL.64 [R1+0x4030], R16 ;  /* 0x0040301001007387 */ /* 0x000fe80000100a00 */
[----:B------:R-:W0:Y:S04]  /*49050*/  LDSM.16.MT88.4 R16, [R0+UR5+0x10080] ;  /* 0x010080050010783b */ /* 0x000e280008004200 */
[----:B---3--:R-:W-:Y:S04]  /*49060*/  STL.64 [R1+0x3fe8], R14 ;  /* 0x003fe80e01007387 */ /* 0x008fe80000100a00 */
[----:B--2---:R2:W-:Y:S01]  /*49070*/  STL.64 [R1+0x3fe0], R12 ;  /* 0x003fe00c01007387 */ /* 0x0045e20000100a00 */
[----:B-1----:R-:W-:-:S02]  /*49080*/  IMAD.MOV.U32 R20, RZ, RZ, R4 ;  /* 0x000000ffff147224 */ /* 0x002fc400078e0004 */
[----:B------:R-:W-:Y:S01]  /*49090*/  IMAD.MOV.U32 R21, RZ, RZ, R5 ;  /* 0x000000ffff157224 */ /* 0x000fe200078e0005 */
[----:B----4-:R-:W1:Y:S04]  /*490a0*/  LDSM.16.M88.4 R8, [R25+UR5+0x20080] ;  /* 0x020080051908783b */ /* 0x010e680008000200 */
[----:B--2---:R-:W2:Y:S04]  /*490b0*/  LDL.LU R12, [R1+0x300] ;  /* 0x00030000010c7983 */ /* 0x004ea80000300800 */
[----:B------:R-:W2:Y:S04]  /*490c0*/  LDL.LU R13, [R1+0x304] ;  /* 0x00030400010d7983 */ /* 0x000ea80000300800 */
[----:B------:R-:W3:Y:S04]  /*490d0*/  LDL.LU R14, [R1+0x308] ;  /* 0x00030800010e7983 */ /* 0x000ee80000300800 */
[----:B------:R-:W3:Y:S04]  /*490e0*/  LDL.LU R15, [R1+0x30c] ;  /* 0x00030c00010f7983 */ /* 0x000ee80000300800 */
[----:B---3--:R-:W-:Y:S04]  /*490f0*/  STL.64 [R1+0x3ff8], R14 ;  /* 0x003ff80e01007387 */ /* 0x008fe80000100a00 */
[----:B--2---:R2:W-:Y:S04]  /*49100*/  STL.64 [R1+0x3ff0], R12 ;  /* 0x003ff00c01007387 */ /* 0x0045e80000100a00 */
[----:B--2---:R-:W2:Y:S04]  /*49110*/  LDL.LU R12, [R1+0x310] ;  /* 0x00031000010c7983 */ /* 0x004ea80000300800 */
[----:B------:R-:W2:Y:S04]  /*49120*/  LDL.LU R13, [R1+0x314] ;  /* 0x00031400010d7983 */ /* 0x000ea80000300800 */
[----:B------:R-:W3:Y:S04]  /*49130*/  LDL.LU R14, [R1+0x318] ;  /* 0x00031800010e7983 */ /* 0x000ee80000300800 */
[----:B------:R-:W3:Y:S01]  /*49140*/  LDL.LU R15, [R1+0x31c] ;  /* 0x00031c00010f7983 */ /* 0x000ee20000300800 */
[----:B------:R-:W-:-:S02]  /*49150*/  IMAD.MOV.U32 R29, RZ, RZ, R6 ;  /* 0x000000ffff1d7224 */ /* 0x000fc400078e0006 */
[----:B------:R-:W-:Y:S02]  /*49160*/  IMAD.MOV.U32 R28, RZ, RZ, R7 ;  /* 0x000000ffff1c7224 */ /* 0x000fe400078e0007 */
[----:B------:R-:W4:Y:S04]  /*49170*/  LDSM.16.M88.4 R4, [R25+UR5+0x20880] ;  /* 0x020880051904783b */ /* 0x000f280008000200 */
[----:B---3--:R-:W-:Y:S04]  /*49180*/  STL.64 [R1+0x4018], R14 ;  /* 0x0040180e01007387 */ /* 0x008fe80000100a00 */
[----:B--2---:R2:W-:Y:S04]  /*49190*/  STL.64 [R1+0x4010], R12 ;  /* 0x0040100c01007387 */ /* 0x0045e80000100a00 */
[----:B--2---:R-:W2:Y:S04]  /*491a0*/  LDL.LU R12, [R1+0x320] ;  /* 0x00032000010c7983 */ /* 0x004ea80000300800 */
[----:B------:R-:W2:Y:S04]  /*491b0*/  LDL.LU R13, [R1+0x324] ;  /* 0x00032400010d7983 */ /* 0x000ea80000300800 */
[----:B------:R-:W3:Y:S04]  /*491c0*/  LDL.LU R14, [R1+0x328] ;  /* 0x00032800010e7983 */ /* 0x000ee80000300800 */
[----:B------:R-:W3:Y:S01]  /*491d0*/  LDL.LU R15, [R1+0x32c] ;  /* 0x00032c00010f7983 */ /* 0x000ee20000300800 */
[----:B0-----:R-:W-:-:S02]  /*491e0*/  IMAD.MOV.U32 R24, RZ, RZ, R16 ;  /* 0x000000ffff187224 */ /* 0x001fc400078e0010 */
[----:B------:R-:W-:Y:S01]  /*491f0*/  IMAD.MOV.U32 R25, RZ, RZ, R17 ;  /* 0x000000ffff197224 */ /* 0x000fe200078e0011 */
[----:B---3--:R-:W-:Y:S04]  /*49200*/  STL.64 [R1+0x4028], R14 ;  /* 0x0040280e01007387 */ /* 0x008fe80000100a00 */
[----:B--2---:R0:W-:Y:S04]  /*49210*/  STL.64 [R1+0x4020], R12 ;  /* 0x0040200c01007387 */ /* 0x0041e80000100a00 */
[----:B0-----:R-:W2:Y:S04]  /*49220*/  LDL.LU R12, [R1+0x330] ;  /* 0x00033000010c7983 */ /* 0x001ea80000300800 */
[----:B------:R-:W2:Y:S04]  /*49230*/  LDL.LU R13, [R1+0x334] ;  /* 0x00033400010d7983 */ /* 0x000ea80000300800 */
[----:B------:R-:W2:Y:S04]  /*49240*/  LDL.LU R14, [R1+0x338] ;  /* 0x00033800010e7983 */ /* 0x000ea80000300800 */
[----:B------:R-:W2:Y:S04]  /*49250*/  LDL.LU R15, [R1+0x33c] ;  /* 0x00033c00010f7983 */ /* 0x000ea80000300800 */
[----:B------:R-:W-:Y:S04]  /*49260*/  STL [R1+0x3ec8], R2 ;  /* 0x003ec80201007387 */ /* 0x000fe80000100800 */
[----:B-1----:R0:W-:Y:S04]  /*49270*/  STL [R1+0x3c84], R10 ;  /* 0x003c840a01007387 */ /* 0x0021e80000100800 */
[----:B------:R1:W-:Y:S04]  /*49280*/  STL [R1+0x3c80], R11 ;  /* 0x003c800b01007387 */ /* 0x0003e80000100800 */
[----:B----4-:R-:W-:Y:S01]  /*49290*/  STL [R1+0x3c44], R6 ;  /* 0x003c440601007387 */ /* 0x010fe20000100800 */
[----:B0-----:R-:W-:-:S03]  /*492a0*/  IMAD.MOV.U32 R10, RZ, RZ, R19 ;  /* 0x000000ffff0a7224 */ /* 0x001fc600078e0013 */
[----:B------:R-:W-:Y:S01]  /*492b0*/  STL [R1+0x3c40], R7 ;  /* 0x003c400701007387 */ /* 0x000fe20000100800 */
[----:B-1----:R-:W-:-:S03]  /*492c0*/  IMAD.MOV.U32 R11, RZ, RZ, R18 ;  /* 0x000000ffff0b7224 */ /* 0x002fc600078e0012 */
[----:B------:R-:W2:Y:S04]  /*492d0*/  LDL.LU.64 R18, [R1+0x4038] ;  /* 0x0040380001127983 */ /* 0x000ea80000300a00 */
[----:B------:R-:W2:Y:S04]  /*492e0*/  LDL.LU.64 R16, [R1+0x4030] ;  /* 0x0040300001107983 */ /* 0x000ea80000300a00 */
[----:B------:R-:W-:Y:S04]  /*492f0*/  STL.64 [R1+0x3f00], R10 ;  /* 0x003f000a01007387 */ /* 0x000fe80000100a00 */
[----:B------:R0:W-:Y:S04]  /*49300*/  STL.64 [R1+0x3ef8], R8 ;  /* 0x003ef80801007387 */ /* 0x0001e80000100a00 */
[----:B0-----:R-:W3:Y:S04]  /*49310*/  LDL.LU R8, [R1+0x2c0] ;  /* 0x0002c00001087983 */ /* 0x001ee80000300800 */
        /* <DEDUP_REMOVED lines=35> */
[----:B------:R-:W2:Y:S01]  /*49550*/  LDL.LU.64 R12, [R1+0x3fc0] ;  /* 0x003fc000010c7983 */ /* 0x000ea20000300a00 */
[----:B------:R-:W-:Y:S01]  /*49560*/  IMAD.MOV.U32 R11, RZ, RZ, R3 ;  /* 0x000000ffff0b7224 */ /* 0x000fe200078e0003 */
[----:B--2---:R-:W-:Y:S02]  /*49570*/  HMMA.16816.F32 R16, R16, R26, R12 ;  /* 0x0000001a1010723c */ /* 0x004fe4000000180c */
[----:B------:R-:W2:Y:S04]  /*49580*/  LDL.LU.64 R14, [R1+0x3fb8] ;  /* 0x003fb800010e7983 */ /* 0x000ea80000300a00 */
[----:B------:R-:W2:-:S15]  /*49590*/  LDL.LU.64 R12, [R1+0x3fb0] ;  /* 0x003fb000010c7983 */ /* 0x000e9e0000300a00 */
[----:B------:R-:W-:-:S02]  /*495a0*/  NOP ;  /* 0x0000000000007918 */ /* 0x000fc40000000000 */
        /* <DEDUP_REMOVED lines=9> */
[----:B------:R-:W-:Y:S04]  /*49640*/  STL.64 [R1+0x2f8], R14 ;  /* 0x0002f80e01007387 */ /* 0x000fe80000100a00 */
[----:B------:R-:W0:Y:S02]  /*49650*/  LDSM.16.MT88.4 R12, [R0+UR5+0x10100] ;  /* 0x01010005000c783b */ /* 0x000e240008004200 */
[----:B0-----:R-:W-:-:S02]  /*49660*/  IMAD.MOV.U32 R2, RZ, RZ, R13 ;  /* 0x000000ffff027224 */ /* 0x001fc400078e000d */
[----:B------:R-:W-:Y:S01]  /*49670*/  STL [R1+0x60], R12 ;  /* 0x0000600c01007387 */ /* 0x000fe20000100800 */
[----:B------:R-:W-:Y:S02]  /*49680*/  IMAD.MOV.U32 R7, RZ, RZ, R14 ;  /* 0x000000ffff077224 */ /* 0x000fe400078e000e */
[----:B------:R-:W-:Y:S02]  /*49690*/  IMAD.MOV.U32 R6, RZ, RZ, R15 ;  /* 0x000000ffff067224 */ /* 0x000fe400078e000f */
[----:B------:R-:W0:Y:S04]  /*496a0*/  LDSM.16.MT88.4 R12, [R0+UR5+0x10180] ;  /* 0x01018005000c783b */ /* 0x000e280008004200 */
[----:B------:R-:W-:Y:S04]  /*496b0*/  STL [R1+0x3ed4], R6 ;  /* 0x003ed40601007387 */ /* 0x000fe80000100800 */
[----:B------:R-:W-:Y:S04]  /*496c0*/  STL [R1+0x3ed0], R7 ;  /* 0x003ed00701007387 */ /* 0x000fe80000100800 */
[----:B------:R-:W-:Y:S04]  /*496d0*/  STL [R1+0x3ecc], R2 ;  /* 0x003ecc0201007387 */ /* 0x000fe80000100800 */
[----:B0-----:R0:W-:Y:S04]  /*496e0*/  STL.64 [R1+0x50], R12 ;  /* 0x0000500c01007387 */ /* 0x0011e80000100a00 */
[----:B------:R1:W-:Y:S04]  /*496f0*/  STL.64 [R1+0x58], R14 ;  /* 0x0000580e01007387 */ /* 0x0003e80000100a00 */
[----:B0-----:R-:W2:Y:S04]  /*49700*/  LDL.LU R12, [R1+0x80] ;  /* 0x00008000010c7983 */ /* 0x001ea80000300800 */
[----:B------:R-:W2:Y:S04]  /*49710*/  LDL.LU R13, [R1+0x84] ;  /* 0x00008400010d7983 */ /* 0x000ea80000300800 */
[----:B-1----:R-:W4:Y:S04]  /*49720*/  LDL.LU R14, [R1+0x88] ;  /* 0x00008800010e7983 */ /* 0x002f280000300800 */
[----:B------:R-:W4:Y:S01]  /*49730*/  LDL.LU R15, [R1+0x8c] ;  /* 0x00008c00010f7983 */ /* 0x000f220000300800 */
[----:B---3--:R-:W-:Y:S03]  /*49740*/  HMMA.16816.F32 R8, R16, R26, R8 ;  /* 0x0000001a1008723c */ /* 0x008fe60000001808 */
[----:B----4-:R-:W-:Y:S04]  /*49750*/  STL.64 [R1+0x3f78], R14 ;  /* 0x003f780e01007387 */ /* 0x010fe80000100a00 */
[----:B--2---:R-:W-:Y:S04]  /*49760*/  STL.64 [R1+0x3f70], R12 ;  /* 0x003f700c01007387 */ /* 0x004fe80000100a00 */
[----:B------:R-:W-:Y:S04]  /*49770*/  STL.64 [R1+0x3f98], R26 ;  /* 0x003f981a01007387 */ /* 0x000fe80000100a00 */
[----:B------:R-:W-:Y:S08]  /*49780*/  STL.64 [R1+0x3f90], R24 ;  /* 0x003f901801007387 */ /* 0x000ff00000100a00 */
[----:B------:R-:W-:Y:S04]  /*49790*/  STL.64 [R1+0x2d0], R8 ;  /* 0x0002d00801007387 */ /* 0x000fe80000100a00 */
[----:B------:R-:W-:Y:S04]  /*497a0*/  STL.64 [R1+0x2d8], R10 ;  /* 0x0002d80a01007387 */ /* 0x000fe80000100a00 */
[----:B------:R-:W0:Y:S04]  /*497b0*/  LDSM.16.MT88.4 R8, [R0+UR5+0x10200] ;  /* 0x010200050008783b */ /* 0x000e280008004200 */
[----:B0-----:R-:W-:Y:S04]  /*497c0*/  STL [R1+0x40], R8 ;  /* 0x0000400801007387 */ /* 0x001fe80000100800 */
[----:B------:R-:W2:Y:S04]  /*497d0*/  LDL.LU R16, [R1+0x190] ;  /* 0x0001900001107983 */ /* 0x000ea80000300800 */
        /* <DEDUP_REMOVED lines=38> */
[----:B------:R-:W3:Y:S04]  /*49a40*/  LDL.LU R8, [R1+0x150] ;  /* 0x0001500001087983 */ /* 0x000ee80000300800 */
[----:B------:R-:W3:Y:S04]  /*49a50*/  LDL.LU R9, [R1+0x154] ;  /* 0x0001540001097983 */ /* 0x000ee80000300800 */
[----:B------:R-:W2:Y:S04]  /*49a60*/  LDL.LU R10, [R1+0x158] ;  /* 0x00015800010a7983 */ /* 0x000ea80000300800 */
[----:B------:R-:W2:Y:S01]  /*49a70*/  LDL.LU R11, [R1+0x15c] ;  /* 0x00015c00010b7983 */ /* 0x000ea20000300800 */
[C---:B----4-:R-:W-:Y:S03]  /*49a80*/  HMMA.16816.F32 R24, R12.reuse, R22, R24 ;  /* 0x000000160c18723c */ /* 0x050fe60000001818 */
[----:B--2---:R-:W-:Y:S04]  /*49a90*/  STL.64 [R1+0x3f18], R10 ;  /* 0x003f180a01007387 */ /* 0x004fe80000100a00 */
[----:B---3--:R0:W-:Y:S04]  /*49aa0*/  STL.64 [R1+0x3f10], R8 ;  /* 0x003f100801007387 */ /* 0x0081e80000100a00 */
[----:B0-----:R-:W2:Y:S04]  /*49ab0*/  LDL.LU R8, [R1+0x180] ;  /* 0x0001800001087983 */ /* 0x001ea80000300800 */
[----:B------:R-:W2:Y:S04]  /*49ac0*/  LDL.LU R9, [R1+0x184] ;  /* 0x0001840001097983 */ /* 0x000ea80000300800 */
[----:B------:R-:W2:Y:S04]  /*49ad0*/  LDL.LU R10, [R1+0x188] ;  /* 0x00018800010a7983 */ /* 0x000ea80000300800 */
[----:B------:R-:W2:Y:S04]  /*49ae0*/  LDL.LU R11, [R1+0x18c] ;  /* 0x00018c00010b7983 */ /* 0x000ea80000300800 */
[----:B------:R-:W-:Y:S04]  /*49af0*/  STL [R1+0x3ee0], R6 ;  /* 0x003ee00601007387 */ /* 0x000fe80000100800 */
[----:B------:R-:W-:Y:S04]  /*49b00*/  STL [R1+0x3edc], R7 ;  /* 0x003edc0701007387 */ /* 0x000fe80000100800 */
[----:B------:R-:W-:Y:S04]  /*49b10*/  STL [R1+0x3ed8], R2 ;  /* 0x003ed80201007387 */ /* 0x000fe80000100800 */
        /* <DEDUP_REMOVED lines=17> */
[----:B0-----:R0:W-:Y:S01]  /*49c30*/  STL [R1+0x7c], R19 ;  /* 0x00007c1301007387 */ /* 0x0011e20000100800 */
[----:B------:R-:W-:-:S02]  /*49c40*/  IMAD.MOV.U32 R2, RZ, RZ, R18 ;  /* 0x000000ffff027224 */ /* 0x000fc400078e0012 */
[----:B------:R-:W-:Y:S02]  /*49c50*/  IMAD.MOV.U32 R6, RZ, RZ, R16 ;  /* 0x000000ffff067224 */ /* 0x000fe400078e0010 */
[----:B------:R-:W-:Y:S01]  /*49c60*/  IMAD.MOV.U32 R7, RZ, RZ, R17 ;  /* 0x000000ffff077224 */ /* 0x000fe200078e0011 */
[----:B0-----:R-:W3:Y:S04]  /*49c70*/  LDL.LU.64 R18, [R1+0x3f68] ;  /* 0x003f680001127983 */ /* 0x001ee80000300a00 */
[----:B------:R-:W3:Y:S04]  /*49c80*/  LDL.LU.64 R16, [R1+0x3f60] ;  /* 0x003f600001107983 */ /* 0x000ee80000300a00 */
[----:B------:R-:W-:Y:S04]  /*49c90*/  STL.64 [R1+0x3ef0], R6 ;  /* 0x003ef00601007387 */ /* 0x000fe80000100a00 */
[----:B------:R0:W-:Y:S04]  /*49ca0*/  STL.64 [R1+0x3ee8], R4 ;  /* 0x003ee80401007387 */ /* 0x0001e80000100a00 */
[----:B0-----:R-:W4:Y:S04]  /*49cb0*/  LDL.LU R4, [R1+0x140] ;  /* 0x0001400001047983 */ /* 0x001f280000300800 */
[----:B------:R-:W4:Y:S04]  /*49cc0*/  LDL.LU R5, [R1+0x144] ;  /* 0x0001440001057983 */ /* 0x000f280000300800 */
[----:B------:R-:W4:Y:S04]  /*49cd0*/  LDL.LU R6, [R1+0x148] ;  /* 0x0001480001067983 */ /* 0x000f280000300800 */
[----:B------:R-:W4:Y:S01]  /*49ce0*/  LDL.LU R7, [R1+0x14c] ;  /* 0x00014c0001077983 */ /* 0x000f220000300800 */
[----:B---3--:R-:W-:Y:S03]  /*49cf0*/  HMMA.16816.F32 R12, R12, R26, R16 ;  /* 0x0000001a0c0c723c */ /* 0x008fe60000001810 */
[----:B------:R-:W3:Y:S04]  /*49d00*/  LDL.LU.64 R18, [R1+0x3f58] ;  /* 0x003f580001127983 */ /* 0x000ee80000300a00 */
[----:B------:R-:W3:-:S15]  /*49d10*/  LDL.LU.64 R16, [R1+0x3f50] ;  /* 0x003f500001107983 */ /* 0x000ede0000300a00 */
[----:B------:R-:W-:-:S01]  /*49d20*/  NOP ;  /* 0x0000000000007918 */ /* 0x000fc20000000000 */
[----:B------:R-:W-:Y:S04]  /*49d30*/  STL.64 [R1+0x2a0], R12 ;  /* 0x0002a00c01007387 */ /* 0x000fe80000100a00 */
[----:B------:R-:W-:Y:S04]  /*49d40*/  STL.64 [R1+0x2a8], R14 ;  /* 0x0002a80e01007387 */ /* 0x000fe80000100a00 */
[----:B------:R-:W0:Y:S04]  /*49d50*/  LDSM.16.MT88.4 R12, [R0+UR5+0x10300] ;  /* 0x01030005000c783b */ /* 0x000e280008004200 */
[----:B0-----:R-:W-:Y:S01]  /*49d60*/  STL.64 [R1+0x90], R12 ;  /* 0x0000900c01007387 */ /* 0x001fe20000100a00 */
[----:B------:R-:W-:-:S03]  /*49d70*/  IMAD.MOV.U32 R3, RZ, RZ, R15 ;  /* 0x000000ffff037224 */ /* 0x000fc600078e000f */
[----:B------:R0:W-:Y:S04]  /*49d80*/  STL [R1+0x98], R14 ;  /* 0x0000980e01007387 */ /* 0x0001e80000100800 */
[----:B0-----:R-:W3:Y:S04]  /*49d90*/  LDL.LU.64 R14, [R1+0x3f48] ;  /* 0x003f4800010e7983 */ /* 0x001ee80000300a00 */
[----:B------:R-:W3:Y:S04]  /*49da0*/  LDL.LU.64 R12, [R1+0x3f40] ;  /* 0x003f4000010c7983 */ /* 0x000ee80000300a00 */
[----:B------:R-:W-:Y:S01]  /*49db0*/  STL [R1+0x3de4], R3 ;  /* 0x003de40301007387 */ /* 0x000fe20000100800 */
        /* <DEDUP_REMOVED lines=12> */
[----:B0-----:R-:W3:Y:S04]  /*49e80*/  LDL.LU R12, [R1+0xc0] ;  /* 0x0000c000010c7983 */ /* 0x001ee80000300800 */
[----:B------:R-:W3:Y:S04]  /*49e90*/  LDL.LU R13, [R1+0xc4] ;  /* 0x0000c400010d7983 */ /* 0x000ee80000300800 */
[----:B-1----:R-:W3:Y:S04]  /*49ea0*/  LDL.LU R14, [R1+0xc8] ;  /* 0x0000c800010e7983 */ /* 0x002ee80000300800 */
[----:B------:R-:W3:Y:S01]  /*49eb0*/  LDL.LU R15, [R1+0xcc] ;  /* 0x0000cc00010f7983 */ /* 0x000ee20000300800 */
[----:B--2---:R-:W-:-:S15]  /*49ec0*/  HMMA.16816.F32 R8, R16, R22, R8 ;  /* 0x000000161008723c */ /* 0x004fde0000001808 */
[----:B------:R-:W-:-:S08]  /*49ed0*/  NOP ;  /* 0x0000000000007918 */ /* 0x000fd00000000000 */
[----:B------:R-:W-:Y:S04]  /*49ee0*/  STL.64 [R1+0x280], R8 ;  /* 0x0002800801007387 */ /* 0x000fe80000100a00 */
[----:B------:R0:W-:Y:S04]  /*49ef0*/  STL.64 [R1+0x288], R10 ;  /* 0x0002880a01007387 */ /* 0x0001e80000100a00 */
[----:B0-----:R-:W2:Y:S04]  /*49f00*/  LDL.LU.64 R10, [R1+0x3f18] ;  /* 0x003f1800010a7983 */ /* 0x001ea80000300a00 */
[----:B------:R-:W2:Y:S01]  /*49f10*/  LDL.LU.64 R8, [R1+0x3f10] ;  /* 0x003f100001087983 */ /* 0x000ea20000300a00 */
[----:B------:R-:W-:-:S02]  /*49f20*/  IMAD.MOV.U32 R22, RZ, RZ, R29 ;  /* 0x000000ffff167224 */ /* 0x000fc400078e001d */
[----:B------:R-:W-:Y:S01]  /*49f30*/  IMAD.MOV.U32 R23, RZ, RZ, R28 ;  /* 0x000000ffff177224 */ /* 0x000fe200078e001c */
[----:B------:R-:W4:Y:S04]  /*49f40*/  LDL.LU R29, [R1+0x3f0c] ;  /* 0x003f0c00011d7983 */ /* 0x000f280000300800 */
[----:B------:R-:W3:Y:S01]  /*49f50*/  LDL.LU R28, [R1+0x3f08] ;  /* 0x003f0800011c7983 */ /* 0x000ee20000300800 */
[----:B--2---:R-:W-:Y:S03]  /*49f60*/  HMMA.16816.F32 R16, R16, R26, R8 ;  /* 0x0000001a1010723c */ /* 0x004fe60000001808 */
[----:B------:R-:W2:Y:S04]  /*49f70*/  LDL.LU.64 R10, [R1+0x3f00] ;  /* 0x003f0000010a7983 */ /* 0x000ea80000300a00 */
[----:B------:R-:W2:-:S15]  /*49f80*/  LDL.LU.64 R8, [R1+0x3ef8] ;  /* 0x003ef80001087983 */ /* 0x000e9e0000300a00 */
[----:B------:R-:W-:-:S01]  /*49f90*/  NOP ;  /* 0x0000000000007918 */ /* 0x000fc20000000000 */
[----:B------:R0:W-:Y:S04]  /*49fa0*/  STL.64 [R1+0x270], R16 ;  /* 0x0002701001007387 */ /* 0x0001e80000100a00 */
[----:B------:R4:W-:Y:S04]  /*49fb0*/  STL.64 [R1+0x278], R18 ;  /* 0x0002781201007387 */ /* 0x0009e80000100a00 */
[----:B0-----:R-:W2:Y:S01]  /*49fc0*/  LDL.LU R16, [R1+0xf0] ;  /* 0x0000f00001107983 */ /* 0x001ea20000300800 */
[----:B----4-:R-:W-:-:S03]  /*49fd0*/  IMAD.MOV.U32 R18, RZ, RZ, R29 ;  /* 0x000000ffff127224 */ /* 0x010fc600078e001d */
[----:B------:R-:W4:Y:S01]  /*49fe0*/  LDL.LU R17, [R1+0xf4] ;  /* 0x0000f40001117983 */ /* 0x000f220000300800 */
[----:B---3--:R-:W-:Y:S01]  /*49ff0*/  IMAD.MOV.U32 R19, RZ, RZ, R28 ;  /* 0x000000ffff137224 */ /* 0x008fe200078e001c */
[----:B--2---:R-:W-:Y:S01]  /*4a000*/  HMMA.16816.F32 R4, R20, R8, R4 ;  /* 0x000000081404723c */ /* 0x004fe20000001804 */
[----:B------:R-:W-:Y:S02]  /*4a010*/  IMAD.MOV.U32 R26, RZ, RZ, R11 ;  /* 0x000000ffff1a7224 */ /* 0x000fe400078e000b */
[----:B------:R-:W-:-:S15]  /*4a020*/  IMAD.MOV.U32 R27, RZ, RZ, R10 ;  /* 0x000000ffff1b7224 */ /* 0x000fde00078e000a */
[----:B------:R-:W-:-:S06]  /*4a030*/  NOP ;  /* 0x0000000000007918 */ /* 0x000fcc0000000000 */
[----:B------:R-:W-:Y:S02]  /*4a040*/  IMAD.MOV.U32 R29, RZ, RZ, R6 ;  /* 0x000000ffff1d7224 */ /* 0x000fe400078e0006 */
[----:B------:R-:W-:Y:S02]  /*4a050*/  IMAD.MOV.U32 R28, RZ, RZ, R7 ;  /* 0x000000ffff1c7224 */ /* 0x000fe400078e0007 */
[----:B------:R-:W-:Y:S01]  /*4a060*/  IMAD.MOV.U32 R10, RZ, RZ, R4 ;  /* 0x000000ffff0a7224 */ /* 0x000fe200078e0004 */
[----:B------:R-:W2:Y:S01]  /*4a070*/  LDL.LU.64 R6, [R1+0x3ef0] ;  /* 0x003ef00001067983 */ /* 0x000ea20000300a00 */
[----:B------:R-:W-:-:S03]  /*4a080*/  IMAD.MOV.U32 R11, RZ, RZ, R5 ;  /* 0x000000ffff0b7224 */ /* 0x000fc600078e0005 */
[----:B------:R-:W4:Y:S04]  /*4a090*/  LDL.LU.64 R4, [R1+0x3ee8] ;  /* 0x003ee80001047983 */ /* 0x000f280000300a00 */
[----:B------:R-:W-:Y:S04]  /*4a0a0*/  STL [R1+0x3df4], R28 ;  /* 0x003df41c01007387 */ /* 0x000fe80000100800 */
[----:B------:R-:W-:Y:S04]  /*4a0b0*/  STL [R1+0x3df0], R29 ;  /* 0x003df01d01007387 */ /* 0x000fe80000100800 */
[----:B------:R-:W-:Y:S04]  /*4a0c0*/  STL [R1+0x3dec], R11 ;  /* 0x003dec0b01007387 */ /* 0x000fe80000100800 */
[----:B------:R-:W-:Y:S01]  /*4a0d0*/  STL [R1+0x3de8], R10 ;  /* 0x003de80a01007387 */ /* 0x000fe20000100800 */
[----:B----4-:R-:W-:Y:S06]  /*4a0e0*/  HMMA.16816.F32 R20, R20, R4, R16 ;  /* 0x000000041414723c */ /* 0x010fec0000001810 */
[----:B------:R-:W-:Y:S01]  /*4a0f0*/  HMMA.16816.F32 R16, R24, R8, R12 ;  /* 0x000000081810723c */ /* 0x000fe2000000180c */
[----:B------:R-:W0:Y:S04]  /*4a100*/  LDSM.16.MT88.4 R12, [R0+UR5+0x10380] ;  /* 0x01038005000c783b */ /* 0x000e280008004200 */
[----:B------:R-:W-:-:S12]  /*4a110*/  STL.64 [R1+0x3ec0], R4 ;  /* 0x003ec00401007387 */ /* 0x000fd80000100a00 */
[----:B------:R-:W-:Y:S04]  /*4a120*/  STL.64 [R1+0x250], R20 ;  /* 0x0002501401007387 */ /* 0x000fe80000100a00 */
[----:B------:R0:W-:Y:S04]  /*4a130*/  STL.64 [R1+0x258], R22 ;  /* 0x0002581601007387 */ /* 0x0001e80000100a00 */
[----:B------:R-:W-:Y:S04]  /*4a140*/  STL.64 [R1+0x220], R16 ;  /* 0x0002201001007387 */ /* 0x000fe80000100a00 */
[----:B------:R-:W-:Y:S01]  /*4a150*/  STL.64 [R1+0x228], R18 ;  /* 0x0002281201007387 */ /* 0x000fe20000100a00 */
[----:B0-----:R-:W-:-:S02]  /*4a160*/  IMAD.MOV.U32 R23, RZ, RZ, R14 ;  /* 0x000000ffff177224 */ /* 0x001fc400078e000e */
[----:B------:R-:W-:Y:S02]  /*4a170*/  IMAD.MOV.U32 R22, RZ, RZ, R15 ;  /* 0x000000ffff167224 */ /* 0x000fe400078e000f */
[----:B------:R-:W-:Y:S02]  /*4a180*/  IMAD.MOV.U32 R21, RZ, RZ, R12 ;  /* 0x000000ffff157224 */ /* 0x000fe400078e000c */
[----:B------:R-:W-:Y:S01]  /*4a190*/  IMAD.MOV.U32 R20, RZ, RZ, R13 ;  /* 0x000000ffff147224 */ /* 0x000fe200078e000d */
[----:B------:R-:W-:Y:S01]  /*4a1a0*/  STL.64 [R1+0x3e08], R22 ;  /* 0x003e081601007387 */ /* 0x000fe20000100a00 */
[----:B--2---:R-:W-:Y:S02]  /*4a1b0*/  IMAD.MOV.U32 R12, RZ, RZ, R6 ;  /* 0x000000ffff0c7224 */ /* 0x004fe400078e0006 */
[----:B------:R-:W-:Y:S01]  /*4a1c0*/  IMAD.MOV.U32 R13, RZ, RZ, R7 ;  /* 0x000000ffff0d7224 */ /* 0x000fe200078e0007 */
[----:B------:R-:W-:Y:S01]  /*4a1d0*/  STL.64 [R1+0x3e00], R20 ;  /* 0x003e001401007387 */ /* 0x000fe20000100a00 */
[----:B------:R-:W-:-:S03]  /*4a1e0*/  IMAD.MOV.U32 R14, RZ, RZ, R2 ;  /* 0x000000ffff0e7224 */ /* 0x000fc600078e0002 */
[----:B------:R-:W2:Y:S04]  /*4a1f0*/  LDL.LU R6, [R1+0x3ee0] ;  /* 0x003ee00001067983 */ /* 0x000ea80000300800 */
[----:B------:R-:W3:Y:S04]  /*4a200*/  LDL.LU R7, [R1+0x3edc] ;  /* 0x003edc0001077983 */ /* 0x000ee80000300800 */
[----:B------:R-:W4:Y:S04]  /*4a210*/  LDL.LU R2, [R1+0x3ed8] ;  /* 0x003ed80001027983 */ /* 0x000f280000300800 */
[----:B------:R-:W2:Y:S04]  /*4a220*/  LDL.LU R15, [R1+0x7c] ;  /* 0x00007c00010f7983 */ /* 0x000ea80000300800 */
[----:B--2---:R-:W-:Y:S04]  /*4a230*/  STL.64 [R1+0x3e28], R14 ;  /* 0x003e280e01007387 */ /* 0x004fe80000100a00 */
[----:B------:R0:W-:Y:S04]  /*4a240*/  STL.64 [R1+0x3e20], R12 ;  /* 0x003e200c01007387 */ /* 0x0001e80000100a00 */
[----:B0-----:R-:W2:Y:S01]  /*4a250*/  LDL.LU R12, [R1+0x40] ;  /* 0x00004000010c7983 */ /* 0x001ea20000300800 */
[----:B---3--:R-:W-:-:S02]  /*4a260*/  IMAD.MOV.U32 R14, RZ, RZ, R7 ;  /* 0x000000ffff0e7224 */ /* 0x008fc400078e0007 */
[----:B----4-:R-:W-:Y:S02]  /*4a270*/  IMAD.MOV.U32 R15, RZ, RZ, R2 ;  /* 0x000000ffff0f7224 */ /* 0x010fe400078e0002 */
[----:B------:R-:W-:Y:S02]  /*4a280*/  IMAD.MOV.U32 R13, RZ, RZ, R6 ;  /* 0x000000ffff0d7224 */ /* 0x000fe400078e0006 */
[----:B------:R-:W3:Y:S04]  /*4a290*/  LDL.LU R6, [R1+0x3ed4] ;  /* 0x003ed40001067983 */ /* 0x000ee80000300800 */
[----:B------:R-:W4:Y:S04]  /*4a2a0*/  LDL.LU R7, [R1+0x3ed0] ;  /* 0x003ed00001077983 */ /* 0x000f280000300800 */
[----:B------:R-:W3:Y:S04]  /*4a2b0*/  LDL.LU R2, [R1+0x3ecc] ;  /* 0x003ecc0001027983 */ /* 0x000ee80000300800 */
[----:B------:R-:W-:Y:S04]  /*4a2c0*/  STL.64 [R1+0x3e58], R14 ;  /* 0x003e580e01007387 */ /* 0x000fe80000100a00 */
[----:B--2---:R-:W-:Y:S04]  /*4a2d0*/  STL.64 [R1+0x3e50], R12 ;  /* 0x003e500c01007387 */ /* 0x004fe80000100a00 */
        /* <DEDUP_REMOVED lines=10> */
[----:B------:R-:W3:Y:S04]  /*4a380*/  LDL.LU R12, [R1+0x50] ;  /* 0x00005000010c7983 */ /* 0x000ee80000300800 */
[----:B------:R-:W3:Y:S04]  /*4a390*/  LDL.LU R13, [R1+0x54] ;  /* 0x00005400010d7983 */ /* 0x000ee80000300800 */
[----:B------:R-:W2:Y:S04]  /*4a3a0*/  LDL.LU R14, [R1+0x58] ;  /* 0x00005800010e7983 */ /* 0x000ea80000300800 */
[----:B------:R-:W2:Y:S04]  /*4a3b0*/  LDL.LU R15, [R1+0x5c] ;  /* 0x00005c00010f7983 */ /* 0x000ea80000300800 */
[----:B--2---:R-:W-:Y:S04]  /*4a3c0*/  STL.64 [R1+0x3e88], R14 ;  /* 0x003e880e01007387 */ /* 0x004fe80000100a00 */
[----:B---3--:R-:W-:Y:S04]  /*4a3d0*/  STL.64 [R1+0x3e80], R12 ;  /* 0x003e800c01007387 */ /* 0x008fe80000100a00 */
[----:B----4-:R-:W-:Y:S04]  /*4a3e0*/  STL.64 [R1+0x3e38], R22 ;  /* 0x003e381601007387 */ /* 0x010fe80000100a00 */
[----:B------:R0:W-:Y:S04]  /*4a3f0*/  STL.64 [R1+0x3e30], R20 ;  /* 0x003e301401007387 */ /* 0x0001e80000100a00 */
[----:B0-----:R-:W2:Y:S04]  /*4a400*/  LDL.LU R20, [R1+0xb0] ;  /* 0x0000b00001147983 */ /* 0x001ea80000300800 */
[----:B------:R-:W2:Y:S04]  /*4a410*/  LDL.LU R21, [R1+0xb4] ;  /* 0x0000b40001157983 */ /* 0x000ea80000300800 */
[----:B------:R-:W3:Y:S04]  /*4a420*/  LDL.LU R22, [R1+0xb8] ;  /* 0x0000b80001167983 */ /* 0x000ee80000300800 */
[----:B------:R-:W3:Y:S04]  /*4a430*/  LDL.LU R23, [R1+0xbc] ;  /* 0x0000bc0001177983 */ /* 0x000ee80000300800 */
[----:B------:R-:W4:Y:S01]  /*4a440*/  LDL.LU R12, [R1+0x60] ;  /* 0x00006000010c7983 */ /* 0x000f220000300800 */
[----:B------:R-:W-:-:S02]  /*4a450*/  IMAD.MOV.U32 R14, RZ, RZ, R7 ;  /* 0x000000ffff0e7224 */ /* 0x000fc400078e0007 */
[----:B------:R-:W-:Y:S02]  /*4a460*/  IMAD.MOV.U32 R15, RZ, RZ, R6 ;  /* 0x000000ffff0f7224 */ /* 0x000fe400078e0006 */
[----:B------:R-:W-:Y:S02]  /*4a470*/  IMAD.MOV.U32 R13, RZ, RZ, R2 ;  /* 0x000000ffff0d7224 */ /* 0x000fe400078e0002 */
[----:B------:R-:W2:Y:S04]  /*4a480*/  LDL.LU R2, [R1+0x3ec8] ;  /* 0x003ec80001027983 */ /* 0x000ea80000300800 */
[----:B------:R-:W-:Y:S04]  /*4a490*/  STL.64 [R1+0x3eb8], R14 ;  /* 0x003eb80e01007387 */ /* 0x000fe80000100a00 */
[----:B----4-:R-:W-:Y:S04]  /*4a4a0*/  STL.64 [R1+0x3eb0], R12 ;  /* 0x003eb00c01007387 */ /* 0x010fe80000100a00 */
[----:B---3--:R-:W-:Y:S04]  /*4a4b0*/  STL.64 [R1+0x3e48], R22 ;  /* 0x003e481601007387 */ /* 0x008fe80000100a00 */
[----:B--2---:R0:W-:Y:S04]  /*4a4c0*/  STL.64 [R1+0x3e40], R20 ;  /* 0x003e401401007387 */ /* 0x0041e80000100a00 */
[----:B------:R-:W1:Y:S04]  /*4a4d0*/  LDSM.16.MT88.4 R4, [R2+UR5+0x10000] ;  /* 0x010000050204783b */ /* 0x000e680008004200 */
        /* <DEDUP_REMOVED lines=24> */
[----:B------:R-:W0:Y:S04]  /*4a660*/  LDSM.16.MT88.4 R4, [R2+UR5+0x10080] ;  /* 0x010080050204783b */ /* 0x000e280008004200 */
[----:B---3--:R-:W-:Y:S04]  /*4a670*/  STL.64 [R1+0x3e98], R22 ;  /* 0x003e981601007387 */ /* 0x008fe80000100a00 */
[----:B--2---:R1:W-:Y:S04]  /*4a680*/  STL.64 [R1+0x3e90], R20 ;  /* 0x003e901401007387 */ /* 0x0043e80000100a00 */
[----:B-1----:R-:W2:Y:S04]  /*4a690*/  LDL.LU R20, [R1+0x110] ;  /* 0x0001100001147983 */ /* 0x002ea80000300800 */
        /* <DEDUP_REMOVED lines=12> */
[----:B------:R-:W4:Y:S02]  /*4a760*/  LDL.LU.64 R4, [R1+0x3ec0] ;  /* 0x003ec00001047983 */ /* 0x000f240000300a00 */
[----:B----4-:R-:W-:Y:S02]  /*4a770*/  HMMA.16816.F32 R24, R24, R4, R12 ;  /* 0x000000041818723c */ /* 0x010fe4000000180c */
        /* <DEDUP_REMOVED lines=37> */
[----:B------:R-:W2:Y:S01]  /*4a9d0*/  LDL.LU.64 R12, [R1+0x3e50] ;  /* 0x003e5000010c7983 */ /* 0x000ea20000300a00 */
[----:B------:R-:W-:-:S02]  /*4a9e0*/  IMAD.MOV.U32 R17, RZ, RZ, R6 ;  /* 0x000000ffff117224 */ /* 0x000fc400078e0006 */
[----:B------:R-:W-:Y:S01]  /*4a9f0*/  IMAD.MOV.U32 R16, RZ, RZ, R7 ;  /* 0x000000ffff107224 */ /* 0x000fe200078e0007 */
[----:B--2---:R-:W-:-:S15]  /*4aa00*/  HMMA.16816.F32 R20, R12, R8, R20 ;  /* 0x000000080c14723c */ /* 0x004fde0000001814 */
[----:B------:R-:W-:-:S08]  /*4aa10*/  NOP ;  /* 0x0000000000007918 */ /* 0x000fd00000000000 */
[----:B------:R0:W-:Y:S01]  /*4aa20*/  STL.64 [R1+0x100], R20 ;  /* 0x0001001401007387 */ /* 0x0001e20000100a00 */
[----:B------:R-:W-:Y:S02]  /*4aa30*/  IMAD.MOV.U32 R6, RZ, RZ, R22 ;  /* 0x000000ffff067224 */ /* 0x000fe400078e0016 */
[----:B------:R-:W-:Y:S02]  /*4aa40*/  IMAD.MOV.U32 R7, RZ, RZ, R23 ;  /* 0x000000ffff077224 */ /* 0x000fe400078e0017 */
[----:B------:R-:W2:Y:S04]  /*4aa50*/  LDL.LU.64 R22, [R1+0x3e48] ;  /* 0x003e480001167983 */ /* 0x000ea80000300a00 */
[----:B0-----:R-:W2:Y:S04]  /*4aa60*/  LDL.LU.64 R20, [R1+0x3e40] ;  /* 0x003e400001147983 */ /* 0x001ea80000300a00 */
[----:B------:R-:W-:Y:S04]  /*4aa70*/  STL [R1+0x3c4c], R7 ;  /* 0x003c4c0701007387 */ /* 0x000fe80000100800 */
[----:B------:R-:W-:Y:S01]  /*4aa80*/  STL [R1+0x3c48], R6 ;  /* 0x003c480601007387 */ /* 0x000fe20000100800 */
[----:B--2---:R-:W-:Y:S03]  /*4aa90*/  HMMA.16816.F32 R12, R12, R4, R20 ;  /* 0x000000040c0c723c */ /* 0x004fe60000001814 */
[----:B------:R-:W2:Y:S04]  /*4aaa0*/  LDL.LU.64 R22, [R1+0x3e38] ;  /* 0x003e380001167983 */ /* 0x000ea80000300a00 */
[----:B------:R-:W2:-:S15]  /*4aab0*/  LDL.LU.64 R20, [R1+0x3e30] ;  /* 0x003e300001147983 */ /* 0x000e9e0000300a00 */
[----:B------:R-:W-:-:S01]  /*4aac0*/  NOP ;  /* 0x0000000000007918 */ /* 0x000fc20000000000 */
[----:B------:R-:W-:Y:S04]  /*4aad0*/  STL.64 [R1+0xb0], R12 ;  /* 0x0000b00c01007387 */ /* 0x000fe80000100a00 */
[----:B------:R-:W-:Y:S04]  /*4aae0*/  STL.64 [R1+0xb8], R14 ;  /* 0x0000b80e01007387 */ /* 0x000fe80000100a00 */
[----:B------:R-:W0:Y:S02]  /*4aaf0*/  LDSM.16.MT88.4 R12, [R2+UR5+0x10180] ;  /* 0x01018005020c783b */ /* 0x000e240008004200 */
[----:B0-----:R-:W-:-:S02]  /*4ab00*/  IMAD.MOV.U32 R7, RZ, RZ, R14 ;  /* 0x000000ffff077224 */ /* 0x001fc400078e000e */
[----:B------:R-:W-:Y:S02]  /*4ab10*/  IMAD.MOV.U32 R6, RZ, RZ, R15 ;  /* 0x000000ffff067224 */ /* 0x000fe400078e000f */
[----:B------:R-:W-:Y:S01]  /*4ab20*/  IMAD.MOV.U32 R0, RZ, RZ, R12 ;  /* 0x000000ffff007224 */ /* 0x000fe200078e000c */
        /* <DEDUP_REMOVED lines=11> */
[----:B------:R-:W3:-:S15]  /*4abe0*/  LDL.LU.64 R20, [R1+0x3e00] ;  /* 0x003e000001147983 */ /* 0x000ede0000300a00 */
[----:B------:R-:W-:-:S02]  /*4abf0*/  NOP ;  /* 0x0000000000007918 */ /* 0x000fc40000000000 */
[----:B------:R-:W-:Y:S04]  /*4ac00*/  STL.64 [R1+0xf0], R12 ;  /* 0x0000f00c01007387 */ /* 0x000fe80000100a00 */
[----:B------:R-:W-:Y:S04]  /*4ac10*/  STL.64 [R1+0xf8], R14 ;  /* 0x0000f80e01007387 */ /* 0x000fe80000100a00 */
[----:B------:R-:W0:Y:S04]  /*4ac20*/  LDSM.16.MT88.4 R12, [R2+UR5+0x10200] ;  /* 0x01020005020c783b */ /* 0x000e280008004200 */
[----:B0-----:R0:W-:Y:S04]  /*4ac30*/  STL.64 [R1+0x3cf0], R14 ;  /* 0x003cf00e01007387 */ /* 0x0011e80000100a00 */
[----:B------:R1:W-:Y:S01]  /*4ac40*/  STL.64 [R1+0x3ce8], R12 ;  /* 0x003ce80c01007387 */ /* 0x0003e20000100a00 */
[----:B0-----:R-:W-:-:S02]  /*4ac50*/  IMAD.MOV.U32 R14, RZ, RZ, R7 ;  /* 0x000000ffff0e7224 */ /* 0x001fc400078e0007 */
[----:B------:R-:W-:Y:S02]  /*4ac60*/  IMAD.MOV.U32 R15, RZ, RZ, R6 ;  /* 0x000000ffff0f7224 */ /* 0x000fe400078e0006 */
[----:B-1----:R-:W-:Y:S02]  /*4ac70*/  IMAD.MOV.U32 R12, RZ, RZ, R0 ;  /* 0x000000ffff0c7224 */ /* 0x002fe400078e0000 */
[----:B------:R-:W-:Y:S01]  /*4ac80*/  IMAD.MOV.U32 R13, RZ, RZ, R28 ;  /* 0x000000ffff0d7224 */ /* 0x000fe200078e001c */
[----:B------:R-:W4:Y:S04]  /*4ac90*/  LDL.LU R0, [R1+0x3df8] ;  /* 0x003df80001007983 */ /* 0x000f280000300800 */
[----:B------:R-:W4:Y:S04]  /*4aca0*/  LDL.LU R28, [R1+0x3df4] ;  /* 0x003df400011c7983 */ /* 0x000f280000300800 */
[----:B------:R-:W-:Y:S04]  /*4acb0*/  STL.64 [R1+0x3d20], R14 ;  /* 0x003d200e01007387 */ /* 0x000fe80000100a00 */
[----:B------:R0:W-:Y:S04]  /*4acc0*/  STL.64 [R1+0x3d18], R12 ;  /* 0x003d180c01007387 */ /* 0x0001e80000100a00 */
[----:B0-----:R-:W2:Y:S04]  /*4acd0*/  LDL.LU R12, [R1+0x230] ;  /* 0x00023000010c7983 */ /* 0x001ea80000300800 */
[----:B------:R-:W2:Y:S04]  /*4ace0*/  LDL.LU R13, [R1+0x234] ;  /* 0x00023400010d7983 */ /* 0x000ea80000300800 */
[----:B------:R-:W3:Y:S04]  /*4acf0*/  LDL.LU R14, [R1+0x238] ;  /* 0x00023800010e7983 */ /* 0x000ee80000300800 */
[----:B------:R-:W3:Y:S04]  /*4ad00*/  LDL.LU R15, [R1+0x23c] ;  /* 0x00023c00010f7983 */ /* 0x000ee80000300800 */
[----:B---3--:R0:W-:Y:S04]  /*4ad10*/  STL.64 [R1+0x3d30], R14 ;  /* 0x003d300e01007387 */ /* 0x0081e80000100a00 */
[----:B--2---:R1:W-:Y:S01]  /*4ad20*/  STL.64 [R1+0x3d28], R12 ;  /* 0x003d280c01007387 */ /* 0x0043e20000100a00 */
[----:B0-----:R-:W-:-:S02]  /*4ad30*/  IMAD.MOV.U32 R14, RZ, RZ, R17 ;  /* 0x000000ffff0e7224 */ /* 0x001fc400078e0011 */
[----:B------:R-:W-:Y:S02]  /*4ad40*/  IMAD.MOV.U32 R15, RZ, RZ, R16 ;  /* 0x000000ffff0f7224 */ /* 0x000fe400078e0010 */
[----:B-1----:R-:W-:Y:S02]  /*4ad50*/  IMAD.MOV.U32 R12, RZ, RZ, R19 ;  /* 0x000000ffff0c7224 */ /* 0x002fe400078e0013 */
[----:B------:R-:W-:Y:S02]  /*4ad60*/  IMAD.MOV.U32 R13, RZ, RZ, R18 ;  /* 0x000000ffff0d7224 */ /* 0x000fe400078e0012 */
[----:B------:R-:W0:Y:S04]  /*4ad70*/  LDSM.16.MT88.4 R16, [R2+UR5+0x10280] ;  /* 0x010280050210783b */ /* 0x000e280008004200 */
[----:B------:R-:W-:Y:S04]  /*4ad80*/  STL.64 [R1+0x3d60], R14 ;  /* 0x003d600e01007387 */ /* 0x000fe80000100a00 */
[----:B------:R-:W-:Y:S04]  /*4ad90*/  STL.64 [R1+0x3d58], R12 ;  /* 0x003d580c01007387 */ /* 0x000fe80000100a00 */
[----:B0-----:R-:W-:Y:S04]  /*4ada0*/  STL.64 [R1+0x3cd0], R18 ;  /* 0x003cd01201007387 */ /* 0x001fe80000100a00 */
[----:B------:R0:W-:Y:S04]  /*4adb0*/  STL.64 [R1+0x3cc8], R16 ;  /* 0x003cc81001007387 */ /* 0x0001e80000100a00 */
        /* <DEDUP_REMOVED lines=8> */
[----:B------:R-:W-:Y:S02]  /*4ae40*/  IMAD.MOV.U32 R13, RZ, RZ, R11 ;  /* 0x000000ffff0d7224 */ /* 0x000fe400078e000b */
[----:B------:R-:W4:Y:S04]  /*4ae50*/  LDL.LU R11, [R1+0x3dec] ;  /* 0x003dec00010b7983 */ /* 0x000f280000300800 */
[----:B------:R-:W4:Y:S04]  /*4ae60*/  LDL.LU R10, [R1+0x3de8] ;  /* 0x003de800010a7983 */ /* 0x000f280000300800 */
[----:B------:R-:W4:Y:S04]  /*4ae70*/  LDL.LU R3, [R1+0x3de4] ;  /* 0x003de40001037983 */ /* 0x000f280000300800 */
[----:B------:R-:W-:Y:S04]  /*4ae80*/  STL.64 [R1+0x3d90], R14 ;  /* 0x003d900e01007387 */ /* 0x000fe80000100a00 */
[----:B------:R-:W-:Y:S04]  /*4ae90*/  STL.64 [R1+0x3d88], R12 ;  /* 0x003d880c01007387 */ /* 0x000fe80000100a00 */
        /* <DEDUP_REMOVED lines=14> */
[----:B------:R-:W3:Y:S04]  /*4af80*/  LDL.LU R18, [R1+0x218] ;  /* 0x0002180001127983 */ /* 0x000ee80000300800 */
[----:B------:R-:W3:Y:S04]  /*4af90*/  LDL.LU R19, [R1+0x21c] ;  /* 0x00021c0001137983 */ /* 0x000ee80000300800 */
[----:B------:R-:W2:Y:S04]  /*4afa0*/  LDL.LU R21, [R1+0x3de0] ;  /* 0x003de00001157983 */ /* 0x000ea80000300800 */
[----:B------:R-:W2:Y:S04]  /*4afb0*/  LDL.LU R20, [R1+0x3ddc] ;  /* 0x003ddc0001147983 */ /* 0x000ea80000300800 */
[----:B------:R4:W-:Y:S04]  /*4afc0*/  STL.64 [R1+0x3dc0], R14 ;  /* 0x003dc00e01007387 */ /* 0x0009e80000100a00 */
[----:B------:R0:W-:Y:S01]  /*4afd0*/  STL.64 [R1+0x3db8], R12 ;  /* 0x003db80c01007387 */ /* 0x0001e20000100a00 */
[----:B----4-:R-:W-:-:S03]  /*4afe0*/  IMAD.MOV.U32 R15, RZ, RZ, R3 ;  /* 0x000000ffff0f7224 */ /* 0x010fc600078e0003 */
[----:B0-----:R-:W4:Y:S04]  /*4aff0*/  LDL.LU R12, [R1+0x90] ;  /* 0x00009000010c7983 */ /* 0x001f280000300800 */
[----:B------:R-:W4:Y:S04]  /*4b000*/  LDL.LU R13, [R1+0x94] ;  /* 0x00009400010d7983 */ /* 0x000f280000300800 */
        /* <DEDUP_REMOVED lines=43> */
[----:B------:R-:W-:Y:S02]  /*4b2c0*/  IMAD.MOV.U32 R21, RZ, RZ, R26 ;  /* 0x000000ffff157224 */ /* 0x000fe400078e001a */
[----:B------:R-:W0:Y:S04]  /*4b2d0*/  LDSM.16.MT88.4 R24, [R2+UR5+0x10380] ;  /* 0x010380050218783b */ /* 0x000e280008004200 */
[----:B0-----:R-:W-:Y:S04]  /*4b2e0*/  STL.64 [R1+0x3c90], R26 ;  /* 0x003c901a01007387 */ /* 0x001fe80000100a00 */
[----:B------:R0:W-:Y:S04]  /*4b2f0*/  STL.64 [R1+0x3c88], R24 ;  /* 0x003c881801007387 */ /* 0x0001e80000100a00 */
[----:B0-----:R-:W3:Y:S04]  /*4b300*/  LDL.LU R24, [R1+0x2e0] ;  /* 0x0002e00001187983 */ /* 0x001ee80000300800 */
[----:B------:R-:W3:Y:S04]  /*4b310*/  LDL.LU R25, [R1+0x2e4] ;  /* 0x0002e40001197983 */ /* 0x000ee80000300800 */
[----:B------:R-:W3:Y:S04]  /*4b320*/  LDL.LU R26, [R1+0x2e8] ;  /* 0x0002e800011a7983 */ /* 0x000ee80000300800 */
[----:B------:R-:W-:Y:S01]  /*4b330*/  STL [R1+0x3c50], R2 ;  /* 0x003c500201007387 */ /* 0x000fe20000100800 */
[----:B--2---:R-:W-:Y:S03]  /*4b340*/  HMMA.16816.F32 R12, R12, R4, R16 ;  /* 0x000000040c0c723c */ /* 0x004fe60000001810 */
[----:B------:R-:W2:Y:S04]  /*4b350*/  LDL.LU.64 R18, [R1+0x3dd0] ;  /* 0x003dd00001127983 */ /* 0x000ea80000300a00 */
[----:B------:R-:W2:-:S15]  /*4b360*/  LDL.LU.64 R16, [R1+0x3dc8] ;  /* 0x003dc80001107983 */ /* 0x000e9e0000300a00 */
[----:B------:R-:W-:-:S01]  /*4b370*/  NOP ;  /* 0x0000000000007918 */ /* 0x000fc20000000000 */
        /* <DEDUP_REMOVED lines=62> */
[----:B0-----:R-:W-:Y:S04]  /*4b760*/  STL.64 [R1+0x20], R12 ;  /* 0x0000200c01007387 */ /* 0x001fe80000100a00 */
[----:B------:R0:W-:Y:S04]  /*4b770*/  STL.64 [R1+0x28], R14 ;  /* 0x0000280e01007387 */ /* 0x0001e80000100a00 */
[----:B0-----:R-:W2:Y:S04]  /*4b780*/  LDL.LU.64 R14, [R1+0x3d20] ;  /* 0x003d2000010e7983 */ /* 0x001ea80000300a00 */
[----:B------:R-:W2:Y:S01]  /*4b790*/  LDL.LU.64 R12, [R1+0x3d18] ;  /* 0x003d1800010c7983 */ /* 0x000ea20000300a00 */
[----:B------:R-:W-:-:S07]  /*4b7a0*/  IMAD.MOV.U32 R27, RZ, RZ, R3 ;  /* 0x000000ffff1b7224 */ /* 0x000fce00078e0003 */
[----:B---3--:R-:W-:Y:S01]  /*4b7b0*/  HMMA.16816.F32 R24, R20, R4, R24 ;  /* 0x000000041418723c */ /* 0x008fe20000001818 */
[----:B------:R-:W0:-:S15]  /*4b7c0*/  LDSM.16.MT88.4 R20, [R0+UR5+0x14180] ;  /* 0x014180050014783b */ /* 0x000e1e0008004200 */
[----:B------:R-:W-:-:S07]  /*4b7d0*/  NOP ;  /* 0x0000000000007918 */ /* 0x000fce0000000000 */
[----:B------:R1:W-:Y:S04]  /*4b7e0*/  STL.64 [R1+0x170], R24 ;  /* 0x0001701801007387 */ /* 0x0003e80000100a00 */
[----:B------:R3:W-:Y:S01]  /*4b7f0*/  STL.64 [R1+0x178], R26 ;  /* 0x0001781a01007387 */ /* 0x0007e20000100a00 */
[----:B--2---:R-:W-:-:S15]  /*4b800*/  HMMA.16816.F32 R16, R12, R8, R16 ;  /* 0x000000080c10723c */ /* 0x004fde0000001810 */
[----:B------:R-:W-:-:S08]  /*4b810*/  NOP ;  /* 0x0000000000007918 */ /* 0x000fd00000000000 */
[----:B------:R2:W-:Y:S04]  /*4b820*/  STL.64 [R1+0x1c0], R16 ;  /* 0x0001c01001007387 */ /* 0x0005e80000100a00 */
[----:B0-----:R-:W-:Y:S04]  /*4b830*/  STL.64 [R1+0x10], R20 ;  /* 0x0000101401007387 */ /* 0x001fe80000100a00 */
[----:B------:R-:W-:Y:S04]  /*4b840*/  STL.64 [R1+0x18], R22 ;  /* 0x0000181601007387 */ /* 0x000fe80000100a00 */
[----:B------:R0:W-:Y:S04]  /*4b850*/  STL [R1+0x1c8], R18 ;  /* 0x0001c81201007387 */ /* 0x0001e80000100800 */
[----:B------:R-:W-:Y:S04]  /*4b860*/  STL.64 [R1+0x3d10], R14 ;  /* 0x003d100e01007387 */ /* 0x000fe80000100a00 */
[----:B------:R-:W-:Y:S04]  /*4b870*/  STL.64 [R1+0x3d08], R12 ;  /* 0x003d080c01007387 */ /* 0x000fe80000100a00 */
[----:B------:R-:W-:Y:S04]  /*4b880*/  STL.64 [R1+0x3d00], R10 ;  /* 0x003d000a01007387 */ /* 0x000fe80000100a00 */
[----:B------:R4:W-:Y:S04]  /*4b890*/  STL.64 [R1+0x3cf8], R8 ;  /* 0x003cf80801007387 */ /* 0x0009e80000100a00 */
[----:B-1----:R-:W4:Y:S04]  /*4b8a0*/  LDL.LU R24, [R1+0x240] ;  /* 0x0002400001187983 */ /* 0x002f280000300800 */
[----:B------:R-:W4:Y:S04]  /*4b8b0*/  LDL.LU R25, [R1+0x244] ;  /* 0x0002440001197983 */ /* 0x000f280000300800 */
[----:B---3--:R-:W3:Y:S01]  /*4b8c0*/  LDL.LU R26, [R1+0x248] ;  /* 0x00024800011a7983 */ /* 0x008ee20000300800 */
[----:B------:R-:W-:-:S03]  /*4b8d0*/  IMAD.MOV.U32 R3, RZ, RZ, R19 ;  /* 0x000000ffff037224 */ /* 0x000fc600078e0013 */
[----:B------:R-:W3:Y:S04]  /*4b8e0*/  LDL.LU R27, [R1+0x24c] ;  /* 0x00024c00011b7983 */ /* 0x000ee80000300800 */
[----:B--2---:R-:W2:Y:S04]  /*4b8f0*/  LDL.LU R16, [R1+0x2c0] ;  /* 0x0002c00001107983 */ /* 0x004ea80000300800 */
[----:B------:R-:W2:Y:S04]  /*4b900*/  LDL.LU R17, [R1+0x2c4] ;  /* 0x0002c40001117983 */ /* 0x000ea80000300800 */
[----:B0-----:R-:W3:Y:S04]  /*4b910*/  LDL.LU R18, [R1+0x2c8] ;  /* 0x0002c80001127983 */ /* 0x001ee80000300800 */
[----:B------:R-:W3:Y:S04]  /*4b920*/  LDL.LU R19, [R1+0x2cc] ;  /* 0x0002cc0001137983 */ /* 0x000ee80000300800 */
[----:B----4-:R-:W4:Y:S04]  /*4b930*/  LDL.LU R8, [R1+0x2d0] ;  /* 0x0002d00001087983 */ /* 0x010f280000300800 */
[----:B------:R-:W4:Y:S04]  /*4b940*/  LDL.LU R9, [R1+0x2d4] ;  /* 0x0002d40001097983 */ /* 0x000f280000300800 */
[----:B------:R-:W4:Y:S04]  /*4b950*/  LDL.LU R10, [R1+0x2d8] ;  /* 0x0002d800010a7983 */ /* 0x000f280000300800 */
[----:B------:R-:W4:Y:S04]  /*4b960*/  LDL.LU R11, [R1+0x2dc] ;  /* 0x0002dc00010b7983 */ /* 0x000f280000300800 */
[----:B------:R-:W0:Y:S04]  /*4b970*/  LDSM.16.MT88.4 R12, [R0+UR5+0x14200] ;  /* 0x01420005000c783b */ /* 0x000e280008004200 */
[----:B---3--:R-:W-:Y:S04]  /*4b980*/  STL.64 [R1+0x3ce0], R18 ;  /* 0x003ce01201007387 */ /* 0x008fe80000100a00 */
[----:B--2---:R1:W-:Y:S04]  /*4b990*/  STL.64 [R1+0x3cd8], R16 ;  /* 0x003cd81001007387 */ /* 0x0043e80000100a00 */
        /* <DEDUP_REMOVED lines=10> */
[----:B0-----:R-:W-:-:S02]  /*4ba40*/  IMAD.MOV.U32 R7, RZ, RZ, R14 ;  /* 0x000000ffff077224 */ /* 0x001fc400078e000e */
[----:B------:R-:W-:Y:S02]  /*4ba50*/  IMAD.MOV.U32 R2, RZ, RZ, R15 ;  /* 0x000000ffff027224 */ /* 0x000fe400078e000f */
[----:B------:R-:W-:Y:S01]  /*4ba60*/  IMAD.MOV.U32 R6, RZ, RZ, R13 ;  /* 0x000000ffff067224 */ /* 0x000fe200078e000d */
[----:B----4-:R-:W-:Y:S04]  /*4ba70*/  STL.64 [R1+0x3cc0], R26 ;  /* 0x003cc01a01007387 */ /* 0x010fe80000100a00 */
[----:B---3--:R0:W-:Y:S04]  /*4ba80*/  STL.64 [R1+0x3cb8], R24 ;  /* 0x003cb81801007387 */ /* 0x0081e80000100a00 */
[----:B0-----:R-:W3:Y:S04]  /*4ba90*/  LDL.LU R24, [R1+0x2b0] ;  /* 0x0002b00001187983 */ /* 0x001ee80000300800 */
[----:B------:R-:W3:Y:S04]  /*4baa0*/  LDL.LU R25, [R1+0x2b4] ;  /* 0x0002b40001197983 */ /* 0x000ee80000300800 */
[----:B------:R-:W3:Y:S04]  /*4bab0*/  LDL.LU R26, [R1+0x2b8] ;  /* 0x0002b800011a7983 */ /* 0x000ee80000300800 */
[----:B------:R-:W3:Y:S04]  /*4bac0*/  LDL.LU R27, [R1+0x2bc] ;  /* 0x0002bc00011b7983 */ /* 0x000ee80000300800 */
[----:B------:R-:W4:Y:S04]  /*4bad0*/  LDL.LU R20, [R1+0x2a0] ;  /* 0x0002a00001147983 */ /* 0x000f280000300800 */
[----:B------:R-:W4:Y:S04]  /*4bae0*/  LDL.LU R21, [R1+0x2a4] ;  /* 0x0002a40001157983 */ /* 0x000f280000300800 */
[----:B------:R-:W4:Y:S04]  /*4baf0*/  LDL.LU R22, [R1+0x2a8] ;  /* 0x0002a80001167983 */ /* 0x000f280000300800 */
[----:B------:R-:W4:Y:S04]  /*4bb00*/  LDL.LU R23, [R1+0x2ac] ;  /* 0x0002ac0001177983 */ /* 0x000f280000300800 */
[----:B------:R-:W-:Y:S04]  /*4bb10*/  STL [R1+0x3aec], R3 ;  /* 0x003aec0301007387 */ /* 0x000fe80000100800 */
[----:B------:R0:W-:Y:S04]  /*4bb20*/  STL [R1+0x40], R12 ;  /* 0x0000400c01007387 */ /* 0x0001e80000100800 */
[----:B------:R-:W2:Y:S04]  /*4bb30*/  LDL.LU.64 R14, [R1+0x3d10] ;  /* 0x003d1000010e7983 */ /* 0x000ea80000300a00 */
[----:B0-----:R-:W2:Y:S04]  /*4bb40*/  LDL.LU.64 R12, [R1+0x3d08] ;  /* 0x003d0800010c7983 */ /* 0x001ea80000300a00 */
[----:B------:R-:W-:Y:S04]  /*4bb50*/  STL [R1+0x3c68], R2 ;  /* 0x003c680201007387 */ /* 0x000fe80000100800 */
[----:B------:R-:W-:Y:S04]  /*4bb60*/  STL [R1+0x3c64], R7 ;  /* 0x003c640701007387 */ /* 0x000fe80000100800 */
[----:B------:R-:W-:Y:S01]  /*4bb70*/  STL [R1+0x3c60], R6 ;  /* 0x003c600601007387 */ /* 0x000fe20000100800 */
[----:B--2---:R-:W-:Y:S03]  /*4bb80*/  HMMA.16816.F32 R12, R12, R4, R8 ;  /* 0x000000040c0c723c */ /* 0x004fe60000001808 */
[----:B------:R-:W2:Y:S04]  /*4bb90*/  LDL.LU.64 R10, [R1+0x3d00] ;  /* 0x003d0000010a7983 */ /* 0x000ea80000300a00 */
[----:B------:R-:W3:-:S15]  /*4bba0*/  LDL.LU.64 R8, [R1+0x3cf8] ;  /* 0x003cf80001087983 */ /* 0x000ede0000300a00 */
[----:B------:R-:W-:-:S01]  /*4bbb0*/  NOP ;  /* 0x0000000000007918 */ /* 0x000fc20000000000 */
[----:B------:R-:W-:Y:S01]  /*4bbc0*/  STL.64 [R1+0x1b0], R12 ;  /* 0x0001b00c01007387 */ /* 0x000fe20000100a00 */
[----:B------:R-:W-:-:S03]  /*4bbd0*/  IMAD.MOV.U32 R3, RZ, RZ, R14 ;  /* 0x000000ffff037224 */ /* 0x000fc600078e000e */
[----:B------:R-:W-:Y:S04]  /*4bbe0*/  STL [R1+0x1bc], R15 ;  /* 0x0001bc0f01007387 */ /* 0x000fe80000100800 */
[----:B------:R-:W0:Y:S04]  /*4bbf0*/  LDSM.16.MT88.4 R12, [R0+UR5+0x14280] ;  /* 0x01428005000c783b */ /* 0x000e280008004200 */
[----:B------:R-:W-:Y:S01]  /*4bc00*/  STL [R1+0x3af0], R3 ;  /* 0x003af00301007387 */ /* 0x000fe20000100800 */
[----:B0-----:R-:W-:-:S03]  /*4bc10*/  IMAD.MOV.U32 R7, RZ, RZ, R14 ;  /* 0x000000ffff077224 */ /* 0x001fc600078e000e */
[----:B------:R0:W-:Y:S01]  /*4bc20*/  STL [R1+0x60], R12 ;  /* 0x0000600c01007387 */ /* 0x0001e20000100800 */
[----:B------:R-:W-:Y:S02]  /*4bc30*/  IMAD.MOV.U32 R6, RZ, RZ, R15 ;  /* 0x000000ffff067224 */ /* 0x000fe400078e000f */
[----:B------:R-:W-:Y:S01]  /*4bc40*/  IMAD.MOV.U32 R2, RZ, RZ, R13 ;  /* 0x000000ffff027224 */ /* 0x000fe200078e000d */
[----:B------:R-:W3:Y:S04]  /*4bc50*/  LDL.LU.64 R14, [R1+0x3cf0] ;  /* 0x003cf000010e7983 */ /* 0x000ee80000300a00 */
[----:B0-----:R-:W3:Y:S02]  /*4bc60*/  LDL.LU.64 R12, [R1+0x3ce8] ;  /* 0x003ce800010c7983 */ /* 0x001ee40000300a00 */
[----:B---3--:R-:W-:-:S15]  /*4bc70*/  HMMA.16816.F32 R16, R12, R8, R16 ;  /* 0x000000080c10723c */ /* 0x008fde0000001810 */
[----:B------:R-:W-:-:S08]  /*4bc80*/  NOP ;  /* 0x0000000000007918 */ /* 0x000fd00000000000 */
[----:B------:R-:W-:Y:S01]  /*4bc90*/  STL [R1+0x1e0], R16 ;  /* 0x0001e01001007387 */ /* 0x000fe20000100800 */
[----:B------:R-:W-:-:S03]  /*4bca0*/  IMAD.MOV.U32 R3, RZ, RZ, R17 ;  /* 0x000000ffff037224 */ /* 0x000fc600078e0011 */
[----:B------:R0:W-:Y:S04]  /*4bcb0*/  STL.64 [R1+0x1e8], R18 ;  /* 0x0001e81201007387 */ /* 0x0001e80000100a00 */
[----:B0-----:R-:W3:Y:S04]  /*4bcc0*/  LDL.LU.64 R18, [R1+0x3ce0] ;  /* 0x003ce00001127983 */ /* 0x001ee80000300a00 */
[----:B------:R-:W3:Y:S04]  /*4bcd0*/  LDL.LU.64 R16, [R1+0x3cd8] ;  /* 0x003cd80001107983 */ /* 0x000ee80000300a00 */
[----:B------:R-:W-:Y:S01]  /*4bce0*/  STL [R1+0x3af4], R3 ;  /* 0x003af40301007387 */ /* 0x000fe20000100800 */
[----:B---3--:R-:W-:Y:S03]  /*4bcf0*/  HMMA.16816.F32 R12, R12, R4, R16 ;  /* 0x000000040c0c723c */ /* 0x008fe60000001810 */
[----:B------:R-:W3:Y:S04]  /*4bd00*/  LDL.LU.64 R18, [R1+0x3cd0] ;  /* 0x003cd00001127983 */ /* 0x000ee80000300a00 */
[----:B------:R-:W3:-:S15]  /*4bd10*/  LDL.LU.64 R16, [R1+0x3cc8] ;  /* 0x003cc80001107983 */ /* 0x000ede0000300a00 */
[----:B------:R-:W-:-:S01]  /*4bd20*/  NOP ;  /* 0x0000000000007918 */ /* 0x000fc20000000000 */
[----:B------:R0:W-:Y:S04]  /*4bd30*/  STL.64 [R1+0x1d0], R12 ;  /* 0x0001d00c01007387 */ /* 0x0001e80000100a00 */
[----:B------:R1:W-:Y:S04]  /*4bd40*/  STL.64 [R1+0x1d8], R14 ;  /* 0x0001d80e01007387 */ /* 0x0003e80000100a00 */
[----:B0-----:R-:W2:Y:S04]  /*4bd50*/  LDL.LU R12, [R1+0x270] ;  /* 0x00027000010c7983 */ /* 0x001ea80000300800 */
[----:B------:R-:W2:Y:S04]  /*4bd60*/  LDL.LU R13, [R1+0x274] ;  /* 0x00027400010d7983 */ /* 0x000ea80000300800 */
[----:B-1----:R-:W2:Y:S04]  /*4bd70*/  LDL.LU R14, [R1+0x278] ;  /* 0x00027800010e7983 */ /* 0x002ea80000300800 */
[----:B------:R-:W2:Y:S01]  /*4bd80*/  LDL.LU R15, [R1+0x27c] ;  /* 0x00027c00010f7983 */ /* 0x000ea20000300800 */
[C---:B---3--:R-:W-:Y:S06]  /*4bd90*/  HMMA.16816.F32 R24, R16.reuse, R8, R24 ;  /* 0x000000081018723c */ /* 0x048fec0000001818 */
[----:B----4-:R-:W-:Y:S01]  /*4bda0*/  HMMA.16816.F32 R16, R16, R4, R20 ;  /* 0x000000041010723c */ /* 0x010fe20000001814 */
[----:B--2---:R-:W-:Y:S04]  /*4bdb0*/  STL.64 [R1+0x3c78], R14 ;  /* 0x003c780e01007387 */ /* 0x004fe80000100a00 */
[----:B------:R0:W-:Y:S04]  /*4bdc0*/  STL.64 [R1+0x3c70], R12 ;  /* 0x003c700c01007387 */ /* 0x0001e80000100a00 */
[----:B0-----:R-:W2:Y:S04]  /*4bdd0*/  LDL.LU R12, [R1+0x280] ;  /* 0x00028000010c7983 */ /* 0x001ea80000300800 */
[----:B------:R-:W2:Y:S04]  /*4bde0*/  LDL.LU R13, [R1+0x284] ;  /* 0x00028400010d7983 */ /* 0x000ea80000300800 */
[----:B------:R-:W2:Y:S04]  /*4bdf0*/  LDL.LU R14, [R1+0x288] ;  /* 0x00028800010e7983 */ /* 0x000ea80000300800 */
[----:B------:R-:W2:Y:S04]  /*4be00*/  LDL.LU R15, [R1+0x28c] ;  /* 0x00028c00010f7983 */ /* 0x000ea80000300800 */
[----:B------:R-:W-:Y:S04]  /*4be10*/  STL.64 [R1+0x200], R24 ;  /* 0x0002001801007387 */ /* 0x000fe80000100a00 */
[----:B------:R0:W-:Y:S04]  /*4be20*/  STL.64 [R1+0x208], R26 ;  /* 0x0002081a01007387 */ /* 0x0001e80000100a00 */
[----:B0-----:R-:W3:Y:S04]  /*4be30*/  LDL.LU.64 R26, [R1+0x3cc0] ;  /* 0x003cc000011a7983 */ /* 0x001ee80000300a00 */
[----:B------:R-:W3:Y:S04]  /*4be40*/  LDL.LU.64 R24, [R1+0x3cb8] ;  /* 0x003cb80001187983 */ /* 0x000ee80000300a00 */
[----:B------:R-:W3:Y:S04]  /*4be50*/  LDL.LU.64 R22, [R1+0x3cb0] ;  /* 0x003cb00001167983 */ /* 0x000ee80000300a00 */
[----:B------:R-:W3:Y:S04]  /*4be60*/  LDL.LU.64 R20, [R1+0x3ca8] ;  /* 0x003ca80001147983 */ /* 0x000ee80000300a00 */
[----:B------:R0:W-:Y:S04]  /*4be70*/  STL.64 [R1+0x1f0], R16 ;  /* 0x0001f01001007387 */ /* 0x0001e80000100a00 */
[----:B------:R1:W-:Y:S04]  /*4be80*/  STL.64 [R1+0x1f8], R18 ;  /* 0x0001f81201007387 */ /* 0x0003e80000100a00 */
[----:B0-----:R-:W4:Y:S04]  /*4be90*/  LDL.LU.64 R16, [R1+0x50] ;  /* 0x0000500001107983 */ /* 0x001f280000300a00 */
[----:B-1----:R-:W4:Y:S01]  /*4bea0*/  LDL.LU.64 R18, [R1+0x58] ;  /* 0x0000580001127983 */ /* 0x002f220000300a00 */
        /* <DEDUP_REMOVED lines=11> */
[----:B------:R-:W-:Y:S01]  /*4bf60*/  STL.64 [R1+0x248], R22 ;  /* 0x0002481601007387 */ /* 0x000fe20000100a00 */
[----:B0-----:R-:W-:-:S03]  /*4bf70*/  IMAD.MOV.U32 R20, RZ, RZ, R10 ;  /* 0x000000ffff147224 */ /* 0x001fc600078e000a */
[----:B------:R-:W4:Y:S01]  /*4bf80*/  LDL.LU R10, [R1+0x3c84] ;  /* 0x003c8400010a7983 */ /* 0x000f220000300800 */
[----:B------:R-:W-:-:S03]  /*4bf90*/  IMAD.MOV.U32 R21, RZ, RZ, R11 ;  /* 0x000000ffff157224 */ /* 0x000fc600078e000b */
[----:B------:R-:W4:Y:S01]  /*4bfa0*/  LDL.LU R11, [R1+0x3c80] ;  /* 0x003c8000010b7983 */ /* 0x000f220000300800 */
[----:B--2---:R-:W-:-:S15]  /*4bfb0*/  HMMA.16816.F32 R12, R24, R8, R12 ;  /* 0x00000008180c723c */ /* 0x004fde000000180c */
[----:B------:R-:W-:-:S08]  /*4bfc0*/  NOP ;  /* 0x0000000000007918 */ /* 0x000fd00000000000 */
[----:B------:R0:W-:Y:S01]  /*4bfd0*/  STL.64 [R1+0x2a0], R12 ;  /* 0x0002a00c01007387 */ /* 0x0001e20000100a00 */
[----:B------:R-:W-:Y:S02]  /*4bfe0*/  IMAD.MOV.U32 R9, RZ, RZ, R14 ;  /* 0x000000ffff097224 */ /* 0x000fe400078e000e */
[----:B------:R-:W-:Y:S02]  /*4bff0*/  IMAD.MOV.U32 R8, RZ, RZ, R15 ;  /* 0x000000ffff087224 */ /* 0x000fe400078e000f */
[----:B------:R-:W2:Y:S04]  /*4c000*/  LDL.LU.64 R14, [R1+0x3c78] ;  /* 0x003c7800010e7983 */ /* 0x000ea80000300a00 */
[----:B0-----:R-:W2:Y:S01]  /*4c010*/  LDL.LU.64 R12, [R1+0x3c70] ;  /* 0x003c7000010c7983 */ /* 0x001ea20000300a00 */
[----:B------:R-:W-:-:S02]  /*4c020*/  IMAD.MOV.U32 R22, RZ, RZ, R29 ;  /* 0x000000ffff167224 */ /* 0x000fc400078e001d */
[----:B------:R-:W-:Y:S01]  /*4c030*/  IMAD.MOV.U32 R23, RZ, RZ, R28 ;  /* 0x000000ffff177224 */ /* 0x000fe200078e001c */
[----:B------:R-:W-:Y:S04]  /*4c040*/  STL [R1+0x3b44], R8 ;  /* 0x003b440801007387 */ /* 0x000fe80000100800 */
[----:B------:R-:W-:Y:S01]  /*4c050*/  STL [R1+0x3b40], R9 ;  /* 0x003b400901007387 */ /* 0x000fe20000100800 */
[----:B--2---:R-:W-:Y:S03]  /*4c060*/  HMMA.16816.F32 R12, R24, R4, R12 ;  /* 0x00000004180c723c */ /* 0x004fe6000000180c */
[----:B------:R-:W-:-:S15]  /*4c070*/  LDSM.16.MT88.4 R24, [R0+UR5+0x14380] ;  /* 0x014380050018783b */ /* 0x000fde0008004200 */
[----:B------:R-:W-:-:S05]  /*4c080*/  NOP ;  /* 0x0000000000007918 */ /* 0x000fca0000000000 */
[----:B------:R-:W-:Y:S01]  /*4c090*/  STL.64 [R1+0x270], R12 ;  /* 0x0002700c01007387 */ /* 0x000fe20000100a00 */
[----:B------:R-:W-:Y:S02]  /*4c0a0*/  IMAD.MOV.U32 R29, RZ, RZ, R14 ;  /* 0x000000ffff1d7224 */ /* 0x000fe400078e000e */
[----:B------:R-:W-:Y:S02]  /*4c0b0*/  IMAD.MOV.U32 R28, RZ, RZ, R15 ;  /* 0x000000ffff1c7224 */ /* 0x000fe400078e000f */
[----:B------:R-:W0:Y:S04]  /*4c0c0*/  LDSM.16.MT88.4 R12, [R0+UR5+0x14300] ;  /* 0x01430005000c783b */ /* 0x000e280008004200 */
[----:B------:R-:W-:Y:S04]  /*4c0d0*/  STL [R1+0x3a04], R29 ;  /* 0x003a041d01007387 */ /* 0x000fe80000100800 */
[----:B------:R-:W-:Y:S04]  /*4c0e0*/  STL [R1+0x3a00], R28 ;  /* 0x003a001c01007387 */ /* 0x000fe80000100800 */
[----:B0-----:R-:W-:Y:S04]  /*4c0f0*/  STL.64 [R1+0x3b70], R14 ;  /* 0x003b700e01007387 */ /* 0x001fe80000100a00 */
[----:B------:R4:W-:Y:S02]  /*4c100*/  STL.64 [R1+0x3b68], R12 ;  /* 0x003b680c01007387 */ /* 0x0009e40000100a00 */
[----:B----4-:R-:W-:-:S15]  /*4c110*/  HMMA.16816.F32 R12, R16, R10, R20 ;  /* 0x0000000a100c723c */ /* 0x010fde0000001814 */
[----:B------:R-:W-:-:S08]  /*4c120*/  NOP ;  /* 0x0000000000007918 */ /* 0x000fd00000000000 */
[----:B------:R0:W-:Y:S04]  /*4c130*/  STL.64 [R1+0x260], R12 ;  /* 0x0002600c01007387 */ /* 0x0001e80000100a00 */
[----:B------:R1:W-:Y:S04]  /*4c140*/  STL.64 [R1+0x268], R14 ;  /* 0x0002680e01007387 */ /* 0x0003e80000100a00 */
[----:B------:R-:W-:Y:S04]  /*4c150*/  STL.64 [R1+0x3c38], R10 ;  /* 0x003c380a01007387 */ /* 0x000fe80000100a00 */
[----:B------:R-:W2:Y:S01]  /*4c160*/  LDL.LU R20, [R1+0x60] ;  /* 0x0000600001147983 */ /* 0x000ea20000300800 */
[----:B------:R-:W-:-:S02]  /*4c170*/  IMAD.MOV.U32 R22, RZ, RZ, R7 ;  /* 0x000000ffff167224 */ /* 0x000fc400078e0007 */
[----:B------:R-:W-:Y:S02]  /*4c180*/  IMAD.MOV.U32 R23, RZ, RZ, R6 ;  /* 0x000000ffff177224 */ /* 0x000fe400078e0006 */
[----:B------:R-:W-:Y:S02]  /*4c190*/  IMAD.MOV.U32 R21, RZ, RZ, R2 ;  /* 0x000000ffff157224 */ /* 0x000fe400078e0002 */
[----:B------:R-:W3:Y:S04]  /*4c1a0*/  LDL.LU R2, [R1+0x3c68] ;  /* 0x003c680001027983 */ /* 0x000ee80000300800 */
[----:B------:R-:W4:Y:S04]  /*4c1b0*/  LDL.LU R7, [R1+0x3c64] ;  /* 0x003c640001077983 */ /* 0x000f280000300800 */
[----:B------:R-:W3:Y:S04]  /*4c1c0*/  LDL.LU R6, [R1+0x3c60] ;  /* 0x003c600001067983 */ /* 0x000ee80000300800 */
[----:B------:R-:W-:Y:S04]  /*4c1d0*/  STL.64 [R1+0x3b90], R22 ;  /* 0x003b901601007387 */ /* 0x000fe80000100a00 */
[----:B--2---:R-:W-:Y:S04]  /*4c1e0*/  STL.64 [R1+0x3b88], R20 ;  /* 0x003b881401007387 */ /* 0x004fe80000100a00 */
[----:B0-----:R-:W2:Y:S04]  /*4c1f0*/  LDL.LU R12, [R1+0xa0] ;  /* 0x0000a000010c7983 */ /* 0x001ea80000300800 */
[----:B------:R-:W2:Y:S04]  /*4c200*/  LDL.LU R13, [R1+0xa4] ;  /* 0x0000a400010d7983 */ /* 0x000ea80000300800 */
[----:B-1----:R-:W4:Y:S04]  /*4c210*/  LDL.LU R14, [R1+0xa8] ;  /* 0x0000a800010e7983 */ /* 0x002f280000300800 */
        /* <DEDUP_REMOVED lines=8> */
[----:B--2---:R-:W-:Y:S04]  /*4c2a0*/  STL.64 [R1+0x3bc8], R12 ;  /* 0x003bc80c01007387 */ /* 0x004fe80000100a00 */
[----:B------:R0:W-:Y:S04]  /*4c2b0*/  STL.64 [R1+0x3b50], R26 ;  /* 0x003b501a01007387 */ /* 0x0001e80000100a00 */
[----:B------:R1:W-:Y:S01]  /*4c2c0*/  STL.64 [R1+0x3b48], R24 ;  /* 0x003b481801007387 */ /* 0x0003e20000100a00 */
[----:B0-----:R-:W-:-:S02]  /*4c2d0*/  IMAD.MOV.U32 R26, RZ, RZ, R7 ;  /* 0x000000ffff1a7224 */ /* 0x001fc400078e0007 */
[----:B---3--:R-:W-:Y:S01]  /*4c2e0*/  IMAD.MOV.U32 R27, RZ, RZ, R2 ;  /* 0x000000ffff1b7224 */ /* 0x008fe200078e0002 */
[----:B-1----:R-:W2:Y:S01]  /*4c2f0*/  LDL.LU R24, [R1+0x40] ;  /* 0x0000400001187983 */ /* 0x002ea20000300800 */
[----:B------:R-:W-:-:S03]  /*4c300*/  IMAD.MOV.U32 R25, RZ, RZ, R6 ;  /* 0x000000ffff197224 */ /* 0x000fc600078e0006 */
[----:B------:R-:W3:Y:S04]  /*4c310*/  LDL.LU R6, [R1+0x3c5c] ;  /* 0x003c5c0001067983 */ /* 0x000ee80000300800 */
[----:B------:R-:W4:Y:S04]  /*4c320*/  LDL.LU R7, [R1+0x3c58] ;  /* 0x003c580001077983 */ /* 0x000f280000300800 */
[----:B------:R-:W3:Y:S04]  /*4c330*/  LDL.LU R2, [R1+0x3c54] ;  /* 0x003c540001027983 */ /* 0x000ee80000300800 */
[----:B------:R-:W2:Y:S04]  /*4c340*/  LDL.LU R12, [R1+0x20] ;  /* 0x00002000010c7983 */ /* 0x000ea80000300800 */
[----:B------:R-:W2:Y:S04]  /*4c350*/  LDL.LU R13, [R1+0x24] ;  /* 0x00002400010d7983 */ /* 0x000ea80000300800 */
[----:B------:R-:W4:Y:S04]  /*4c360*/  LDL.LU R14, [R1+0x28] ;  /* 0x00002800010e7983 */ /* 0x000f280000300800 */
[----:B------:R-:W4:Y:S04]  /*4c370*/  LDL.LU R15, [R1+0x2c] ;  /* 0x00002c00010f7983 */ /* 0x000f280000300800 */
[----:B----4-:R-:W-:Y:S04]  /*4c380*/  STL.64 [R1+0x3c00], R14 ;  /* 0x003c000e01007387 */ /* 0x010fe80000100a00 */
[----:B--2---:R-:W-:Y:S04]  /*4c390*/  STL.64 [R1+0x3bf8], R12 ;  /* 0x003bf80c01007387 */ /* 0x004fe80000100a00 */
[----:B------:R-:W-:Y:S04]  /*4c3a0*/  STL.64 [R1+0x3bb0], R26 ;  /* 0x003bb01a01007387 */ /* 0x000fe80000100a00 */
[----:B------:R0:W-:Y:S04]  /*4c3b0*/  STL.64 [R1+0x3ba8], R24 ;  /* 0x003ba81801007387 */ /* 0x0001e80000100a00 */
[----:B0-----:R-:W2:Y:S04]  /*4c3c0*/  LDL.LU R24, [R1+0x110] ;  /* 0x0001100001187983 */ /* 0x001ea80000300800 */
[----:B------:R-:W2:Y:S04]  /*4c3d0*/  LDL.LU R25, [R1+0x114] ;  /* 0x0001140001197983 */ /* 0x000ea80000300800 */
[----:B------:R-:W4:Y:S04]  /*4c3e0*/  LDL.LU R26, [R1+0x118] ;  /* 0x00011800011a7983 */ /* 0x000f280000300800 */
[----:B------:R-:W4:Y:S04]  /*4c3f0*/  LDL.LU R27, [R1+0x11c] ;  /* 0x00011c00011b7983 */ /* 0x000f280000300800 */
[----:B------:R-:W2:Y:S01]  /*4c400*/  LDL.LU R12, [R1+0x30] ;  /* 0x00003000010c7983 */ /* 0x000ea20000300800 */
[----:B------:R-:W-:-:S02]  /*4c410*/  IMAD.MOV.U32 R14, RZ, RZ, R7 ;  /* 0x000000ffff0e7224 */ /* 0x000fc400078e0007 */
[----:B---3--:R-:W-:Y:S02]  /*4c420*/  IMAD.MOV.U32 R15, RZ, RZ, R6 ;  /* 0x000000ffff0f7224 */ /* 0x008fe400078e0006 */
[----:B------:R-:W-:Y:S02]  /*4c430*/  IMAD.MOV.U32 R13, RZ, RZ, R2 ;  /* 0x000000ffff0d7224 */ /* 0x000fe400078e0002 */
[----:B------:R-:W3:Y:S04]  /*4c440*/  LDL.LU R2, [R1+0x3c50] ;  /* 0x003c500001027983 */ /* 0x000ee80000300800 */
[----:B------:R-:W3:Y:S04]  /*4c450*/  LDL.LU R7, [R1+0x3c4c] ;  /* 0x003c4c0001077983 */ /* 0x000ee80000300800 */
[----:B------:R-:W3:Y:S04]  /*4c460*/  LDL.LU R6, [R1+0x3c48] ;  /* 0x003c480001067983 */ /* 0x000ee80000300800 */
[----:B------:R-:W-:Y:S04]  /*4c470*/  STL.64 [R1+0x3c30], R14 ;  /* 0x003c300e01007387 */ /* 0x000fe80000100a00 */
[----:B--2---:R-:W-:Y:S04]  /*4c480*/  STL.64 [R1+0x3c28], R12 ;  /* 0x003c280c01007387 */ /* 0x004fe80000100a00 */
[----:B----4-:R-:W-:Y:S04]  /*4c490*/  STL.64 [R1+0x3bc0], R26 ;  /* 0x003bc01a01007387 */ /* 0x010fe80000100a00 */
[----:B------:R0:W-:Y:S04]  /*4c4a0*/  STL.64 [R1+0x3bb8], R24 ;  /* 0x003bb81801007387 */ /* 0x0001e80000100a00 */
[----:B0-----:R-:W2:Y:S04]  /*4c4b0*/  LDL.LU R24, [R1+0x130] ;  /* 0x0001300001187983 */ /* 0x001ea80000300800 */
[----:B------:R-:W2:Y:S04]  /*4c4c0*/  LDL.LU R25, [R1+0x134] ;  /* 0x0001340001197983 */ /* 0x000ea80000300800 */
[----:B------:R-:W4:Y:S04]  /*4c4d0*/  LDL.LU R26, [R1+0x138] ;  /* 0x00013800011a7983 */ /* 0x000f280000300800 */
[----:B------:R-:W4:Y:S01]  /*4c4e0*/  LDL.LU R27, [R1+0x13c] ;  /* 0x00013c00011b7983 */ /* 0x000f220000300800 */
[----:B------:R-:W-:-:S04]  /*4c4f0*/  IMAD.MOV.U32 R8, RZ, RZ, R16 ;  /* 0x000000ffff087224 */ /* 0x000fc800078e0010 */
[----:B------:R-:W-:Y:S02]  /*4c500*/  IMAD.MOV.U32 R12, RZ, RZ, R8 ;  /* 0x000000ffff0c7224 */ /* 0x000fe400078e0008 */
        /* <DEDUP_REMOVED lines=22> */
[----:B---3--:R-:W-:-:S02]  /*4c670*/  IMAD.MOV.U32 R22, RZ, RZ, R6 ;  /* 0x000000ffff167224 */ /* 0x008fc400078e0006 */
[----:B------:R-:W-:Y:S02]  /*4c680*/  IMAD.MOV.U32 R23, RZ, RZ, R7 ;  /* 0x000000ffff177224 */ /* 0x000fe400078e0007 */
[----:B------:R-:W-:Y:S02]  /*4c690*/  IMAD.MOV.U32 R5, RZ, RZ, R17 ;  /* 0x000000ffff057224 */ /* 0x000fe400078e0011 */
[----:B------:R-:W-:Y:S02]  /*4c6a0*/  IMAD.MOV.U32 R4, RZ, RZ, R18 ;  /* 0x000000ffff047224 */ /* 0x000fe400078e0012 */
[----:B------:R-:W-:Y:S02]  /*4c6b0*/  IMAD.MOV.U32 R3, RZ, RZ, R19 ;  /* 0x000000ffff037224 */ /* 0x000fe400078e0013 */
[----:B------:R-:W0:Y:S04]  /*4c6c0*/  LDSM.16.MT88.4 R16, [R2+UR5+0x14000] ;  /* 0x014000050210783b */ /* 0x000e280008004200 */
[----:B----4-:R-:W-:Y:S04]  /*4c6d0*/  STL.64 [R1+0x3c20], R26 ;  /* 0x003c201a01007387 */ /* 0x010fe80000100a00 */
[----:B--2---:R1:W-:Y:S04]  /*4c6e0*/  STL.64 [R1+0x3c18], R24 ;  /* 0x003c181801007387 */ /* 0x0043e80000100a00 */
[----:B-1----:R-:W2:Y:S04]  /*4c6f0*/  LDL.LU R24, [R1+0x220] ;  /* 0x0002200001187983 */ /* 0x002ea80000300800 */
[----:B------:R-:W2:Y:S04]  /*4c700*/  LDL.LU R25, [R1+0x224] ;  /* 0x0002240001197983 */ /* 0x000ea80000300800 */
[----:B------:R-:W2:Y:S04]  /*4c710*/  LDL.LU R26, [R1+0x228] ;  /* 0x00022800011a7983 */ /* 0x000ea80000300800 */
[----:B------:R-:W2:Y:S04]  /*4c720*/  LDL.LU R27, [R1+0x22c] ;  /* 0x00022c00011b7983 */ /* 0x000ea80000300800 */
[----:B------:R-:W3:Y:S04]  /*4c730*/  LDL.LU R20, [R1+0x100] ;  /* 0x0001000001147983 */ /* 0x000ee80000300800 */
[----:B------:R-:W3:Y:S04]  /*4c740*/  LDL.LU R21, [R1+0x104] ;  /* 0x0001040001157983 */ /* 0x000ee80000300800 */
[----:B------:R-:W4:Y:S04]  /*4c750*/  LDL.LU R6, [R1+0x3c44] ;  /* 0x003c440001067983 */ /* 0x000f280000300800 */
[----:B------:R-:W4:Y:S01]  /*4c760*/  LDL.LU R7, [R1+0x3c40] ;  /* 0x003c400001077983 */ /* 0x000f220000300800 */
[----:B------:R-:W-:-:S02]  /*4c770*/  IMAD.MOV.U32 R13, RZ, RZ, R5 ;  /* 0x000000ffff0d7224 */ /* 0x000fc400078e0005 */
[----:B------:R-:W-:Y:S02]  /*4c780*/  IMAD.MOV.U32 R14, RZ, RZ, R4 ;  /* 0x000000ffff0e7224 */ /* 0x000fe400078e0004 */
[----:B------:R-:W-:Y:S01]  /*4c790*/  IMAD.MOV.U32 R15, RZ, RZ, R3 ;  /* 0x000000ffff0f7224 */ /* 0x000fe200078e0003 */
[----:B0-----:R-:W-:Y:S04]  /*4c7a0*/  STL.64 [R1+0x3b28], R18 ;  /* 0x003b281201007387 */ /* 0x001fe80000100a00 */
[----:B------:R0:W-:Y:S04]  /*4c7b0*/  STL.64 [R1+0x3b20], R16 ;  /* 0x003b201001007387 */ /* 0x0001e80000100a00 */
[----:B0-----:R-:W3:Y:S04]  /*4c7c0*/  LDL.LU R16, [R1+0xb0] ;  /* 0x0000b00001107983 */ /* 0x001ee80000300800 */
[----:B------:R-:W3:Y:S04]  /*4c7d0*/  LDL.LU R17, [R1+0xb4] ;  /* 0x0000b40001117983 */ /* 0x000ee80000300800 */
[----:B------:R-:W3:Y:S04]  /*4c7e0*/  LDL.LU R18, [R1+0xb8] ;  /* 0x0000b80001127983 */ /* 0x000ee80000300800 */
[----:B------:R-:W3:Y:S01]  /*4c7f0*/  LDL.LU R19, [R1+0xbc] ;  /* 0x0000bc0001137983 */ /* 0x000ee20000300800 */
[----:B----4-:R-:W-:Y:S03]  /*4c800*/  HMMA.16816.F32 R12, R12, R6, R8 ;  /* 0x000000060c0c723c */ /* 0x010fe60000001808 */
[----:B------:R-:W2:-:S15]  /*4c810*/  LDL.LU.64 R10, [R1+0x3c38] ;  /* 0x003c3800010a7983 */ /* 0x000e9e0000300a00 */
[----:B------:R-:W-:-:S05]  /*4c820*/  NOP ;  /* 0x0000000000007918 */ /* 0x000fca0000000000 */
        /* <DEDUP_REMOVED lines=19> */
[----:B------:R-:W2:Y:S04]  /*4c960*/  LDL.LU.64 R26, [R1+0x3c10] ;  /* 0x003c1000011a7983 */ /* 0x000ea80000300a00 */
[----:B------:R-:W2:-:S15]  /*4c970*/  LDL.LU.64 R24, [R1+0x3c08] ;  /* 0x003c080001187983 */ /* 0x000e9e0000300a00 */
[----:B------:R-:W-:-:S01]  /*4c980*/  NOP ;  /* 0x0000000000007918 */ /* 0x000fc20000000000 */
        /* <DEDUP_REMOVED lines=29> */
[----:B------:R-:W-:Y:S04]  /*4cb60*/  STL.64 [R1+0x318], R14 ;  /* 0x0003180e01007387 */ /* 0x000fe80000100a00 */
[----:B------:R-:W0:Y:S02]  /*4cb70*/  LDSM.16.MT88.4 R12, [R2+UR5+0x14100] ;  /* 0x01410005020c783b */ /* 0x000e240008004200 */
[----:B0-----:R-:W-:-:S02]  /*4cb80*/  IMAD.MOV.U32 R4, RZ, RZ, R15 ;  /* 0x000000ffff047224 */ /* 0x001fc400078e000f */
[----:B------:R0:W-:Y:S01]  /*4cb90*/  STL [R1+0x30], R12 ;  /* 0x0000300c01007387 */ /* 0x0001e20000100800 */
[----:B------:R-:W-:Y:S02]  /*4cba0*/  IMAD.MOV.U32 R3, RZ, RZ, R13 ;  /* 0x000000ffff037224 */ /* 0x000fe400078e000d */
[----:B------:R-:W-:Y:S02]  /*4cbb0*/  IMAD.MOV.U32 R5, RZ, RZ, R14 ;  /* 0x000000ffff057224 */ /* 0x000fe400078e000e */
[----:B------:R-:W2:Y:S04]  /*4cbc0*/  LDL.LU.64 R14, [R1+0x3ba0] ;  /* 0x003ba000010e7983 */ /* 0x000ea80000300a00 */
[----:B0-----:R-:W2:Y:S04]  /*4cbd0*/  LDL.LU.64 R12, [R1+0x3b98] ;  /* 0x003b9800010c7983 */ /* 0x001ea80000300a00 */
[----:B------:R-:W-:Y:S04]  /*4cbe0*/  STL [R1+0x3b00], R4 ;  /* 0x003b000401007387 */ /* 0x000fe80000100800 */
[----:B------:R-:W-:Y:S04]  /*4cbf0*/  STL [R1+0x3afc], R3 ;  /* 0x003afc0301007387 */ /* 0x000fe80000100800 */
[----:B------:R-:W-:Y:S01]  /*4cc00*/  STL [R1+0x3af8], R5 ;  /* 0x003af80501007387 */ /* 0x000fe20000100800 */
[----:B---3--:R-:W-:-:S15]  /*4cc10*/  HMMA.16816.F32 R20, R24, R10, R20 ;  /* 0x0000000a1814723c */ /* 0x008fde0000001814 */
[----:B------:R-:W-:-:S08]  /*4cc20*/  NOP ;  /* 0x0000000000007918 */ /* 0x000fd00000000000 */
[----:B------:R-:W-:Y:S04]  /*4cc30*/  STL.64 [R1+0x300], R20 ;  /* 0x0003001401007387 */ /* 0x000fe80000100a00 */
[----:B------:R0:W-:Y:S04]  /*4cc40*/  STL.64 [R1+0x308], R22 ;  /* 0x0003081601007387 */ /* 0x0001e80000100a00 */
[----:B0-----:R-:W2:Y:S04]  /*4cc50*/  LDL.LU.64 R22, [R1+0x3b90] ;  /* 0x003b900001167983 */ /* 0x001ea80000300a00 */
[----:B------:R-:W2:Y:S01]  /*4cc60*/  LDL.LU.64 R20, [R1+0x3b88] ;  /* 0x003b880001147983 */ /* 0x000ea20000300a00 */
[----:B------:R-:W-:Y:S03]  /*4cc70*/  HMMA.16816.F32 R16, R24, R6, R16 ;  /* 0x000000061810723c */ /* 0x000fe60000001810 */
[----:B------:R-:W-:-:S15]  /*4cc80*/  STL.64 [R1+0x3b80], R10 ;  /* 0x003b800a01007387 */ /* 0x000fde0000100a00 */
[----:B------:R-:W-:-:S05]  /*4cc90*/  NOP ;  /* 0x0000000000007918 */ /* 0x000fca0000000000 */
[----:B------:R-:W-:Y:S04]  /*4cca0*/  STL.64 [R1+0x250], R16 ;  /* 0x0002501001007387 */ /* 0x000fe80000100a00 */
[----:B------:R-:W-:Y:S04]  /*4ccb0*/  STL.64 [R1+0x258], R18 ;  /* 0x0002581201007387 */ /* 0x000fe80000100a00 */
[----:B------:R-:W-:Y:S01]  /*4ccc0*/  STL.64 [R1+0x3b78], R8 ;  /* 0x003b780801007387 */ /* 0x000fe20000100a00 */
        /* <DEDUP_REMOVED lines=9> */
[----:B------:R-:W2:Y:S04]  /*4cd60*/  LDL.LU R16, [R1+0x90] ;  /* 0x0000900001107983 */ /* 0x000ea80000300800 */
[----:B------:R-:W2:Y:S04]  /*4cd70*/  LDL.LU R17, [R1+0x94] ;  /* 0x0000940001117983 */ /* 0x000ea80000300800 */
[----:B------:R-:W4:Y:S04]  /*4cd80*/  LDL.LU R18, [R1+0x98] ;  /* 0x0000980001127983 */ /* 0x000f280000300800 */
[----:B------:R-:W4:Y:S04]  /*4cd90*/  LDL.LU R19, [R1+0x9c] ;  /* 0x00009c0001137983 */ /* 0x000f280000300800 */
[----:B------:R-:W3:Y:S04]  /*4cda0*/  LDL.LU R24, [R1+0xe0] ;  /* 0x0000e00001187983 */ /* 0x000ee80000300800 */
[----:B------:R-:W3:Y:S04]  /*4cdb0*/  LDL.LU R25, [R1+0xe4] ;  /* 0x0000e40001197983 */ /* 0x000ee80000300800 */
[----:B------:R-:W2:Y:S04]  /*4cdc0*/  LDL.LU R26, [R1+0xe8] ;  /* 0x0000e800011a7983 */ /* 0x000ea80000300800 */
[----:B------:R-:W2:Y:S01]  /*4cdd0*/  LDL.LU R27, [R1+0xec] ;  /* 0x0000ec00011b7983 */ /* 0x000ea20000300800 */
[----:B0-----:R-:W-:-:S02]  /*4cde0*/  IMAD.MOV.U32 R3, RZ, RZ, R8 ;  /* 0x000000ffff037224 */ /* 0x001fc400078e0008 */
[----:B------:R-:W-:Y:S01]  /*4cdf0*/  IMAD.MOV.U32 R5, RZ, RZ, R9 ;  /* 0x000000ffff057224 */ /* 0x000fe200078e0009 */
[----:B--2---:R-:W-:Y:S04]  /*4ce00*/  STL.64 [R1+0x3b60], R26 ;  /* 0x003b601a01007387 */ /* 0x004fe80000100a00 */
[----:B---3--:R0:W-:Y:S04]  /*4ce10*/  STL.64 [R1+0x3b58], R24 ;  /* 0x003b581801007387 */ /* 0x0081e80000100a00 */
[----:B0-----:R-:W2:Y:S04]  /*4ce20*/  LDL.LU R24, [R1+0x120] ;  /* 0x0001200001187983 */ /* 0x001ea80000300800 */
[----:B------:R-:W2:Y:S04]  /*4ce30*/  LDL.LU R25, [R1+0x124] ;  /* 0x0001240001197983 */ /* 0x000ea80000300800 */
[----:B------:R-:W2:Y:S04]  /*4ce40*/  LDL.LU R26, [R1+0x128] ;  /* 0x00012800011a7983 */ /* 0x000ea80000300800 */
[----:B------:R-:W2:Y:S04]  /*4ce50*/  LDL.LU R27, [R1+0x12c] ;  /* 0x00012c00011b7983 */ /* 0x000ea80000300800 */
[----:B----4-:R-:W-:Y:S04]  /*4ce60*/  STL.64 [R1+0x3b38], R18 ;  /* 0x003b381201007387 */ /* 0x010fe80000100a00 */
[----:B------:R0:W-:Y:S04]  /*4ce70*/  STL.64 [R1+0x3b30], R16 ;  /* 0x003b301001007387 */ /* 0x0001e80000100a00 */
[----:B0-----:R-:W3:Y:S04]  /*4ce80*/  LDL.LU R16, [R1+0xd0] ;  /* 0x0000d00001107983 */ /* 0x001ee80000300800 */
[----:B------:R-:W3:Y:S04]  /*4ce90*/  LDL.LU R17, [R1+0xd4] ;  /* 0x0000d40001117983 */ /* 0x000ee80000300800 */
[----:B------:R-:W3:Y:S04]  /*4cea0*/  LDL.LU R18, [R1+0xd8] ;  /* 0x0000d80001127983 */ /* 0x000ee80000300800 */
[----:B------:R-:W3:Y:S04]  /*4ceb0*/  LDL.LU R19, [R1+0xdc] ;  /* 0x0000dc0001137983 */ /* 0x000ee80000300800 */
[----:B------:R-:W-:Y:S04]  /*4cec0*/  STL.64 [R1+0x28], R10 ;  /* 0x0000280a01007387 */ /* 0x000fe80000100a00 */
[----:B------:R-:W0:Y:S04]  /*4ced0*/  LDSM.16.MT88.4 R8, [R2+UR5+0x14200] ;  /* 0x014200050208783b */ /* 0x000e280008004200 */
[----:B------:R-:W-:Y:S04]  /*4cee0*/  STL [R1+0x3b08], R5 ;  /* 0x003b080501007387 */ /* 0x000fe80000100800 */
[----:B------:R-:W-:Y:S01]  /*4cef0*/  STL [R1+0x3b04], R3 ;  /* 0x003b040301007387 */ /* 0x000fe20000100800 */
[----:B------:R-:W-:Y:S03]  /*4cf00*/  HMMA.16816.F32 R20, R20, R6, R12 ;  /* 0x000000061414723c */ /* 0x000fe6000000180c */
[----:B0-----:R-:W-:Y:S01]  /*4cf10*/  STL.64 [R1+0x10], R8 ;  /* 0x0000100801007387 */ /* 0x001fe20000100a00 */
[----:B------:R-:W-:-:S03]  /*4cf20*/  IMAD.MOV.U32 R4, RZ, RZ, R11 ;  /* 0x000000ffff047224 */ /* 0x000fc600078e000b */
[----:B------:R-:W-:Y:S04]  /*4cf30*/  STL [R1+0x18], R10 ;  /* 0x0000180a01007387 */ /* 0x000fe80000100800 */
[----:B------:R-:W0:Y:S02]  /*4cf40*/  LDSM.16.MT88.4 R8, [R2+UR5+0x14280] ;  /* 0x014280050208783b */ /* 0x000e240008004200 */
[----:B0-----:R-:W-:Y:S02]  /*4cf50*/  IMAD.MOV.U32 R5, RZ, RZ, R10 ;  /* 0x000000ffff057224 */ /* 0x001fe400078e000a */
[----:B------:R0:W-:Y:S01]  /*4cf60*/  STL.64 [R1], R8 ;  /* 0x0000000801007387 */ /* 0x0001e20000100a00 */
[----:B------:R-:W-:-:S03]  /*4cf70*/  IMAD.MOV.U32 R3, RZ, RZ, R11 ;  /* 0x000000ffff037224 */ /* 0x000fc600078e000b */
[----:B------:R-:W2:Y:S04]  /*4cf80*/  LDL.LU.64 R10, [R1+0x3b80] ;  /* 0x003b8000010a7983 */ /* 0x000ea80000300a00 */
[----:B0-----:R-:W4:Y:S04]  /*4cf90*/  LDL.LU.64 R8, [R1+0x3b78] ;  /* 0x003b780001087983 */ /* 0x001f280000300a00 */
[----:B------:R-:W2:Y:S04]  /*4cfa0*/  LDL.LU.64 R14, [R1+0x3b70] ;  /* 0x003b7000010e7983 */ /* 0x000ea80000300a00 */
[----:B------:R-:W2:Y:S04]  /*4cfb0*/  LDL.LU.64 R12, [R1+0x3b68] ;  /* 0x003b6800010c7983 */ /* 0x000ea80000300a00 */
[----:B------:R-:W-:Y:S04]  /*4cfc0*/  STL.64 [R1+0x220], R20 ;  /* 0x0002201401007387 */ /* 0x000fe80000100a00 */
[----:B------:R-:W-:Y:S04]  /*4cfd0*/  STL.64 [R1+0x228], R22 ;  /* 0x0002281601007387 */ /* 0x000fe80000100a00 */
[----:B------:R-:W0:Y:S04]  /*4cfe0*/  LDSM.16.MT88.4 R20, [R2+UR5+0x14300] ;  /* 0x014300050214783b */ /* 0x000e280008004200 */
[----:B0-----:R-:W-:Y:S04]  /*4cff0*/  STL.64 [R1+0x3a30], R22 ;  /* 0x003a301601007387 */ /* 0x001fe80000100a00 */
[----:B------:R0:W-:Y:S04]  /*4d000*/  STL.64 [R1+0x3a28], R20 ;  /* 0x003a281401007387 */ /* 0x0001e80000100a00 */
        /* <DEDUP_REMOVED lines=19> */
[----:B------:R0:W-:Y:S04]  /*4d140*/  STL.64 [R1+0x190], R12 ;  /* 0x0001900c01007387 */ /* 0x0001e80000100a00 */
[----:B------:R-:W-:Y:S01]  /*4d150*/  STL.64 [R1+0x198], R14 ;  /* 0x0001980e01007387 */ /* 0x000fe20000100a00 */
[----:B0-----:R-:W-:-:S03]  /*4d160*/  IMAD.MOV.U32 R12, RZ, RZ, R8 ;  /* 0x000000ffff0c7224 */ /* 0x001fc600078e0008 */
[----:B------:R-:W4:Y:S01]  /*4d170*/  LDL.LU R8, [R1+0x3b44] ;  /* 0x003b440001087983 */ /* 0x000f220000300800 */
[----:B------:R-:W-:-:S03]  /*4d180*/  IMAD.MOV.U32 R13, RZ, RZ, R9 ;  /* 0x000000ffff0d7224 */ /* 0x000fc600078e0009 */
        /* <DEDUP_REMOVED lines=24> */
[----:B------:R-:W0:Y:S01]  /*4d310*/  LDSM.16.MT88.4 R24, [R2+UR5+0x14380] ;  /* 0x014380050218783b */ /* 0x000e220008004200 */
[----:B------:R-:W-:-:S02]  /*4d320*/  IMAD.MOV.U32 R14, RZ, RZ, R29 ;  /* 0x000000ffff0e7224 */ /* 0x000fc400078e001d */
[----:B------:R-:W-:Y:S01]  /*4d330*/  IMAD.MOV.U32 R15, RZ, RZ, R28 ;  /* 0x000000ffff0f7224 */ /* 0x000fe200078e001c */
[----:B0-----:R-:W-:-:S15]  /*4d340*/  STL.64 [R1+0x3a10], R26 ;  /* 0x003a101a01007387 */ /* 0x001fde0000100a00 */
[----:B------:R-:W-:-:S01]  /*4d350*/  NOP ;  /* 0x0000000000007918 */ /* 0x000fc20000000000 */
[----:B------:R-:W-:Y:S04]  /*4d360*/  STL.64 [R1+0x120], R16 ;  /* 0x0001201001007387 */ /* 0x000fe80000100a00 */
[----:B------:R-:W-:Y:S04]  /*4d370*/  STL.64 [R1+0x128], R18 ;  /* 0x0001281201007387 */ /* 0x000fe80000100a00 */
[----:B------:R-:W0:Y:S04]  /*4d380*/  LDSM.16.MT88.4 R16, [R0+UR5+0x18000] ;  /* 0x018000050010783b */ /* 0x000e280008004200 */
[----:B------:R-:W-:Y:S01]  /*4d390*/  STL.64 [R1+0x3a08], R24 ;  /* 0x003a081801007387 */ /* 0x000fe20000100a00 */
[----:B0-----:R-:W-:-:S03]  /*4d3a0*/  IMAD.MOV.U32 R29, RZ, RZ, R18 ;  /* 0x000000ffff1d7224 */ /* 0x001fc600078e0012 */
[----:B------:R2:W-:Y:S01]  /*4d3b0*/  STL.64 [R1+0x80], R16 ;  /* 0x0000801001007387 */ /* 0x0005e20000100a00 */
[----:B------:R-:W-:-:S03]  /*4d3c0*/  IMAD.MOV.U32 R28, RZ, RZ, R19 ;  /* 0x000000ffff1c7224 */ /* 0x000fc600078e0013 */
[----:B------:R-:W-:Y:S04]  /*4d3d0*/  STL.64 [R1+0x3ae0], R10 ;  /* 0x003ae00a01007387 */ /* 0x000fe80000100a00 */
[----:B----4-:R-:W-:Y:S01]  /*4d3e0*/  STL.64 [R1+0x3ad8], R8 ;  /* 0x003ad80801007387 */ /* 0x010fe20000100a00 */
[----:B--2---:R-:W-:-:S15]  /*4d3f0*/  HMMA.16816.F32 R16, R12, R10, R20 ;  /* 0x0000000a0c10723c */ /* 0x004fde0000001814 */
[----:B------:R-:W-:-:S08]  /*4d400*/  NOP ;  /* 0x0000000000007918 */ /* 0x000fd00000000000 */
[----:B------:R-:W-:Y:S04]  /*4d410*/  STL.64 [R1+0x110], R16 ;  /* 0x0001101001007387 */ /* 0x000fe80000100a00 */
[----:B------:R-:W-:Y:S04]  /*4d420*/  STL.64 [R1+0x118], R18 ;  /* 0x0001181201007387 */ /* 0x000fe80000100a00 */
[----:B------:R-:W2:Y:S04]  /*4d430*/  LDL.LU R20, [R1] ;  /* 0x0000000001147983 */ /* 0x000ea80000300800 */
[----:B------:R-:W2:Y:S01]  /*4d440*/  LDL.LU R21, [R1+0x4] ;  /* 0x0000040001157983 */ /* 0x000ea20000300800 */
[----:B------:R-:W-:-:S02]  /*4d450*/  IMAD.MOV.U32 R22, RZ, RZ, R5 ;  /* 0x000000ffff167224 */ /* 0x000fc400078e0005 */
[----:B------:R-:W-:Y:S01]  /*4d460*/  IMAD.MOV.U32 R23, RZ, RZ, R3 ;  /* 0x000000ffff177224 */ /* 0x000fe200078e0003 */
[----:B------:R-:W3:Y:S04]  /*4d470*/  LDL.LU R5, [R1+0x3b08] ;  /* 0x003b080001057983 */ /* 0x000ee80000300800 */
[----:B------:R-:W4:Y:S04]  /*4d480*/  LDL.LU R3, [R1+0x3b04] ;  /* 0x003b040001037983 */ /* 0x000f280000300800 */
[----:B------:R-:W-:Y:S04]  /*4d490*/  STL.64 [R1+0x3a60], R22 ;  /* 0x003a601601007387 */ /* 0x000fe80000100a00 */
[----:B--2---:R-:W-:Y:S04]  /*4d4a0*/  STL.64 [R1+0x3a58], R20 ;  /* 0x003a581401007387 */ /* 0x004fe80000100a00 */
[----:B------:R-:W2:Y:S04]  /*4d4b0*/  LDL.LU R24, [R1+0x240] ;  /* 0x0002400001187983 */ /* 0x000ea80000300800 */
        /* <DEDUP_REMOVED lines=11> */
[----:B------:R-:W2:Y:S01]  /*4d570*/  LDL.LU R22, [R1+0x18] ;  /* 0x0000180001167983 */ /* 0x000ea20000300800 */
[----:B------:R-:W-:-:S03]  /*4d580*/  IMAD.MOV.U32 R23, RZ, RZ, R4 ;  /* 0x000000ffff177224 */ /* 0x000fc600078e0004 */
[----:B------:R-:W3:Y:S04]  /*4d590*/  LDL.LU R4, [R1+0x3b00] ;  /* 0x003b000001047983 */ /* 0x000ee80000300800 */
[----:B--2---:R-:W-:Y:S04]  /*4d5a0*/  STL.64 [R1+0x3a90], R22 ;  /* 0x003a901601007387 */ /* 0x004fe80000100a00 */
[----:B----4-:R-:W-:Y:S04]  /*4d5b0*/  STL.64 [R1+0x3a88], R20 ;  /* 0x003a881401007387 */ /* 0x010fe80000100a00 */
[----:B---3--:R-:W-:Y:S04]  /*4d5c0*/  STL.64 [R1+0x3a40], R26 ;  /* 0x003a401a01007387 */ /* 0x008fe80000100a00 */
[----:B------:R0:W-:Y:S04]  /*4d5d0*/  STL.64 [R1+0x3a38], R24 ;  /* 0x003a381801007387 */ /* 0x0001e80000100a00 */
[----:B0-----:R-:W2:Y:S04]  /*4d5e0*/  LDL.LU R24, [R1+0x1f0] ;  /* 0x0001f00001187983 */ /* 0x001ea80000300800 */
[----:B------:R-:W2:Y:S04]  /*4d5f0*/  LDL.LU R25, [R1+0x1f4] ;  /* 0x0001f40001197983 */ /* 0x000ea80000300800 */
[----:B------:R-:W3:Y:S04]  /*4d600*/  LDL.LU R26, [R1+0x1f8] ;  /* 0x0001f800011a7983 */ /* 0x000ee80000300800 */
[----:B------:R-:W3:Y:S01]  /*4d610*/  LDL.LU R27, [R1+0x1fc] ;  /* 0x0001fc00011b7983 */ /* 0x000ee20000300800 */
[----:B------:R-:W-:-:S02]  /*4d620*/  IMAD.MOV.U32 R20, RZ, RZ, R3 ;  /* 0x000000ffff147224 */ /* 0x000fc400078e0003 */
[----:B------:R-:W-:Y:S01]  /*4d630*/  IMAD.MOV.U32 R21, RZ, RZ, R5 ;  /* 0x000000ffff157224 */ /* 0x000fe200078e0005 */
[----:B---3--:R-:W-:Y:S04]  /*4d640*/  STL.64 [R1+0x3a50], R26 ;  /* 0x003a501a01007387 */ /* 0x008fe80000100a00 */
[----:B--2---:R0:W-:Y:S04]  /*4d650*/  STL.64 [R1+0x3a48], R24 ;  /* 0x003a481801007387 */ /* 0x0041e80000100a00 */
[----:B0-----:R-:W2:Y:S04]  /*4d660*/  LDL.LU R24, [R1+0x200] ;  /* 0x0002000001187983 */ /* 0x001ea80000300800 */
[----:B------:R-:W2:Y:S04]  /*4d670*/  LDL.LU R25, [R1+0x204] ;  /* 0x0002040001197983 */ /* 0x000ea80000300800 */
[----:B------:R-:W3:Y:S04]  /*4d680*/  LDL.LU R26, [R1+0x208] ;  /* 0x00020800011a7983 */ /* 0x000ee80000300800 */
[----:B------:R-:W3:Y:S04]  /*4d690*/  LDL.LU R27, [R1+0x20c] ;  /* 0x00020c00011b7983 */ /* 0x000ee80000300800 */
[----:B------:R-:W4:Y:S04]  /*4d6a0*/  LDL.LU R3, [R1+0x3afc] ;  /* 0x003afc0001037983 */ /* 0x000f280000300800 */
[----:B------:R-:W2:Y:S04]  /*4d6b0*/  LDL.LU R5, [R1+0x3af8] ;  /* 0x003af80001057983 */ /* 0x000ea80000300800 */
[----:B------:R-:W3:Y:S04]  /*4d6c0*/  LDL.LU R22, [R1+0x28] ;  /* 0x0000280001167983 */ /* 0x000ee80000300800 */
[----:B------:R-:W3:Y:S04]  /*4d6d0*/  LDL.LU R23, [R1+0x2c] ;  /* 0x00002c0001177983 */ /* 0x000ee80000300800 */
[----:B---3--:R-:W-:Y:S04]  /*4d6e0*/  STL.64 [R1+0x3ac0], R22 ;  /* 0x003ac01601007387 */ /* 0x008fe80000100a00 */
[----:B------:R0:W-:Y:S04]  /*4d6f0*/  STL.64 [R1+0x3ab8], R20 ;  /* 0x003ab81401007387 */ /* 0x0001e80000100a00 */
[----:B0-----:R-:W3:Y:S01]  /*4d700*/  LDL.LU R20, [R1+0x30] ;  /* 0x0000300001147983 */ /* 0x001ee20000300800 */
[----:B----4-:R-:W-:-:S03]  /*4d710*/  IMAD.MOV.U32 R21, RZ, RZ, R3 ;  /* 0x000000ffff157224 */ /* 0x010fc600078e0003 */
[----:B------:R-:W4:Y:S04]  /*4d720*/  LDL.LU R3, [R1+0x3af4] ;  /* 0x003af40001037983 */ /* 0x000f280000300800 */
[----:B------:R-:W-:Y:S04]  /*4d730*/  STL.64 [R1+0x3a70], R26 ;  /* 0x003a701a01007387 */ /* 0x000fe80000100a00 */
        /* <DEDUP_REMOVED lines=11> */
[----:B0-----:R-:W2:Y:S01]  /*4d7f0*/  LDL.LU R24, [R1+0x1e0] ;  /* 0x0001e00001187983 */ /* 0x001ea20000300800 */
[----:B----4-:R-:W-:-:S03]  /*4d800*/  IMAD.MOV.U32 R25, RZ, RZ, R3 ;  /* 0x000000ffff197224 */ /* 0x010fc600078e0003 */
[----:B------:R-:W3:Y:S04]  /*4d810*/  LDL.LU R3, [R1+0x3af0] ;  /* 0x003af00001037983 */ /* 0x000ee80000300800 */
[----:B------:R-:W4:Y:S04]  /*4d820*/  LDL.LU R26, [R1+0x1e8] ;  /* 0x0001e800011a7983 */ /* 0x000f280000300800 */
[----:B------:R-:W4:Y:S04]  /*4d830*/  LDL.LU R27, [R1+0x1ec] ;  /* 0x0001ec00011b7983 */ /* 0x000f280000300800 */
[----:B----4-:R3:W-:Y:S04]  /*4d840*/  STL.64 [R1+0x3aa0], R26 ;  /* 0x003aa01a01007387 */ /* 0x0107e80000100a00 */
[----:B--2---:R0:W-:Y:S01]  /*4d850*/  STL.64 [R1+0x3a98], R24 ;  /* 0x003a981801007387 */ /* 0x0041e20000100a00 */
[----:B---3--:R-:W-:-:S03]  /*4d860*/  IMAD.MOV.U32 R26, RZ, RZ, R3 ;  /* 0x000000ffff1a7224 */ /* 0x008fc600078e0003 */
[----:B0-----:R-:W2:Y:S04]  /*4d870*/  LDL.LU R24, [R1+0x1b0] ;  /* 0x0001b00001187983 */ /* 0x001ea80000300800 */
[----:B------:R-:W2:Y:S04]  /*4d880*/  LDL.LU R25, [R1+0x1b4] ;  /* 0x0001b40001197983 */ /* 0x000ea80000300800 */
[----:B------:R-:W3:Y:S04]  /*4d890*/  LDL.LU R3, [R1+0x3aec] ;  /* 0x003aec0001037983 */ /* 0x000ee80000300800 */
[----:B------:R-:W4:Y:S04]  /*4d8a0*/  LDL.LU R27, [R1+0x1bc] ;  /* 0x0001bc00011b7983 */ /* 0x000f280000300800 */
[----:B----4-:R3:W-:Y:S04]  /*4d8b0*/  STL.64 [R1+0x3ab0], R26 ;  /* 0x003ab01a01007387 */ /* 0x0107e80000100a00 */
[----:B--2---:R0:W-:Y:S01]  /*4d8c0*/  STL.64 [R1+0x3aa8], R24 ;  /* 0x003aa81801007387 */ /* 0x0041e20000100a00 */
[----:B---3--:R-:W-:-:S03]  /*4d8d0*/  IMAD.MOV.U32 R27, RZ, RZ, R3 ;  /* 0x000000ffff1b7224 */ /* 0x008fc600078e0003 */
[----:B0-----:R-:W2:Y:S04]  /*4d8e0*/  LDL.LU R24, [R1+0x1c0] ;  /* 0x0001c00001187983 */ /* 0x001ea80000300800 */
[----:B------:R-:W2:Y:S04]  /*4d8f0*/  LDL.LU R25, [R1+0x1c4] ;  /* 0x0001c40001197983 */ /* 0x000ea80000300800 */
[----:B------:R-:W3:Y:S04]  /*4d900*/  LDL.LU R26, [R1+0x1c8] ;  /* 0x0001c800011a7983 */ /* 0x000ee80000300800 */
[----:B------:R-:W4:Y:S01]  /*4d910*/  LDL.LU R3, [R1+0x3ae8] ;  /* 0x003ae80001037983 */ /* 0x000f220000300800 */
[----:B------:R-:W-:Y:S03]  /*4d920*/  HMMA.16816.F32 R12, R12, R6, R8 ;  /* 0x000000060c0c723c */ /* 0x000fe60000001808 */
[----:B----4-:R-:W0:Y:S04]  /*4d930*/  LDSM.16.M88.4 R16, [R3+UR5+0x20080] ;  /* 0x020080050310783b */ /* 0x010e280008000200 */
[----:B---3--:R-:W-:Y:S04]  /*4d940*/  STL.64 [R1+0x3ad0], R26 ;  /* 0x003ad01a01007387 */ /* 0x008fe80000100a00 */
[----:B--2---:R1:W-:Y:S04]  /*4d950*/  STL.64 [R1+0x3ac8], R24 ;  /* 0x003ac81801007387 */ /* 0x0043e80000100a00 */
[----:B-1----:R-:W2:Y:S04]  /*4d960*/  LDL.LU R24, [R1+0x1a0] ;  /* 0x0001a00001187983 */ /* 0x002ea80000300800 */
[----:B------:R-:W2:Y:S04]  /*4d970*/  LDL.LU R25, [R1+0x1a4] ;  /* 0x0001a40001197983 */ /* 0x000ea80000300800 */
[----:B------:R-:W2:Y:S04]  /*4d980*/  LDL.LU R26, [R1+0x1a8] ;  /* 0x0001a800011a7983 */ /* 0x000ea80000300800 */
[----:B------:R-:W2:Y:S04]  /*4d990*/  LDL.LU R27, [R1+0x1ac] ;  /* 0x0001ac00011b7983 */ /* 0x000ea80000300800 */
[----:B0-----:R-:W-:Y:S04]  /*4d9a0*/  STL [R1+0x37b4], R18 ;  /* 0x0037b41201007387 */ /* 0x001fe80000100800 */
[----:B------:R-:W-:Y:S04]  /*4d9b0*/  STL [R1+0x37b0], R19 ;  /* 0x0037b01301007387 */ /* 0x000fe80000100800 */
[----:B------:R0:W-:Y:S04]  /*4d9c0*/  STL.64 [R1+0x39f8], R16 ;  /* 0x0039f81001007387 */ /* 0x0001e80000100a00 */
[----:B0-----:R-:W3:Y:S04]  /*4d9d0*/  LDL.LU R16, [R1+0x170] ;  /* 0x0001700001107983 */ /* 0x001ee80000300800 */
[----:B------:R-:W3:Y:S04]  /*4d9e0*/  LDL.LU R17, [R1+0x174] ;  /* 0x0001740001117983 */ /* 0x000ee80000300800 */
[----:B------:R-:W3:Y:S04]  /*4d9f0*/  LDL.LU R18, [R1+0x178] ;  /* 0x0001780001127983 */ /* 0x000ee80000300800 */
[----:B------:R-:W3:Y:S04]  /*4da00*/  LDL.LU R19, [R1+0x17c] ;  /* 0x00017c0001137983 */ /* 0x000ee80000300800 */
[----:B------:R-:W2:Y:S04]  /*4da10*/  LDL.LU.64 R10, [R1+0x3ae0] ;  /* 0x003ae000010a7983 */ /* 0x000ea80000300a00 */
[----:B------:R-:W4:Y:S04]  /*4da20*/  LDL.LU.64 R8, [R1+0x3ad8] ;  /* 0x003ad80001087983 */ /* 0x000f280000300a00 */
[----:B------:R-:W-:Y:S04]  /*4da30*/  STL.64 [R1+0xf0], R12 ;  /* 0x0000f00c01007387 */ /* 0x000fe80000100a00 */
[----:B------:R-:W-:Y:S04]  /*4da40*/  STL.64 [R1+0xf8], R14 ;  /* 0x0000f80e01007387 */ /* 0x000fe80000100a00 */
[----:B------:R-:W0:Y:S01]  /*4da50*/  LDSM.16.M88.4 R12, [R3+UR5+0x20880] ;  /* 0x02088005030c783b */ /* 0x000e220008000200 */
[----:B------:R-:W-:-:S02]  /*4da60*/  IMAD.MOV.U32 R22, RZ, RZ, R5 ;  /* 0x000000ffff167224 */ /* 0x000fc400078e0005 */
[----:B------:R-:W-:Y:S01]  /*4da70*/  IMAD.MOV.U32 R23, RZ, RZ, R4 ;  /* 0x000000ffff177224 */ /* 0x000fe200078e0004 */
[----:B0-----:R-:W-:Y:S04]  /*4da80*/  STL [R1+0x377c], R14 ;  /* 0x00377c0e01007387 */ /* 0x001fe80000100800 */
[----:B------:R-:W-:Y:S02]  /*4da90*/  STL [R1+0x3778], R15 ;  /* 0x0037780f01007387 */ /* 0x000fe40000100800 */
[C---:B--2---:R-:W-:Y:S06]  /*4daa0*/  HMMA.16816.F32 R24, R20.reuse, R10, R24 ;  /* 0x0000000a1418723c */ /* 0x044fec0000001818 */
[----:B---3--:R-:W-:-:S15]  /*4dab0*/  HMMA.16816.F32 R20, R20, R6, R16 ;  /* 0x000000061414723c */ /* 0x008fde0000001810 */
[----:B------:R-:W-:-:S02]  /*4dac0*/  NOP ;  /* 0x0000000000007918 */ /* 0x000fc40000000000 */
[----:B------:R-:W-:Y:S04]  /*4dad0*/  STL.64 [R1+0x100], R24 ;  /* 0x0001001801007387 */ /* 0x000fe80000100a00 */
[----:B------:R0:W-:Y:S04]  /*4dae0*/  STL.64 [R1+0x108], R26 ;  /* 0x0001081a01007387 */ /* 0x0001e80000100a00 */
[----:B0-----:R-:W2:Y:S04]  /*4daf0*/  LDL.LU.64 R26, [R1+0x3ad0] ;  /* 0x003ad000011a7983 */ /* 0x001ea80000300a00 */
[----:B------:R-:W2:Y:S04]  /*4db00*/  LDL.LU.64 R24, [R1+0x3ac8] ;  /* 0x003ac80001187983 */ /* 0x000ea80000300a00 */
[----:B------:R-:W3:Y:S04]  /*4db10*/  LDL.LU R16, [R1+0x2a0] ;  /* 0x0002a00001107983 */ /* 0x000ee80000300800 */
[----:B------:R-:W-:Y:S04]  /*4db20*/  STL.64 [R1+0xe0], R20 ;  /* 0x0000e01401007387 */ /* 0x000fe80000100a00 */
[----:B------:R-:W-:Y:S04]  /*4db30*/  STL.64 [R1+0xe8], R22 ;  /* 0x0000e81601007387 */ /* 0x000fe80000100a00 */
[----:B------:R-:W0:Y:S04]  /*4db40*/  LDSM.16.MT88.4 R20, [R0+UR5+0x18080] ;  /* 0x018080050014783b */ /* 0x000e280008004200 */
[----:B------:R-:W3:Y:S01]  /*4db50*/  LDL.LU R17, [R1+0x2a4] ;  /* 0x0002a40001117983 */ /* 0x000ee20000300800 */
        /* <DEDUP_REMOVED lines=36> */
[----:B------:R-:W-:Y:S01]  /*4dda0*/  STL.64 [R1+0x170], R24 ;  /* 0x0001701801007387 */ /* 0x000fe20000100a00 */
[----:B------:R-:W-:-:S03]  /*4ddb0*/  IMAD.MOV.U32 R3, RZ, RZ, R27 ;  /* 0x000000ffff037224 */ /* 0x000fc600078e001b */
[----:B------:R0:W-:Y:S04]  /*4ddc0*/  STL [R1+0x178], R26 ;  /* 0x0001781a01007387 */ /* 0x0001e80000100800 */
[----:B0-----:R-:W2:Y:S04]  /*4ddd0*/  LDL.LU.64 R26, [R1+0x3a50] ;  /* 0x003a5000011a7983 */ /* 0x001ea80000300a00 */
[----:B------:R-:W2:Y:S04]  /*4dde0*/  LDL.LU.64 R24, [R1+0x3a48] ;  /* 0x003a480001187983 */ /* 0x000ea80000300a00 */
        /* <DEDUP_REMOVED lines=8> */
[----:B------:R-:W2:Y:S01]  /*4de70*/  LDL.LU.64 R20, [R1+0x3a28] ;  /* 0x003a280001147983 */ /* 0x000ea20000300a00 */
[----:B----4-:R-:W-:-:S02]  /*4de80*/  IMAD.MOV.U32 R18, RZ, RZ, R9 ;  /* 0x000000ffff127224 */ /* 0x010fc400078e0009 */
[----:B------:R-:W-:Y:S01]  /*4de90*/  IMAD.MOV.U32 R19, RZ, RZ, R8 ;  /* 0x000000ffff137224 */ /* 0x000fe200078e0008 */
[----:B--2---:R-:W-:-:S15]  /*4dea0*/  HMMA.16816.F32 R24, R20, R10, R24 ;  /* 0x0000000a1418723c */ /* 0x004fde0000001818 */
[----:B------:R-:W-:-:S08]  /*4deb0*/  NOP ;  /* 0x0000000000007918 */ /* 0x000fd00000000000 */
[----:B------:R-:W-:Y:S04]  /*4dec0*/  STL.64 [R1+0x1f0], R24 ;  /* 0x0001f01801007387 */ /* 0x000fe80000100a00 */
[----:B------:R-:W-:Y:S04]  /*4ded0*/  STL.64 [R1+0x1f8], R26 ;  /* 0x0001f81a01007387 */ /* 0x000fe80000100a00 */
[----:B------:R-:W0:Y:S02]  /*4dee0*/  LDSM.16.MT88.4 R24, [R0+UR5+0x18100] ;  /* 0x018100050018783b */ /* 0x000e240008004200 */
[----:B0-----:R-:W-:-:S02]  /*4def0*/  IMAD.MOV.U32 R9, RZ, RZ, R26 ;  /* 0x000000ffff097224 */ /* 0x001fc400078e001a */
[----:B------:R-:W-:Y:S01]  /*4df00*/  STL.64 [R1+0x70], R24 ;  /* 0x0000701801007387 */ /* 0x000fe20000100a00 */
[----:B------:R-:W-:-:S03]  /*4df10*/  IMAD.MOV.U32 R8, RZ, RZ, R27 ;  /* 0x000000ffff087224 */ /* 0x000fc600078e001b */
[----:B------:R-:W0:Y:S04]  /*4df20*/  LDSM.16.MT88.4 R24, [R0+UR5+0x18180] ;  /* 0x018180050018783b */ /* 0x000e280008004200 */
[----:B0-----:R-:W-:Y:S04]  /*4df30*/  STL.64 [R1+0x60], R24 ;  /* 0x0000601801007387 */ /* 0x001fe80000100a00 */
[----:B------:R-:W-:Y:S04]  /*4df40*/  STL.64 [R1+0x68], R26 ;  /* 0x0000681a01007387 */ /* 0x000fe80000100a00 */
[----:B------:R-:W0:Y:S04]  /*4df50*/  LDSM.16.MT88.4 R24, [R0+UR5+0x18200] ;  /* 0x018200050018783b */ /* 0x000e280008004200 */
        /* <DEDUP_REMOVED lines=15> */
[----:B------:R0:W-:Y:S04]  /*4e050*/  STL.64 [R1+0x39d0], R22 ;  /* 0x0039d01601007387 */ /* 0x0001e80000100a00 */
[----:B------:R1:W-:Y:S01]  /*4e060*/  STL.64 [R1+0x39c8], R20 ;  /* 0x0039c81401007387 */ /* 0x0003e20000100a00 */
[----:B0-----:R-:W-:Y:S02]  /*4e070*/  IMAD.MOV.U32 R22, RZ, RZ, R29 ;  /* 0x000000ffff167224 */ /* 0x001fe400078e001d */
[----:B------:R-:W-:Y:S01]  /*4e080*/  IMAD.MOV.U32 R23, RZ, RZ, R28 ;  /* 0x000000ffff177224 */ /* 0x000fe200078e001c */
[----:B-1----:R-:W2:Y:S04]  /*4e090*/  LDL.LU R20, [R1+0x80] ;  /* 0x0000800001147983 */ /* 0x002ea80000300800 */
[----:B------:R-:W2:Y:S04]  /*4e0a0*/  LDL.LU R21, [R1+0x84] ;  /* 0x0000840001157983 */ /* 0x000ea80000300800 */
[----:B------:R-:W4:Y:S04]  /*4e0b0*/  LDL.LU R29, [R1+0x3a04] ;  /* 0x003a0400011d7983 */ /* 0x000f280000300800 */
[----:B------:R-:W2:Y:S01]  /*4e0c0*/  LDL.LU R28, [R1+0x3a00] ;  /* 0x003a0000011c7983 */ /* 0x000ea20000300800 */
[----:B---3--:R-:W-:-:S15]  /*4e0d0*/  HMMA.16816.F32 R16, R24, R10, R16 ;  /* 0x0000000a1810723c */ /* 0x008fde0000001810 */
[----:B------:R-:W-:-:S08]  /*4e0e0*/  NOP ;  /* 0x0000000000007918 */ /* 0x000fd00000000000 */
[----:B------:R0:W-:Y:S04]  /*4e0f0*/  STL.64 [R1+0x200], R16 ;  /* 0x0002001001007387 */ /* 0x0001e80000100a00 */
[----:B------:R-:W-:Y:S04]  /*4e100*/  STL.64 [R1+0x208], R18 ;  /* 0x0002081201007387 */ /* 0x000fe80000100a00 */
[----:B0-----:R-:W3:Y:S04]  /*4e110*/  LDL.LU.64 R16, [R1+0x39f8] ;  /* 0x0039f80001107983 */ /* 0x001ee80000300a00 */
[----:B------:R0:W-:Y:S04]  /*4e120*/  STL.64 [R1+0x39d8], R8 ;  /* 0x0039d80801007387 */ /* 0x0001e80000100a00 */
[----:B0-----:R-:W3:Y:S04]  /*4e130*/  LDL.LU R8, [R1+0x270] ;  /* 0x0002700001087983 */ /* 0x001ee80000300800 */
[----:B------:R-:W3:Y:S01]  /*4e140*/  LDL.LU R9, [R1+0x274] ;  /* 0x0002740001097983 */ /* 0x000ee20000300800 */
[----:B----4-:R-:W-:-:S02]  /*4e150*/  IMAD.MOV.U32 R10, RZ, RZ, R29 ;  /* 0x000000ffff0a7224 */ /* 0x010fc400078e001d */
[----:B--2---:R-:W-:-:S07]  /*4e160*/  IMAD.MOV.U32 R11, RZ, RZ, R28 ;  /* 0x000000ffff0b7224 */ /* 0x004fce00078e001c */
[----:B---3--:R-:W-:-:S15]  /*4e170*/  HMMA.16816.F32 R24, R24, R6, R8 ;  /* 0x000000061818723c */ /* 0x008fde0000001808 */
[----:B------:R-:W-:-:S09]  /*4e180*/  NOP ;  /* 0x0000000000007918 */ /* 0x000fd20000000000 */
[----:B------:R-:W-:Y:S02]  /*4e190*/  IMAD.MOV.U32 R29, RZ, RZ, R26 ;  /* 0x000000ffff1d7224 */ /* 0x000fe400078e001a */
[----:B------:R-:W-:Y:S02]  /*4e1a0*/  IMAD.MOV.U32 R28, RZ, RZ, R27 ;  /* 0x000000ffff1c7224 */ /* 0x000fe400078e001b */
[----:B------:R-:W-:Y:S02]  /*4e1b0*/  IMAD.MOV.U32 R18, RZ, RZ, R24 ;  /* 0x000000ffff127224 */ /* 0x000fe400078e0018 */
[----:B------:R-:W-:Y:S02]  /*4e1c0*/  IMAD.MOV.U32 R19, RZ, RZ, R25 ;  /* 0x000000ffff137224 */ /* 0x000fe400078e0019 */
[----:B------:R-:W-:Y:S02]  /*4e1d0*/  IMAD.MOV.U32 R26, RZ, RZ, R15 ;  /* 0x000000ffff1a7224 */ /* 0x000fe400078e000f */
[----:B------:R-:W-:-:S02]  /*4e1e0*/  IMAD.MOV.U32 R27, RZ, RZ, R14 ;  /* 0x000000ffff1b7224 */ /* 0x000fc400078e000e */
[----:B------:R-:W-:Y:S02]  /*4e1f0*/  IMAD.MOV.U32 R24, RZ, RZ, R5 ;  /* 0x000000ffff187224 */ /* 0x000fe400078e0005 */
[----:B------:R-:W-:Y:S01]  /*4e200*/  IMAD.MOV.U32 R25, RZ, RZ, R4 ;  /* 0x000000ffff197224 */ /* 0x000fe200078e0004 */
        /* <DEDUP_REMOVED lines=12> */
[----:B------:R-:W2:Y:S04]  /*4e2d0*/  LDL.LU R6, [R1+0x288] ;  /* 0x0002880001067983 */ /* 0x000ea80000300800 */
[----:B------:R-:W2:Y:S04]  /*4e2e0*/  LDL.LU R7, [R1+0x28c] ;  /* 0x00028c0001077983 */ /* 0x000ea80000300800 */
        /* <DEDUP_REMOVED lines=13> */
[----:B------:R-:W0:Y:S04]  /*4e3c0*/  LDSM.16.MT88.4 R24, [R0+UR5+0x18380] ;  /* 0x018380050018783b */ /* 0x000e280008004200 */
[----:B------:R-:W-:Y:S04]  /*4e3d0*/  STL [R1+0x3920], R14 ;  /* 0x0039200e01007387 */ /* 0x000fe80000100800 */
[----:B------:R-:W-:Y:S04]  /*4e3e0*/  STL [R1+0x391c], R15 ;  /* 0x00391c0f01007387 */ /* 0x000fe80000100800 */
[----:B------:R-:W-:Y:S04]  /*4e3f0*/  STL [R1+0x3918], R18 ;  /* 0x0039181201007387 */ /* 0x000fe80000100800 */
[----:B------:R-:W-:Y:S01]  /*4e400*/  STL [R1+0x3914], R19 ;  /* 0x0039141301007387 */ /* 0x000fe20000100800 */
[----:B0-----:R-:W-:-:S03]  /*4e410*/  IMAD.MOV.U32 R3, RZ, RZ, R25 ;  /* 0x000000ffff037224 */ /* 0x001fc600078e0019 */
[----:B------:R-:W-:Y:S01]  /*4e420*/  STL [R1+0x20], R24 ;  /* 0x0000201801007387 */ /* 0x000fe20000100800 */
[----:B------:R-:W-:Y:S02]  /*4e430*/  IMAD.MOV.U32 R29, RZ, RZ, R26 ;  /* 0x000000ffff1d7224 */ /* 0x000fe400078e001a */
[----:B------:R-:W-:Y:S02]  /*4e440*/  IMAD.MOV.U32 R28, RZ, RZ, R27 ;  /* 0x000000ffff1c7224 */ /* 0x000fe400078e001b */
[----:B------:R-:W0:Y:S04]  /*4e450*/  LDSM.16.MT88.4 R24, [R2+UR5+0x18000] ;  /* 0x018000050218783b */ /* 0x000e280008004200 */
[----:B------:R-:W-:Y:S01]  /*4e460*/  STL [R1+0x3930], R28 ;  /* 0x0039301c01007387 */ /* 0x000fe20000100800 */
[----:B----4-:R-:W-:Y:S03]  /*4e470*/  HMMA.16816.F32 R20, R20, R12, R8 ;  /* 0x0000000c1414723c */ /* 0x010fe60000001808 */
[----:B------:R-:W-:Y:S04]  /*4e480*/  STL [R1+0x392c], R29 ;  /* 0x00392c1d01007387 */ /* 0x000fe80000100800 */
[----:B------:R-:W-:Y:S04]  /*4e490*/  STL [R1+0x3928], R3 ;  /* 0x0039280301007387 */ /* 0x000fe80000100800 */
[----:B------:R-:W-:Y:S01]  /*4e4a0*/  STL [R1+0x3924], R0 ;  /* 0x0039240001007387 */ /* 0x000fe20000100800 */
[----:B0-----:R-:W-:-:S02]  /*4e4b0*/  IMAD.MOV.U32 R18, RZ, RZ, R26 ;  /* 0x000000ffff127224 */ /* 0x001fc400078e001a */
[----:B------:R-:W-:Y:S02]  /*4e4c0*/  IMAD.MOV.U32 R19, RZ, RZ, R27 ;  /* 0x000000ffff137224 */ /* 0x000fe400078e001b */
[----:B------:R-:W-:Y:S01]  /*4e4d0*/  IMAD.MOV.U32 R14, RZ, RZ, R24 ;  /* 0x000000ffff0e7224 */ /* 0x000fe200078e0018 */
[----:B------:R-:W2:Y:S01]  /*4e4e0*/  LDL.LU.64 R26, [R1+0x39e8] ;  /* 0x0039e800011a7983 */ /* 0x000ea20000300a00 */
[----:B------:R-:W-:-:S03]  /*4e4f0*/  IMAD.MOV.U32 R15, RZ, RZ, R25 ;  /* 0x000000ffff0f7224 */ /* 0x000fc600078e0019 */
[----:B------:R-:W2:Y:S04]  /*4e500*/  LDL.LU.64 R24, [R1+0x39e0] ;  /* 0x0039e00001187983 */ /* 0x000ea80000300a00 */
[----:B------:R-:W3:Y:S04]  /*4e510*/  LDL.LU.64 R8, [R1+0x39d8] ;  /* 0x0039d80001087983 */ /* 0x000ee80000300a00 */
[----:B------:R-:W-:Y:S04]  /*4e520*/  STL.64 [R1+0x2e0], R20 ;  /* 0x0002e01401007387 */ /* 0x000fe80000100a00 */
[----:B------:R-:W-:Y:S04]  /*4e530*/  STL.64 [R1+0x2e8], R22 ;  /* 0x0002e81601007387 */ /* 0x000fe80000100a00 */
[----:B------:R-:W0:Y:S02]  /*4e540*/  LDSM.16.MT88.4 R20, [R2+UR5+0x18080] ;  /* 0x018080050214783b */ /* 0x000e240008004200 */
[----:B0-----:R-:W-:-:S02]  /*4e550*/  IMAD.MOV.U32 R3, RZ, RZ, R22 ;  /* 0x000000ffff037224 */ /* 0x001fc400078e0016 */
[----:B------:R-:W-:Y:S02]  /*4e560*/  IMAD.MOV.U32 R0, RZ, RZ, R23 ;  /* 0x000000ffff007224 */ /* 0x000fe400078e0017 */
[----:B------:R-:W-:Y:S01]  /*4e570*/  IMAD.MOV.U32 R28, RZ, RZ, R20 ;  /* 0x000000ffff1c7224 */ /* 0x000fe200078e0014 */
[----:B------:R-:W4:Y:S01]  /*4e580*/  LDL.LU.64 R22, [R1+0x39d0] ;  /* 0x0039d00001167983 */ /* 0x000f220000300a00 */
[----:B------:R-:W-:-:S03]  /*4e590*/  IMAD.MOV.U32 R29, RZ, RZ, R21 ;  /* 0x000000ffff1d7224 */ /* 0x000fc600078e0015 */
[----:B------:R-:W3:Y:S04]  /*4e5a0*/  LDL.LU.64 R20, [R1+0x39c8] ;  /* 0x0039c80001147983 */ /* 0x000ee80000300a00 */
[----:B------:R-:W-:Y:S04]  /*4e5b0*/  STL.64 [R1+0x39c0], R18 ;  /* 0x0039c01201007387 */ /* 0x000fe80000100a00 */
[----:B------:R-:W-:Y:S01]  /*4e5c0*/  STL.64 [R1+0x39b8], R16 ;  /* 0x0039b81001007387 */ /* 0x000fe20000100a00 */
[----:B--2---:R-:W-:-:S15]  /*4e5d0*/  HMMA.16816.F32 R4, R24, R16, R4 ;  /* 0x000000101804723c */ /* 0x004fde0000001804 */
[----:B------:R-:W-:-:S08]  /*4e5e0*/  NOP ;  /* 0x0000000000007918 */ /* 0x000fd00000000000 */
[----:B------:R-:W-:Y:S04]  /*4e5f0*/  STL.64 [R1+0x2d0], R4 ;  /* 0x0002d00401007387 */ /* 0x000fe80000100a00 */
[----:B------:R-:W-:Y:S04]  /*4e600*/  STL.64 [R1+0x2d8], R6 ;  /* 0x0002d80601007387 */ /* 0x000fe80000100a00 */
[----:B------:R-:W0:Y:S04]  /*4e610*/  LDSM.16.MT88.4 R4, [R2+UR5+0x18100] ;  /* 0x018100050204783b */ /* 0x000e280008004200 */
[----:B0-----:R3:W-:Y:S04]  /*4e620*/  STL.64 [R1+0x3858], R6 ;  /* 0x0038580601007387 */ /* 0x0017e80000100a00 */
[----:B------:R4:W-:Y:S01]  /*4e630*/  STL.64 [R1+0x3850], R4 ;  /* 0x0038500401007387 */ /* 0x0009e20000100a00 */
[----:B---3--:R-:W-:-:S02]  /*4e640*/  IMAD.MOV.U32 R6, RZ, RZ, R21 ;  /* 0x000000ffff067224 */ /* 0x008fc400078e0015 */
[----:B------:R-:W-:Y:S02]  /*4e650*/  IMAD.MOV.U32 R7, RZ, RZ, R20 ;  /* 0x000000ffff077224 */ /* 0x000fe400078e0014 */
[----:B----4-:R-:W-:Y:S02]  /*4e660*/  IMAD.MOV.U32 R4, RZ, RZ, R23 ;  /* 0x000000ffff047224 */ /* 0x010fe400078e0017 */
[----:B------:R-:W-:Y:S01]  /*4e670*/  IMAD.MOV.U32 R5, RZ, RZ, R22 ;  /* 0x000000ffff057224 */ /* 0x000fe200078e0016 */
[----:B------:R-:W-:Y:S04]  /*4e680*/  STL.64 [R1+0x3940], R6 ;  /* 0x0039400601007387 */ /* 0x000fe80000100a00 */
[----:B------:R0:W-:Y:S04]  /*4e690*/  STL.64 [R1+0x3938], R4 ;  /* 0x0039380401007387 */ /* 0x0001e80000100a00 */
[----:B------:R-:W-:Y:S04]  /*4e6a0*/  LDSM.16.MT88.4 R20, [R2+UR5+0x18200] ;  /* 0x018200050214783b */ /* 0x000fe80008004200 */
        /* <DEDUP_REMOVED lines=16> */
[----:B---3--:R0:W-:Y:S02]  /*4e7b0*/  STL.64 [R1+0x3990], R6 ;  /* 0x0039900601007387 */ /* 0x0081e40000100a00 */
[----:B0-----:R-:W-:-:S02]  /*4e7c0*/  IMAD.MOV.U32 R6, RZ, RZ, R9 ;  /* 0x000000ffff067224 */ /* 0x001fc400078e0009 */
[----:B------:R-:W-:Y:S02]  /*4e7d0*/  IMAD.MOV.U32 R7, RZ, RZ, R8 ;  /* 0x000000ffff077224 */ /* 0x000fe400078e0008 */
[----:B------:R-:W0:Y:S04]  /*4e7e0*/  LDSM.16.MT88.4 R8, [R2+UR5+0x18180] ;  /* 0x018180050208783b */ /* 0x000e280008004200 */
[----:B--2---:R1:W-:Y:S04]  /*4e7f0*/  STL.64 [R1+0x3988], R4 ;  /* 0x0039880401007387 */ /* 0x0043e80000100a00 */
[----:B-1----:R-:W2:Y:S04]  /*4e800*/  LDL.LU R4, [R1+0x70] ;  /* 0x0000700001047983 */ /* 0x002ea80000300800 */
[----:B------:R-:W2:Y:S04]  /*4e810*/  LDL.LU R5, [R1+0x74] ;  /* 0x0000740001057983 */ /* 0x000ea80000300800 */
[----:B0-----:R-:W-:Y:S04]  /*4e820*/  STL.64 [R1+0x3838], R10 ;  /* 0x0038380a01007387 */ /* 0x001fe80000100a00 */
[----:B------:R0:W-:Y:S04]  /*4e830*/  STL.64 [R1+0x3830], R8 ;  /* 0x0038300801007387 */ /* 0x0001e80000100a00 */
[----:B0-----:R-:W3:Y:S04]  /*4e840*/  LDL.LU R8, [R1+0x220] ;  /* 0x0002200001087983 */ /* 0x001ee80000300800 */
[----:B------:R-:W3:Y:S04]  /*4e850*/  LDL.LU R9, [R1+0x224] ;  /* 0x0002240001097983 */ /* 0x000ee80000300800 */
[----:B------:R-:W4:Y:S04]  /*4e860*/  LDL.LU R10, [R1+0x228] ;  /* 0x00022800010a7983 */ /* 0x000f280000300800 */
[----:B------:R-:W4:Y:S04]  /*4e870*/  LDL.LU R11, [R1+0x22c] ;  /* 0x00022c00010b7983 */ /* 0x000f280000300800 */
[----:B------:R-:W2:Y:S04]  /*4e880*/  LDL.LU R16, [R1+0x2b0] ;  /* 0x0002b00001107983 */ /* 0x000ea80000300800 */
[----:B------:R-:W2:Y:S04]  /*4e890*/  LDL.LU R17, [R1+0x2b4] ;  /* 0x0002b40001117983 */ /* 0x000ea80000300800 */
[----:B------:R-:W2:Y:S04]  /*4e8a0*/  LDL.LU R18, [R1+0x2b8] ;  /* 0x0002b80001127983 */ /* 0x000ea80000300800 */
[----:B------:R-:W2:Y:S04]  /*4e8b0*/  LDL.LU R19, [R1+0x2bc] ;  /* 0x0002bc0001137983 */ /* 0x000ea80000300800 */
[----:B----4-:R-:W-:Y:S04]  /*4e8c0*/  STL.64 [R1+0x3970], R10 ;  /* 0x0039700a01007387 */ /* 0x010fe80000100a00 */
[----:B---3--:R0:W-:Y:S04]  /*4e8d0*/  STL.64 [R1+0x3968], R8 ;  /* 0x0039680801007387 */ /* 0x0081e80000100a00 */
        /* <DEDUP_REMOVED lines=16> */
[----:B--2---:R-:W-:Y:S03]  /*4e9e0*/  HMMA.16816.F32 R24, R24, R12, R16 ;  /* 0x0000000c1818723c */ /* 0x004fe60000001810 */
        /* <DEDUP_REMOVED lines=63> */
[----:B------:R-:W-:Y:S01]  /*4ede0*/  STL.64 [R1+0x3908], R16 ;  /* 0x0039081001007387 */ /* 0x000fe20000100a00 */
[C---:B---3--:R-:W-:Y:S03]  /*4edf0*/  HMMA.16816.F32 R24, R4.reuse, R16, R20 ;  /* 0x000000100418723c */ /* 0x048fe60000001814 */
[----:B------:R-:W0:Y:S03]  /*4ee00*/  LDSM.16.MT88.4 R20, [R2+UR5+0x18300] ;  /* 0x018300050214783b */ /* 0x000e260008004200 */
[----:B--2---:R-:W-:-:S15]  /*4ee10*/  HMMA.16816.F32 R4, R4, R12, R8 ;  /* 0x0000000c0404723c */ /* 0x004fde0000001808 */
[----:B------:R-:W-:-:S02]  /*4ee20*/  NOP ;  /* 0x0000000000007918 */ /* 0x000fc40000000000 */
[----:B------:R1:W-:Y:S04]  /*4ee30*/  STL.64 [R1+0x250], R24 ;  /* 0x0002501801007387 */ /* 0x0003e80000100a00 */
[----:B------:R2:W-:Y:S04]  /*4ee40*/  STL.64 [R1+0x258], R26 ;  /* 0x0002581a01007387 */ /* 0x0005e80000100a00 */
[----:B------:R-:W-:Y:S04]  /*4ee50*/  STL.64 [R1+0x3900], R12 ;  /* 0x0039000c01007387 */ /* 0x000fe80000100a00 */
[----:B0-----:R0:W-:Y:S04]  /*4ee60*/  STL.64 [R1+0x40], R20 ;  /* 0x0000401401007387 */ /* 0x0011e80000100a00 */
[----:B------:R3:W-:Y:S04]  /*4ee70*/  STL.64 [R1+0x48], R22 ;  /* 0x0000481601007387 */ /* 0x0007e80000100a00 */
[----:B-1----:R-:W4:Y:S04]  /*4ee80*/  LDL.LU R24, [R1+0xa0] ;  /* 0x0000a00001187983 */ /* 0x002f280000300800 */
[----:B------:R1:W-:Y:S04]  /*4ee90*/  STL.64 [R1+0x230], R4 ;  /* 0x0002300401007387 */ /* 0x0003e80000100a00 */
[----:B------:R1:W-:Y:S04]  /*4eea0*/  STL.64 [R1+0x238], R6 ;  /* 0x0002380601007387 */ /* 0x0003e80000100a00 */
[----:B------:R-:W4:Y:S04]  /*4eeb0*/  LDL.LU R25, [R1+0xa4] ;  /* 0x0000a40001197983 */ /* 0x000f280000300800 */
[----:B--2---:R-:W2:Y:S04]  /*4eec0*/  LDL.LU R26, [R1+0xa8] ;  /* 0x0000a800011a7983 */ /* 0x004ea80000300800 */
[----:B------:R-:W2:Y:S04]  /*4eed0*/  LDL.LU R27, [R1+0xac] ;  /* 0x0000ac00011b7983 */ /* 0x000ea80000300800 */
[----:B0-----:R-:W2:Y:S04]  /*4eee0*/  LDL.LU R20, [R1+0xc0] ;  /* 0x0000c00001147983 */ /* 0x001ea80000300800 */
[----:B------:R-:W2:Y:S04]  /*4eef0*/  LDL.LU R21, [R1+0xc4] ;  /* 0x0000c40001157983 */ /* 0x000ea80000300800 */
[----:B---3--:R-:W3:Y:S04]  /*4ef00*/  LDL.LU R22, [R1+0xc8] ;  /* 0x0000c80001167983 */ /* 0x008ee80000300800 */
[----:B------:R-:W3:Y:S04]  /*4ef10*/  LDL.LU R23, [R1+0xcc] ;  /* 0x0000cc0001177983 */ /* 0x000ee80000300800 */
[----:B------:R-:W4:Y:S04]  /*4ef20*/  LDL.LU R8, [R1+0xe0] ;  /* 0x0000e00001087983 */ /* 0x000f280000300800 */
[----:B------:R-:W4:Y:S04]  /*4ef30*/  LDL.LU R9, [R1+0xe4] ;  /* 0x0000e40001097983 */ /* 0x000f280000300800 */
[----:B------:R-:W2:Y:S04]  /*4ef40*/  LDL.LU R10, [R1+0xe8] ;  /* 0x0000e800010a7983 */ /* 0x000ea80000300800 */
[----:B------:R-:W2:Y:S01]  /*4ef50*/  LDL.LU R11, [R1+0xec] ;  /* 0x0000ec00010b7983 */ /* 0x000ea20000300800 */
[----:B-1----:R-:W-:-:S02]  /*4ef60*/  IMAD.MOV.U32 R4, RZ, RZ, R28 ;  /* 0x000000ffff047224 */ /* 0x002fc400078e001c */
[----:B------:R-:W-:Y:S02]  /*4ef70*/  IMAD.MOV.U32 R6, RZ, RZ, R3 ;  /* 0x000000ffff067224 */ /* 0x000fe400078e0003 */
[----:B------:R-:W-:Y:S01]  /*4ef80*/  IMAD.MOV.U32 R7, RZ, RZ, R0 ;  /* 0x000000ffff077224 */ /* 0x000fe200078e0000 */
[----:B------:R-:W3:Y:S01]  /*4ef90*/  LDL.LU R28, [R1+0x3930] ;  /* 0x00393000011c7983 */ /* 0x000ee20000300800 */
[----:B------:R-:W-:-:S03]  /*4efa0*/  IMAD.MOV.U32 R5, RZ, RZ, R29 ;  /* 0x000000ffff057224 */ /* 0x000fc600078e001d */
[----:B------:R-:W3:Y:S04]  /*4efb0*/  LDL.LU R29, [R1+0x392c] ;  /* 0x00392c00011d7983 */ /* 0x000ee80000300800 */
[----:B------:R-:W3:Y:S04]  /*4efc0*/  LDL.LU R3, [R1+0x3928] ;  /* 0x0039280001037983 */ /* 0x000ee80000300800 */
[----:B------:R-:W3:Y:S04]  /*4efd0*/  LDL.LU R0, [R1+0x3924] ;  /* 0x0039240001007983 */ /* 0x000ee80000300800 */
[----:B------:R-:W-:Y:S04]  /*4efe0*/  STL.64 [R1+0x3888], R6 ;  /* 0x0038880601007387 */ /* 0x000fe80000100a00 */
[----:B------:R-:W-:Y:S04]  /*4eff0*/  STL.64 [R1+0x3880], R4 ;  /* 0x0038800401007387 */ /* 0x000fe80000100a00 */
[----:B--2---:R-:W-:Y:S04]  /*4f000*/  STL.64 [R1+0x3848], R10 ;  /* 0x0038480a01007387 */ /* 0x004fe80000100a00 */
[----:B----4-:R0:W-:Y:S04]  /*4f010*/  STL.64 [R1+0x3840], R8 ;  /* 0x0038400801007387 */ /* 0x0101e80000100a00 */
[----:B0-----:R-:W2:Y:S04]  /*4f020*/  LDL.LU R8, [R1+0x100] ;  /* 0x0001000001087983 */ /* 0x001ea80000300800 */
[----:B------:R-:W2:Y:S04]  /*4f030*/  LDL.LU R9, [R1+0x104] ;  /* 0x0001040001097983 */ /* 0x000ea80000300800 */
[----:B------:R-:W4:Y:S04]  /*4f040*/  LDL.LU R10, [R1+0x108] ;  /* 0x00010800010a7983 */ /* 0x000f280000300800 */
[----:B------:R-:W4:Y:S01]  /*4f050*/  LDL.LU R11, [R1+0x10c] ;  /* 0x00010c00010b7983 */ /* 0x000f220000300800 */
[----:B------:R-:W-:-:S02]  /*4f060*/  IMAD.MOV.U32 R4, RZ, RZ, R14 ;  /* 0x000000ffff047224 */ /* 0x000fc400078e000e */
        /* <DEDUP_REMOVED lines=21> */
[----:B------:R-:W2:Y:S01]  /*4f1c0*/  LDL.LU R4, [R1+0x20] ;  /* 0x0000200001047983 */ /* 0x000ea20000300800 */
[----:B---3--:R-:W-:-:S02]  /*4f1d0*/  IMAD.MOV.U32 R6, RZ, RZ, R29 ;  /* 0x000000ffff067224 */ /* 0x008fc400078e001d */
[----:B------:R-:W-:Y:S02]  /*4f1e0*/  IMAD.MOV.U32 R7, RZ, RZ, R28 ;  /* 0x000000ffff077224 */ /* 0x000fe400078e001c */
[----:B------:R-:W-:Y:S02]  /*4f1f0*/  IMAD.MOV.U32 R5, RZ, RZ, R3 ;  /* 0x000000ffff057224 */ /* 0x000fe400078e0003 */
        /* <DEDUP_REMOVED lines=15> */
[----:B------:R-:W3:Y:S01]  /*4f2f0*/  LDL.LU R12, [R1+0x2f0] ;  /* 0x0002f000010c7983 */ /* 0x000ee20000300800 */
[----:B------:R-:W-:-:S03]  /*4f300*/  IMAD.MOV.U32 R7, RZ, RZ, R14 ;  /* 0x000000ffff077224 */ /* 0x000fc600078e000e */
[----:B------:R-:W3:Y:S01]  /*4f310*/  LDL.LU R13, [R1+0x2f4] ;  /* 0x0002f400010d7983 */ /* 0x000ee20000300800 */
[----:B------:R-:W-:-:S03]  /*4f320*/  IMAD.MOV.U32 R6, RZ, RZ, R15 ;  /* 0x000000ffff067224 */ /* 0x000fc600078e000f */
[----:B------:R-:W3:Y:S04]  /*4f330*/  LDL.LU R14, [R1+0x2f8] ;  /* 0x0002f800010e7983 */ /* 0x000ee80000300800 */
[----:B------:R-:W3:Y:S04]  /*4f340*/  LDL.LU R15, [R1+0x2fc] ;  /* 0x0002fc00010f7983 */ /* 0x000ee80000300800 */
[----:B----4-:R-:W-:Y:S04]  /*4f350*/  STL.64 [R1+0x38c8], R10 ;  /* 0x0038c80a01007387 */ /* 0x010fe80000100a00 */
[----:B--2---:R0:W-:Y:S04]  /*4f360*/  STL.64 [R1+0x38c0], R8 ;  /* 0x0038c00801007387 */ /* 0x0041e80000100a00 */
[----:B0-----:R-:W2:Y:S04]  /*4f370*/  LDL.LU R8, [R1+0x140] ;  /* 0x0001400001087983 */ /* 0x001ea80000300800 */
[----:B------:R-:W2:Y:S04]  /*4f380*/  LDL.LU R9, [R1+0x144] ;  /* 0x0001440001097983 */ /* 0x000ea80000300800 */
[----:B------:R-:W4:Y:S04]  /*4f390*/  LDL.LU R10, [R1+0x148] ;  /* 0x00014800010a7983 */ /* 0x000f280000300800 */
[----:B------:R-:W4:Y:S01]  /*4f3a0*/  LDL.LU R11, [R1+0x14c] ;  /* 0x00014c00010b7983 */ /* 0x000f220000300800 */
[----:B------:R-:W-:-:S02]  /*4f3b0*/  IMAD.MOV.U32 R4, RZ, RZ, R19 ;  /* 0x000000ffff047224 */ /* 0x000fc400078e0013 */
[----:B------:R-:W-:Y:S02]  /*4f3c0*/  IMAD.MOV.U32 R5, RZ, RZ, R18 ;  /* 0x000000ffff057224 */ /* 0x000fe400078e0012 */
[----:B------:R-:W0:Y:S04]  /*4f3d0*/  LDSM.16.MT88.4 R16, [R2+UR5+0x18380] ;  /* 0x018380050210783b */ /* 0x000e280008004200 */
[----:B----4-:R-:W-:Y:S04]  /*4f3e0*/  STL.64 [R1+0x38d8], R10 ;  /* 0x0038d80a01007387 */ /* 0x010fe80000100a00 */
[----:B--2---:R1:W-:Y:S04]  /*4f3f0*/  STL.64 [R1+0x38d0], R8 ;  /* 0x0038d00801007387 */ /* 0x0043e80000100a00 */
[----:B-1----:R-:W2:Y:S04]  /*4f400*/  LDL.LU R8, [R1+0x180] ;  /* 0x0001800001087983 */ /* 0x002ea80000300800 */
[----:B------:R-:W2:Y:S04]  /*4f410*/  LDL.LU R9, [R1+0x184] ;  /* 0x0001840001097983 */ /* 0x000ea80000300800 */
[----:B------:R-:W4:Y:S04]  /*4f420*/  LDL.LU R10, [R1+0x188] ;  /* 0x00018800010a7983 */ /* 0x000f280000300800 */
[----:B------:R-:W4:Y:S04]  /*4f430*/  LDL.LU R11, [R1+0x18c] ;  /* 0x00018c00010b7983 */ /* 0x000f280000300800 */
[----:B----4-:R-:W-:Y:S04]  /*4f440*/  STL.64 [R1+0x38f8], R10 ;  /* 0x0038f80a01007387 */ /* 0x010fe80000100a00 */
[----:B--2---:R1:W-:Y:S04]  /*4f450*/  STL.64 [R1+0x38f0], R8 ;  /* 0x0038f00801007387 */ /* 0x0043e80000100a00 */
[----:B-1----:R-:W2:Y:S04]  /*4f460*/  LDL.LU R8, [R1+0x190] ;  /* 0x0001900001087983 */ /* 0x002ea80000300800 */
[----:B------:R-:W2:Y:S04]  /*4f470*/  LDL.LU R9, [R1+0x194] ;  /* 0x0001940001097983 */ /* 0x000ea80000300800 */
[----:B------:R-:W2:Y:S04]  /*4f480*/  LDL.LU R10, [R1+0x198] ;  /* 0x00019800010a7983 */ /* 0x000ea80000300800 */
[----:B------:R-:W2:Y:S04]  /*4f490*/  LDL.LU R11, [R1+0x19c] ;  /* 0x00019c00010b7983 */ /* 0x000ea80000300800 */
[----:B------:R-:W-:Y:S04]  /*4f4a0*/  STL.64 [R1+0x3828], R22 ;  /* 0x0038281601007387 */ /* 0x000fe80000100a00 */
[----:B------:R1:W-:Y:S04]  /*4f4b0*/  STL.64 [R1+0x3820], R20 ;  /* 0x0038201401007387 */ /* 0x0003e80000100a00 */
[----:B-1----:R-:W4:Y:S04]  /*4f4c0*/  LDL.LU R20, [R1+0xd0] ;  /* 0x0000d00001147983 */ /* 0x002f280000300800 */
[----:B------:R-:W4:Y:S04]  /*4f4d0*/  LDL.LU R21, [R1+0xd4] ;  /* 0x0000d40001157983 */ /* 0x000f280000300800 */
[----:B------:R-:W4:Y:S04]  /*4f4e0*/  LDL.LU R22, [R1+0xd8] ;  /* 0x0000d80001167983 */ /* 0x000f280000300800 */
[----:B------:R-:W4:Y:S04]  /*4f4f0*/  LDL.LU R23, [R1+0xdc] ;  /* 0x0000dc0001177983 */ /* 0x000f280000300800 */
[----:B------:R-:W-:Y:S04]  /*4f500*/  STL.64 [R1+0x3808], R26 ;  /* 0x0038081a01007387 */ /* 0x000fe80000100a00 */
[----:B------:R1:W-:Y:S04]  /*4f510*/  STL.64 [R1+0x3800], R24 ;  /* 0x0038001801007387 */ /* 0x0003e80000100a00 */
[----:B-1----:R-:W4:Y:S04]  /*4f520*/  LDL.LU R24, [R1+0xb0] ;  /* 0x0000b00001187983 */ /* 0x002f280000300800 */
[----:B------:R-:W4:Y:S04]  /*4f530*/  LDL.LU R25, [R1+0xb4] ;  /* 0x0000b40001197983 */ /* 0x000f280000300800 */
[----:B------:R-:W4:Y:S04]  /*4f540*/  LDL.LU R26, [R1+0xb8] ;  /* 0x0000b800011a7983 */ /* 0x000f280000300800 */
[----:B------:R-:W4:Y:S04]  /*4f550*/  LDL.LU R27, [R1+0xbc] ;  /* 0x0000bc00011b7983 */ /* 0x000f280000300800 */
[----:B0-----:R0:W-:Y:S04]  /*4f560*/  STL.64 [R1+0x50], R16 ;  /* 0x0000501001007387 */ /* 0x0011e80000100a00 */
[----:B0-----:R-:W3:Y:S04]  /*4f570*/  LDL.LU.64 R16, [R1+0x3908] ;  /* 0x0039080001107983 */ /* 0x001ee80000300a00 */
[----:B------:R-:W-:Y:S01]  /*4f580*/  STL [R1+0x37b8], R2 ;  /* 0x0037b80201007387 */ /* 0x000fe20000100800 */
[----:B---3--:R-:W-:-:S15]  /*4f590*/  HMMA.16816.F32 R12, R4, R16, R12 ;  /* 0x00000010040c723c */ /* 0x008fde000000180c */
[----:B------:R-:W-:-:S08]  /*4f5a0*/  NOP ;  /* 0x0000000000007918 */ /* 0x000fd00000000000 */
[----:B------:R0:W-:Y:S04]  /*4f5b0*/  STL.64 [R1+0x220], R12 ;  /* 0x0002200c01007387 */ /* 0x0001e80000100a00 */
[----:B------:R-:W-:Y:S04]  /*4f5c0*/  STL.64 [R1+0x228], R14 ;  /* 0x0002280e01007387 */ /* 0x000fe80000100a00 */
[----:B0-----:R-:W2:Y:S02]  /*4f5d0*/  LDL.LU.64 R12, [R1+0x3900] ;  /* 0x00390000010c7983 */ /* 0x001ea40000300a00 */
        /* <DEDUP_REMOVED lines=12> */
[----:B------:R0:W-:Y:S01]  /*4f6a0*/  STL [R1+0x198], R10 ;  /* 0x0001980a01007387 */ /* 0x0001e20000100800 */
[----:B------:R-:W-:Y:S02]  /*4f6b0*/  IMAD.MOV.U32 R2, RZ, RZ, R11 ;  /* 0x000000ffff027224 */ /* 0x000fe400078e000b */
[----:B------:R-:W-:Y:S02]  /*4f6c0*/  IMAD.MOV.U32 R19, RZ, RZ, R8 ;  /* 0x000000ffff137224 */ /* 0x000fe400078e0008 */
[----:B------:R-:W-:Y:S01]  /*4f6d0*/  IMAD.MOV.U32 R29, RZ, RZ, R9 ;  /* 0x000000ffff1d7224 */ /* 0x000fe200078e0009 */
        /* <DEDUP_REMOVED lines=41> */
[----:B------:R0:W-:Y:S01]  /*4f970*/  STL.64 [R1+0x90], R4 ;  /* 0x0000900401007387 */ /* 0x0001e20000100a00 */
        /* <DEDUP_REMOVED lines=13> */
[----:B------:R-:W-:Y:S04]  /*4fa50*/  STL.64 [R1+0x140], R4 ;  /* 0x0001400401007387 */ /* 0x000fe80000100a00 */
[----:B------:R0:W-:Y:S04]  /*4fa60*/  STL.64 [R1+0x148], R6 ;  /* 0x0001480601007387 */ /* 0x0001e80000100a00 */
[----:B0-----:R-:W2:Y:S01]  /*4fa70*/  LDL.LU R7, [R1+0x11d8] ;  /* 0x0011d80001077983 */ /* 0x001ea20000300800 */
[----:B----4-:R-:W-:-:S15]  /*4fa80*/  HMMA.16816.F32 R20, R8, R16, R20 ;  /* 0x000000100814723c */ /* 0x010fde0000001814 */
        /* <DEDUP_REMOVED lines=10> */
[----:B------:R1:W-:Y:S04]  /*4fb30*/  STL.64 [R1+0x128], R10 ;  /* 0x0001280a01007387 */ /* 0x0003e80000100a00 */
[----:B0-----:R-:W4:Y:S04]  /*4fb40*/  LDL.LU R8, [R1+0x170] ;  /* 0x0001700001087983 */ /* 0x001f280000300800 */
[----:B------:R-:W4:Y:S04]  /*4fb50*/  LDL.LU R9, [R1+0x174] ;  /* 0x0001740001097983 */ /* 0x000f280000300800 */
[----:B-1----:R-:W4:Y:S01]  /*4fb60*/  LDL.LU R10, [R1+0x178] ;  /* 0x00017800010a7983 */ /* 0x002f220000300800 */
[----:B---3--:R-:W-:-:S15]  /*4fb70*/  HMMA.16816.F32 R24, R20, R16, R24 ;  /* 0x000000101418723c */ /* 0x008fde0000001818 */
[----:B------:R-:W-:-:S08]  /*4fb80*/  NOP ;  /* 0x0000000000007918 */ /* 0x000fd00000000000 */
[----:B------:R-:W-:Y:S04]  /*4fb90*/  STL.64 [R1+0x110], R24 ;  /* 0x0001101801007387 */ /* 0x000fe80000100a00 */
[----:B------:R0:W-:Y:S04]  /*4fba0*/  STL.64 [R1+0x118], R26 ;  /* 0x0001181a01007387 */ /* 0x0001e80000100a00 */
[----:B0-----:R-:W3:Y:S04]  /*4fbb0*/  LDL.LU.64 R26, [R1+0x3808] ;  /* 0x00380800011a7983 */ /* 0x001ee80000300a00 */
[----:B------:R-:W3:Y:S01]  /*4fbc0*/  LDL.LU.64 R24, [R1+0x3800] ;  /* 0x0038000001187983 */ /* 0x000ee20000300a00 */
[----:B------:R-:W-:Y:S01]  /*4fbd0*/  IMAD.MOV.U32 R11, RZ, RZ, R3 ;  /* 0x000000ffff0b7224 */ /* 0x000fe200078e0003 */
[----:B---3--:R-:W-:Y:S02]  /*4fbe0*/  HMMA.16816.F32 R20, R20, R12, R24 ;  /* 0x0000000c1414723c */ /* 0x008fe40000001818 */
[----:B------:R-:W4:Y:S04]  /*4fbf0*/  LDL.LU.64 R26, [R1+0x37f8] ;  /* 0x0037f800011a7983 */ /* 0x000f280000300a00 */
[----:B------:R-:W4:Y:S04]  /*4fc00*/  LDL.LU.64 R24, [R1+0x37f0] ;  /* 0x0037f00001187983 */ /* 0x000f280000300a00 */
[----:B------:R-:W-:Y:S04]  /*4fc10*/  STL.64 [R1+0x37e8], R14 ;  /* 0x0037e80e01007387 */ /* 0x000fe80000100a00 */
[----:B------:R-:W-:Y:S04]  /*4fc20*/  STL.64 [R1+0x37e0], R12 ;  /* 0x0037e00c01007387 */ /* 0x000fe80000100a00 */
[----:B------:R-:W-:Y:S05]  /*4fc30*/  LDSM.16.MT88.4 R12, [R0+UR5+0x1c100] ;  /* 0x01c10005000c783b */ /* 0x000fea0008004200 */
[----:B------:R-:W-:Y:S04]  /*4fc40*/  STL.64 [R1+0x100], R20 ;  /* 0x0001001401007387 */ /* 0x000fe80000100a00 */
[----:B------:R2:W-:Y:S02]  /*4fc50*/  STL.64 [R1+0x108], R22 ;  /* 0x0001081601007387 */ /* 0x0005e40000100a00 */
[----:B--2---:R-:W-:Y:S01]  /*4fc60*/  IMAD.MOV.U32 R23, RZ, RZ, R7 ;  /* 0x000000ffff177224 */ /* 0x004fe200078e0007 */
[----:B----4-:R-:W-:-:S15]  /*4fc70*/  HMMA.16816.F32 R8, R24, R16, R8 ;  /* 0x000000101808723c */ /* 0x010fde0000001808 */
[----:B------:R-:W-:-:S08]  /*4fc80*/  NOP ;  /* 0x0000000000007918 */ /* 0x000fd00000000000 */
[----:B------:R-:W-:Y:S04]  /*4fc90*/  STL.64 [R1+0xf0], R8 ;  /* 0x0000f00801007387 */ /* 0x000fe80000100a00 */
[----:B------:R-:W-:Y:S01]  /*4fca0*/  STL [R1+0xf8], R10 ;  /* 0x0000f80a01007387 */ /* 0x000fe20000100800 */
[----:B------:R-:W-:-:S03]  /*4fcb0*/  IMAD.MOV.U32 R3, RZ, RZ, R11 ;  /* 0x000000ffff037224 */ /* 0x000fc600078e000b */
[----:B------:R-:W0:Y:S04]  /*4fcc0*/  LDSM.16.MT88.4 R8, [R0+UR5+0x1c000] ;  /* 0x01c000050008783b */ /* 0x000e280008004200 */
[----:B------:R-:W-:Y:S01]  /*4fcd0*/  STL [R1+0x35f0], R3 ;  /* 0x0035f00301007387 */ /* 0x000fe20000100800 */
[----:B0-----:R-:W-:Y:S02]  /*4fce0*/  IMAD.MOV.U32 R7, RZ, RZ, R8 ;  /* 0x000000ffff077224 */ /* 0x001fe400078e0008 */
[----:B------:R-:W-:Y:S02]  /*4fcf0*/  IMAD.MOV.U32 R4, RZ, RZ, R11 ;  /* 0x000000ffff047224 */ /* 0x000fe400078e000b */
[----:B------:R-:W-:Y:S02]  /*4fd00*/  IMAD.MOV.U32 R6, RZ, RZ, R9 ;  /* 0x000000ffff067224 */ /* 0x000fe400078e0009 */
[----:B------:R-:W-:Y:S01]  /*4fd10*/  IMAD.MOV.U32 R5, RZ, RZ, R10 ;  /* 0x000000ffff057224 */ /* 0x000fe200078e000a */
[----:B------:R-:W2:Y:S04]  /*4fd20*/  LDL.LU R8, [R1+0x40] ;  /* 0x0000400001087983 */ /* 0x000ea80000300800 */
[----:B------:R-:W2:Y:S04]  /*4fd30*/  LDL.LU R9, [R1+0x44] ;  /* 0x0000440001097983 */ /* 0x000ea80000300800 */
[----:B------:R-:W2:Y:S04]  /*4fd40*/  LDL.LU R10, [R1+0x48] ;  /* 0x00004800010a7983 */ /* 0x000ea80000300800 */
[----:B------:R-:W2:Y:S04]  /*4fd50*/  LDL.LU R11, [R1+0x4c] ;  /* 0x00004c00010b7983 */ /* 0x000ea80000300800 */
[----:B------:R-:W-:Y:S04]  /*4fd60*/  STL [R1+0x3754], R4 ;  /* 0x0037540401007387 */ /* 0x000fe80000100800 */
[----:B------:R-:W-:Y:S04]  /*4fd70*/  STL [R1+0x3750], R5 ;  /* 0x0037500501007387 */ /* 0x000fe80000100800 */
[----:B------:R-:W-:Y:S04]  /*4fd80*/  STL [R1+0x374c], R6 ;  /* 0x00374c0601007387 */ /* 0x000fe80000100800 */
[----:B------:R-:W-:Y:S04]  /*4fd90*/  STL [R1+0x3748], R7 ;  /* 0x0037480701007387 */ /* 0x000fe80000100800 */
[----:B------:R-:W0:Y:S04]  /*4fda0*/  LDSM.16.MT88.4 R4, [R0+UR5+0x1c080] ;  /* 0x01c080050004783b */ /* 0x000e280008004200 */
[----:B0-----:R-:W-:Y:S04]  /*4fdb0*/  STL.64 [R1+0x70], R4 ;  /* 0x0000700401007387 */ /* 0x001fe80000100a00 */
[----:B------:R0:W-:Y:S02]  /*4fdc0*/  STL.64 [R1+0x78], R6 ;  /* 0x0000780601007387 */ /* 0x0001e40000100a00 */
[----:B0-----:R-:W-:-:S02]  /*4fdd0*/  IMAD.MOV.U32 R7, RZ, RZ, R15 ;  /* 0x000000ffff077224 */ /* 0x001fc400078e000f */
[----:B------:R-:W-:Y:S02]  /*4fde0*/  IMAD.MOV.U32 R6, RZ, RZ, R14 ;  /* 0x000000ffff067224 */ /* 0x000fe400078e000e */
[----:B------:R-:W-:Y:S02]  /*4fdf0*/  IMAD.MOV.U32 R5, RZ, RZ, R13 ;  /* 0x000000ffff057224 */ /* 0x000fe400078e000d */
[----:B------:R-:W-:Y:S01]  /*4fe00*/  IMAD.MOV.U32 R4, RZ, RZ, R12 ;  /* 0x000000ffff047224 */ /* 0x000fe200078e000c */
[----:B------:R-:W3:Y:S04]  /*4fe10*/  LDL.LU.64 R14, [R1+0x37e8] ;  /* 0x0037e800010e7983 */ /* 0x000ee80000300a00 */
[----:B------:R-:W4:Y:S04]  /*4fe20*/  LDL.LU.64 R12, [R1+0x37e0] ;  /* 0x0037e000010c7983 */ /* 0x000f280000300a00 */
[----:B------:R-:W-:Y:S04]  /*4fe30*/  STL [R1+0x3764], R7 ;  /* 0x0037640701007387 */ /* 0x000fe80000100800 */
[----:B------:R-:W-:Y:S04]  /*4fe40*/  STL [R1+0x3760], R6 ;  /* 0x0037600601007387 */ /* 0x000fe80000100800 */
[----:B------:R-:W-:Y:S04]  /*4fe50*/  STL [R1+0x375c], R5 ;  /* 0x00375c0501007387 */ /* 0x000fe80000100800 */
[----:B------:R0:W-:Y:S04]  /*4fe60*/  STL [R1+0x3758], R4 ;  /* 0x0037580401007387 */ /* 0x0001e80000100800 */
[----:B0-----:R-:W4:Y:S04]  /*4fe70*/  LDL.LU R4, [R1+0x1d0] ;  /* 0x0001d00001047983 */ /* 0x001f280000300800 */
[----:B------:R-:W4:Y:S04]  /*4fe80*/  LDL.LU R5, [R1+0x1d4] ;  /* 0x0001d40001057983 */ /* 0x000f280000300800 */
[----:B------:R-:W4:Y:S04]  /*4fe90*/  LDL.LU R6, [R1+0x1d8] ;  /* 0x0001d80001067983 */ /* 0x000f280000300800 */
[----:B------:R-:W4:Y:S02]  /*4fea0*/  LDL.LU R7, [R1+0x1dc] ;  /* 0x0001dc0001077983 */ /* 0x000f240000300800 */
[----:B----4-:R-:W-:-:S15]  /*4feb0*/  HMMA.16816.F32 R24, R24, R12, R4 ;  /* 0x0000000c1818723c */ /* 0x010fde0000001804 */
[----:B------:R-:W-:-:S08]  /*4fec0*/  NOP ;  /* 0x0000000000007918 */ /* 0x000fd00000000000 */
[----:B------:R-:W-:Y:S04]  /*4fed0*/  STL.64 [R1+0xe0], R24 ;  /* 0x0000e01801007387 */ /* 0x000fe80000100a00 */
[----:B------:R-:W-:Y:S04]  /*4fee0*/  STL [R1+0xec], R27 ;  /* 0x0000ec1b01007387 */ /* 0x000fe80000100800 */
[----:B---3--:R-:W-:Y:S04]  /*4fef0*/  STL.64 [R1+0x37d0], R14 ;  /* 0x0037d00e01007387 */ /* 0x008fe80000100a00 */
[----:B------:R0:W-:Y:S04]  /*4ff00*/  STL.64 [R1+0x37c8], R12 ;  /* 0x0037c80c01007387 */ /* 0x0001e80000100a00 */
[----:B0-----:R-:W2:Y:S04]  /*4ff10*/  LDL.LU R12, [R1+0x1f0] ;  /* 0x0001f000010c7983 */ /* 0x001ea80000300800 */
[----:B------:R-:W2:Y:S04]  /*4ff20*/  LDL.LU R13, [R1+0x1f4] ;  /* 0x0001f400010d7983 */ /* 0x000ea80000300800 */
[----:B------:R-:W2:Y:S04]  /*4ff30*/  LDL.LU R14, [R1+0x1f8] ;  /* 0x0001f800010e7983 */ /* 0x000ea80000300800 */
[----:B------:R-:W2:Y:S01]  /*4ff40*/  LDL.LU R15, [R1+0x1fc] ;  /* 0x0001fc00010f7983 */ /* 0x000ea20000300800 */
[----:B------:R-:W-:-:S03]  /*4ff50*/  IMAD.MOV.U32 R3, RZ, RZ, R26 ;  /* 0x000000ffff037224 */ /* 0x000fc600078e001a */
[----:B------:R-:W3:Y:S04]  /*4ff60*/  LDL.LU R4, [R1+0x200] ;  /* 0x0002000001047983 */ /* 0x000ee80000300800 */
[----:B------:R-:W0:Y:S04]  /*4ff70*/  LDSM.16.MT88.4 R24, [R0+UR5+0x1c180] ;  /* 0x01c180050018783b */ /* 0x000e280008004200 */
[----:B------:R-:W3:Y:S04]  /*4ff80*/  LDL.LU R5, [R1+0x204] ;  /* 0x0002040001057983 */ /* 0x000ee80000300800 */
[----:B------:R-:W3:Y:S04]  /*4ff90*/  LDL.LU R6, [R1+0x208] ;  /* 0x0002080001067983 */ /* 0x000ee80000300800 */
[----:B------:R-:W3:Y:S04]  /*4ffa0*/  LDL.LU R7, [R1+0x20c] ;  /* 0x00020c0001077983 */ /* 0x000ee80000300800 */
[----:B------:R1:W-:Y:S04]  /*4ffb0*/  STL [R1+0x3788], R23 ;  /* 0x0037881701007387 */ /* 0x0003e80000100800 */
[----:B------:R-:W3:Y:S04]  /*4ffc0*/  LDL.LU R20, [R1+0x50] ;  /* 0x0000500001147983 */ /* 0x000ee80000300800 */
[----:B------:R-:W3:Y:S01]  /*4ffd0*/  LDL.LU R21, [R1+0x54] ;  /* 0x0000540001157983 */ /* 0x000ee20000300800 */
[----:B------:R-:W-:-:S03]  /*4ffe0*/  IMAD.MOV.U32 R22, RZ, RZ, R28 ;  /* 0x000000ffff167224 */ /* 0x000fc600078e001c */
[----:B------:R-:W4:Y:S01]  /*4fff0*/  LDL.LU R28, [R1+0x37dc] ;  /* 0x0037dc00011c7983 */ /* 0x000f220000300800 */
[----:B-1----:R-:W-:-:S03]  /*50000*/  IMAD.MOV.U32 R23, RZ, RZ, R18 ;  /* 0x000000ffff177224 */ /* 0x002fc600078e0012 */
[----:B------:R-:W3:Y:S04]  /*50010*/  LDL.LU R18, [R1+0x37d8] ;  /* 0x0037d80001127983 */ /* 0x000ee80000300800 */
[----:B------:R-:W-:Y:S04]  /*50020*/  STL [R1+0x35f4], R3 ;  /* 0x0035f40301007387 */ /* 0x000fe80000100800 */
[----:B0-----:R-:W-:Y:S04]  /*50030*/  STL.64 [R1+0x36c0], R26 ;  /* 0x0036c01a01007387 */ /* 0x001fe80000100a00 */
[----:B------:R0:W-:Y:S04]  /*50040*/  STL.64 [R1+0x36b8], R24 ;  /* 0x0036b81801007387 */ /* 0x0001e80000100a00 */
[----:B0-----:R-:W4:Y:S04]  /*50050*/  LDL.LU R24, [R1+0x1e0] ;  /* 0x0001e00001187983 */ /* 0x001f280000300800 */
[----:B------:R-:W4:Y:S04]  /*50060*/  LDL.LU R25, [R1+0x1e4] ;  /* 0x0001e40001197983 */ /* 0x000f280000300800 */
[----:B------:R-:W4:Y:S04]  /*50070*/  LDL.LU R26, [R1+0x1e8] ;  /* 0x0001e800011a7983 */ /* 0x000f280000300800 */
[----:B------:R-:W4:Y:S01]  /*50080*/  LDL.LU R27, [R1+0x1ec] ;  /* 0x0001ec00011b7983 */ /* 0x000f220000300800 */
[----:B--2---:R-:W-:-:S15]  /*50090*/  HMMA.16816.F32 R12, R8, R16, R12 ;  /* 0x00000010080c723c */ /* 0x004fde000000180c */
[----:B------:R-:W-:-:S08]  /*500a0*/  NOP ;  /* 0x0000000000007918 */ /* 0x000fd00000000000 */
[----:B------:R-:W-:Y:S04]  /*500b0*/  STL.64 [R1+0xd0], R12 ;  /* 0x0000d00c01007387 */ /* 0x000fe80000100a00 */
[----:B------:R0:W-:Y:S04]  /*500c0*/  STL.64 [R1+0xd8], R14 ;  /* 0x0000d80e01007387 */ /* 0x0001e80000100a00 */
[----:B0-----:R-:W2:Y:S04]  /*500d0*/  LDL.LU.64 R14, [R1+0x37d0] ;  /* 0x0037d000010e7983 */ /* 0x001ea80000300a00 */
[----:B------:R-:W4:Y:S02]  /*500e0*/  LDL.LU.64 R12, [R1+0x37c8] ;  /* 0x0037c800010c7983 */ /* 0x000f240000300a00 */
[----:B----4-:R-:W-:Y:S02]  /*500f0*/  HMMA.16816.F32 R8, R8, R12, R24 ;  /* 0x0000000c0808723c */ /* 0x010fe40000001818 */
[----:B--2---:R-:W-:Y:S04]  /*50100*/  STL.64 [R1+0x37a8], R14 ;  /* 0x0037a80e01007387 */ /* 0x004fe80000100a00 */
[----:B------:R-:W-:Y:S04]  /*50110*/  STL.64 [R1+0x37a0], R12 ;  /* 0x0037a00c01007387 */ /* 0x000fe80000100a00 */
[----:B------:R-:W0:-:S13]  /*50120*/  LDSM.16.MT88.4 R12, [R0+UR5+0x1c200] ;  /* 0x01c20005000c783b */ /* 0x000e1a0008004200 */
[----:B------:R1:W-:Y:S04]  /*50130*/  STL.64 [R1+0xc0], R8 ;  /* 0x0000c00801007387 */ /* 0x0003e80000100a00 */
[----:B------:R2:W-:Y:S01]  /*50140*/  STL.64 [R1+0xc8], R10 ;  /* 0x0000c80a01007387 */ /* 0x0005e20000100a00 */
[----:B-1----:R-:W-:Y:S02]  /*50150*/  IMAD.MOV.U32 R8, RZ, RZ, R19 ;  /* 0x000000ffff087224 */ /* 0x002fe400078e0013 */
[----:B------:R-:W-:Y:S01]  /*50160*/  IMAD.MOV.U32 R9, RZ, RZ, R29 ;  /* 0x000000ffff097224 */ /* 0x000fe200078e001d */
[----:B------:R-:W4:Y:S04]  /*50170*/  LDL.LU R19, [R1+0x37c0] ;  /* 0x0037c00001137983 */ /* 0x000f280000300800 */
[----:B------:R-:W4:Y:S04]  /*50180*/  LDL.LU R29, [R1+0x37bc] ;  /* 0x0037bc00011d7983 */ /* 0x000f280000300800 */
[----:B--2---:R-:W2:Y:S01]  /*50190*/  LDL.LU R10, [R1+0x198] ;  /* 0x00019800010a7983 */ /* 0x004ea20000300800 */
[----:B------:R-:W-:-:S03]  /*501a0*/  IMAD.MOV.U32 R11, RZ, RZ, R2 ;  /* 0x000000ffff0b7224 */ /* 0x000fc600078e0002 */
[----:B------:R-:W4:Y:S01]  /*501b0*/  LDL.LU R2, [R1+0x37b8] ;  /* 0x0037b80001027983 */ /* 0x000f220000300800 */
[----:B0-----:R-:W-:Y:S02]  /*501c0*/  IMAD.MOV.U32 R27, RZ, RZ, R12 ;  /* 0x000000ffff1b7224 */ /* 0x001fe400078e000c */
[----:B------:R-:W-:Y:S02]  /*501d0*/  IMAD.MOV.U32 R26, RZ, RZ, R13 ;  /* 0x000000ffff1a7224 */ /* 0x000fe400078e000d */
[----:B------:R-:W-:Y:S02]  /*501e0*/  IMAD.MOV.U32 R25, RZ, RZ, R14 ;  /* 0x000000ffff197224 */ /* 0x000fe400078e000e */
[----:B------:R-:W-:Y:S02]  /*501f0*/  IMAD.MOV.U32 R24, RZ, RZ, R15 ;  /* 0x000000ffff187224 */ /* 0x000fe400078e000f */
[----:B------:R-:W0:Y:S04]  /*50200*/  LDSM.16.MT88.4 R12, [R0+UR5+0x1c280] ;  /* 0x01c28005000c783b */ /* 0x000e280008004200 */
[----:B--2---:R-:W-:Y:S04]  /*50210*/  STL.64 [R1+0x3798], R10 ;  /* 0x0037980a01007387 */ /* 0x004fe80000100a00 */
[----:B------:R3:W-:Y:S02]  /*50220*/  STL.64 [R1+0x3790], R8 ;  /* 0x0037900801007387 */ /* 0x0007e40000100a00 */
[----:B---3--:R-:W-:-:S02]  /*50230*/  IMAD.MOV.U32 R8, RZ, RZ, R18 ;  /* 0x000000ffff087224 */ /* 0x008fc400078e0012 */
[----:B----4-:R-:W-:Y:S01]  /*50240*/  IMAD.MOV.U32 R9, RZ, RZ, R19 ;  /* 0x000000ffff097224 */ /* 0x010fe200078e0013 */
[----:B------:R-:W2:Y:S04]  /*50250*/  LDL.LU R18, [R1+0x37b4] ;  /* 0x0037b40001127983 */ /* 0x000ea80000300800 */
[----:B------:R-:W2:Y:S04]  /*50260*/  LDL.LU R19, [R1+0x37b0] ;  /* 0x0037b00001137983 */ /* 0x000ea80000300800 */
[----:B------:R-:W-:Y:S04]  /*50270*/  STL [R1+0x3774], R24 ;  /* 0x0037741801007387 */ /* 0x000fe80000100800 */
[----:B------:R-:W-:Y:S04]  /*50280*/  STL [R1+0x3770], R25 ;  /* 0x0037701901007387 */ /* 0x000fe80000100800 */
[----:B------:R-:W-:Y:S04]  /*50290*/  STL [R1+0x376c], R26 ;  /* 0x00376c1a01007387 */ /* 0x000fe80000100800 */
[----:B------:R1:W-:Y:S02]  /*502a0*/  STL [R1+0x3768], R27 ;  /* 0x0037681b01007387 */ /* 0x0003e40000100800 */
[----:B-1----:R-:W-:Y:S07]  /*502b0*/  HMMA.16816.F32 R24, R20, R16, R4 ;  /* 0x000000101418723c */ /* 0x002fee0000001804 */
[----:B0-----:R-:W-:-:S02]  /*502c0*/  IMAD.MOV.U32 R7, RZ, RZ, R12 ;  /* 0x000000ffff077224 */ /* 0x001fc400078e000c */
[----:B------:R-:W-:Y:S02]  /*502d0*/  IMAD.MOV.U32 R6, RZ, RZ, R13 ;  /* 0x000000ffff067224 */ /* 0x000fe400078e000d */
[----:B------:R-:W-:Y:S02]  /*502e0*/  IMAD.MOV.U32 R5, RZ, RZ, R14 ;  /* 0x000000ffff057224 */ /* 0x000fe400078e000e */
[----:B------:R-:W-:Y:S02]  /*502f0*/  IMAD.MOV.U32 R4, RZ, RZ, R15 ;  /* 0x000000ffff047224 */ /* 0x000fe400078e000f */
[----:B------:R-:W0:Y:S08]  /*50300*/  LDSM.16.MT88.4 R12, [R0+UR5+0x1c300] ;  /* 0x01c30005000c783b */ /* 0x000e300008004200 */
[----:B------:R0:W-:Y:S04]  /*50310*/  STL.64 [R1+0xb0], R24 ;  /* 0x0000b01801007387 */ /* 0x0001e80000100a00 */
[----:B------:R1:W-:Y:S01]  /*50320*/  STL.64 [R1+0xb8], R26 ;  /* 0x0000b81a01007387 */ /* 0x0003e20000100a00 */
[----:B0-----:R-:W-:-:S02]  /*50330*/  IMAD.MOV.U32 R24, RZ, RZ, R12 ;  /* 0x000000ffff187224 */ /* 0x001fc400078e000c */
[----:B------:R-:W-:Y:S02]  /*50340*/  IMAD.MOV.U32 R25, RZ, RZ, R13 ;  /* 0x000000ffff197224 */ /* 0x000fe400078e000d */
[----:B-1----:R-:W-:Y:S02]  /*50350*/  IMAD.MOV.U32 R26, RZ, RZ, R14 ;  /* 0x000000ffff1a7224 */ /* 0x002fe400078e000e */
[----:B------:R-:W-:Y:S02]  /*50360*/  IMAD.MOV.U32 R27, RZ, RZ, R15 ;  /* 0x000000ffff1b7224 */ /* 0x000fe400078e000f */
[----:B------:R-:W0:Y:S01]  /*50370*/  LDSM.16.MT88.4 R12, [R2+UR5+0x1c000] ;  /* 0x01c00005020c783b */ /* 0x000e220008004200 */
[----:B------:R-:W-:Y:S02]  /*50380*/  IMAD.MOV.U32 R10, RZ, RZ, R29 ;  /* 0x000000ffff0a7224 */ /* 0x000fe400078e001d */
[----:B------:R-:W-:Y:S02]  /*50390*/  IMAD.MOV.U32 R11, RZ, RZ, R28 ;  /* 0x000000ffff0b7224 */ /* 0x000fe400078e001c */
[----:B0-----:R-:W-:Y:S01]  /*503a0*/  IMAD.MOV.U32 R29, RZ, RZ, R14 ;  /* 0x000000ffff1d7224 */ /* 0x001fe200078e000e */
[----:B------:R0:W-:Y:S01]  /*503b0*/  STL.64 [R1], R12 ;  /* 0x0000000c01007387 */ /* 0x0001e20000100a00 */
[----:B------:R-:W-:-:S03]  /*503c0*/  IMAD.MOV.U32 R28, RZ, RZ, R15 ;  /* 0x000000ffff1c7224 */ /* 0x000fc600078e000f */
[----:B------:R-:W3:Y:S04]  /*503d0*/  LDL.LU.64 R14, [R1+0x37a8] ;  /* 0x0037a800010e7983 */ /* 0x000ee80000300a00 */
[----:B0-----:R-:W4:Y:S02]  /*503e0*/  LDL.LU.64 R12, [R1+0x37a0] ;  /* 0x0037a000010c7983 */ /* 0x001f240000300a00 */
[----:B----4-:R-:W-:Y:S02]  /*503f0*/  HMMA.16816.F32 R20, R20, R12, R8 ;  /* 0x0000000c1414723c */ /* 0x010fe40000001808 */
[----:B------:R-:W2:Y:S04]  /*50400*/  LDL.LU.64 R10, [R1+0x3798] ;  /* 0x00379800010a7983 */ /* 0x000ea80000300a00 */
[----:B------:R-:W2:-:S15]  /*50410*/  LDL.LU.64 R8, [R1+0x3790] ;  /* 0x0037900001087983 */ /* 0x000e9e0000300a00 */
[----:B------:R-:W-:-:S02]  /*50420*/  NOP ;  /* 0x0000000000007918 */ /* 0x000fc40000000000 */
[----:B------:R-:W-:Y:S04]  /*50430*/  STL.64 [R1+0xa0], R20 ;  /* 0x0000a01401007387 */ /* 0x000fe80000100a00 */
[----:B------:R0:W-:Y:S04]  /*50440*/  STL.64 [R1+0xa8], R22 ;  /* 0x0000a81601007387 */ /* 0x0001e80000100a00 */
[----:B0-----:R-:W4:Y:S02]  /*50450*/  LDL.LU R23, [R1+0x3788] ;  /* 0x0037880001177983 */ /* 0x001f240000300800 */
[----:B----4-:R-:W-:-:S02]  /*50460*/  IMAD.MOV.U32 R13, RZ, RZ, R23 ;  /* 0x000000ffff0d7224 */ /* 0x010fc400078e0017 */
[----:B------:R-:W0:Y:S04]  /*50470*/  LDSM.16.MT88.4 R20, [R2+UR5+0x1c080] ;  /* 0x01c080050214783b */ /* 0x000e280008004200 */
[----:B0-----:R-:W-:Y:S04]  /*50480*/  STL.64 [R1+0x3600], R22 ;  /* 0x0036001601007387 */ /* 0x001fe80000100a00 */
[----:B------:R0:W-:Y:S04]  /*50490*/  STL.64 [R1+0x35f8], R20 ;  /* 0x0035f81401007387 */ /* 0x0001e80000100a00 */
[----:B0-----:R-:W2:Y:S04]  /*504a0*/  LDL.LU R20, [R1+0x90] ;  /* 0x0000900001147983 */ /* 0x001ea80000300800 */
[----:B------:R-:W2:Y:S01]  /*504b0*/  LDL.LU R21, [R1+0x94] ;  /* 0x0000940001157983 */ /* 0x000ea20000300800 */
[----:B---3--:R-:W-:-:S02]  /*504c0*/  IMAD.MOV.U32 R22, RZ, RZ, R15 ;  /* 0x000000ffff167224 */ /* 0x008fc400078e000f */
[----:B------:R-:W-:Y:S01]  /*504d0*/  IMAD.MOV.U32 R23, RZ, RZ, R14 ;  /* 0x000000ffff177224 */ /* 0x000fe200078e000e */
[----:B------:R-:W3:Y:S04]  /*504e0*/  LDL.LU R15, [R1+0x3784] ;  /* 0x00378400010f7983 */ /* 0x000ee80000300800 */
[----:B------:R-:W4:Y:S02]  /*504f0*/  LDL.LU R14, [R1+0x3780] ;  /* 0x00378000010e7983 */ /* 0x000f240000300800 */
[----:B--2---:R-:W-:-:S15]  /*50500*/  HMMA.16816.F32 R8, R20, R18, R8 ;  /* 0x000000121408723c */ /* 0x004fde0000001808 */
[----:B------:R-:W-:-:S08]  /*50510*/  NOP ;  /* 0x0000000000007918 */ /* 0x000fd00000000000 */
[----:B------:R-:W-:Y:S04]  /*50520*/  STL.64 [R1+0x6d0], R8 ;  /* 0x0006d00801007387 */ /* 0x000fe80000100a00 */
[----:B------:R-:W-:Y:S04]  /*50530*/  STL.64 [R1+0x6d8], R10 ;  /* 0x0006d80a01007387 */ /* 0x000fe80000100a00 */
[----:B------:R-:W0:Y:S02]  /*50540*/  LDSM.16.MT88.4 R8, [R2+UR5+0x1c100] ;  /* 0x01c100050208783b */ /* 0x000e240008004200 */
[----:B0-----:R-:W-:-:S02]  /*50550*/  IMAD.MOV.U32 R3, RZ, RZ, R9 ;  /* 0x000000ffff037224 */ /* 0x001fc400078e0009 */
[----:B------:R-:W-:Y:S01]  /*50560*/  IMAD.MOV.U32 R12, RZ, RZ, R10 ;  /* 0x000000ffff0c7224 */ /* 0x000fe200078e000a */
[----:B------:R-:W-:Y:S01]  /*50570*/  STL [R1+0x50], R8 ;  /* 0x0000500801007387 */ /* 0x000fe20000100800 */
[----:B------:R-:W-:-:S03]  /*50580*/  IMAD.MOV.U32 R0, RZ, RZ, R11 ;  /* 0x000000ffff007224 */ /* 0x000fc600078e000b */
[----:B------:R-:W0:Y:S02]  /*50590*/  LDSM.16.MT88.4 R8, [R2+UR5+0x1c180] ;  /* 0x01c180050208783b */ /* 0x000e240008004200 */
[----:B0-----:R-:W-:Y:S02]  /*505a0*/  IMAD.MOV.U32 R17, RZ, RZ, R10 ;  /* 0x000000ffff117224 */ /* 0x001fe400078e000a */
[----:B------:R-:W-:Y:S01]  /*505b0*/  STL.64 [R1+0x40], R8 ;  /* 0x0000400801007387 */ /* 0x000fe20000100a00 */
[----:B------:R-:W-:-:S03]  /*505c0*/  IMAD.MOV.U32 R16, RZ, RZ, R11 ;  /* 0x000000ffff107224 */ /* 0x000fc600078e000b */
[----:B------:R-:W0:Y:S04]  /*505d0*/  LDSM.16.MT88.4 R8, [R2+UR5+0x1c200] ;  /* 0x01c200050208783b */ /* 0x000e280008004200 */
[----:B0-----:R-:W-:Y:S04]  /*505e0*/  STL.64 [R1+0x3590], R10 ;  /* 0x0035900a01007387 */ /* 0x001fe80000100a00 */
[----:B------:R0:W-:Y:S04]  /*505f0*/  STL.64 [R1+0x3588], R8 ;  /* 0x0035880801007387 */ /* 0x0001e80000100a00 */
[----:B0-----:R-:W2:Y:S04]  /*50600*/  LDL.LU R8, [R1+0x180] ;  /* 0x0001800001087983 */ /* 0x001ea80000300800 */
[----:B------:R-:W2:Y:S01]  /*50610*/  LDL.LU R9, [R1+0x184] ;  /* 0x0001840001097983 */ /* 0x000ea20000300800 */
[----:B----4-:R-:W-:-:S02]  /*50620*/  IMAD.MOV.U32 R10, RZ, RZ, R14 ;  /* 0x000000ffff0a7224 */ /* 0x010fc400078e000e */
[----:B---3--:R-:W-:Y:S01]  /*50630*/  IMAD.MOV.U32 R11, RZ, RZ, R15 ;  /* 0x000000ffff0b7224 */ /* 0x008fe200078e000f */
        /* <DEDUP_REMOVED lines=8> */
[----:B---3--:R-:W-:Y:S01]  /*506c0*/  STL.64 [R1+0x3740], R14 ;  /* 0x0037400e01007387 */ /* 0x008fe20000100a00 */
[----:B--2---:R-:W-:-:S15]  /*506d0*/  HMMA.16816.F32 R8, R20, R14, R8 ;  /* 0x0000000e1408723c */ /* 0x004fde0000001808 */
[----:B------:R-:W-:-:S08]  /*506e0*/  NOP ;  /* 0x0000000000007918 */ /* 0x000fd00000000000 */
[----:B------:R0:W-:Y:S04]  /*506f0*/  STL.64 [R1+0x6c0], R8 ;  /* 0x0006c00801007387 */ /* 0x0001e80000100a00 */
[----:B------:R1:W-:Y:S04]  /*50700*/  STL.64 [R1+0x6c8], R10 ;  /* 0x0006c80a01007387 */ /* 0x0003e80000100a00 */
[----:B------:R-:W-:Y:S04]  /*50710*/  STL.64 [R1+0x3738], R12 ;  /* 0x0037380c01007387 */ /* 0x000fe80000100a00 */
[----:B------:R-:W2:Y:S04]  /*50720*/  LDL.LU R20, [R1+0x1c0] ;  /* 0x0001c00001147983 */ /* 0x000ea80000300800 */
[----:B------:R-:W2:Y:S04]  /*50730*/  LDL.LU R21, [R1+0x1c4] ;  /* 0x0001c40001157983 */ /* 0x000ea80000300800 */
[----:B------:R-:W3:Y:S04]  /*50740*/  LDL.LU R22, [R1+0x1c8] ;  /* 0x0001c80001167983 */ /* 0x000ee80000300800 */
[----:B------:R-:W3:Y:S01]  /*50750*/  LDL.LU R23, [R1+0x1cc] ;  /* 0x0001cc0001177983 */ /* 0x000ee20000300800 */
[----:B0-----:R-:W-:-:S02]  /*50760*/  IMAD.MOV.U32 R8, RZ, RZ, R24 ;  /* 0x000000ffff087224 */ /* 0x001fc400078e0018 */
[----:B-1----:R-:W-:Y:S02]  /*50770*/  IMAD.MOV.U32 R10, RZ, RZ, R26 ;  /* 0x000000ffff0a7224 */ /* 0x002fe400078e001a */
[----:B------:R-:W-:Y:S02]  /*50780*/  IMAD.MOV.U32 R11, RZ, RZ, R27 ;  /* 0x000000ffff0b7224 */ /* 0x000fe400078e001b */
[----:B------:R-:W-:Y:S01]  /*50790*/  IMAD.MOV.U32 R9, RZ, RZ, R25 ;  /* 0x000000ffff097224 */ /* 0x000fe200078e0019 */
[----:B---3--:R-:W-:Y:S04]  /*507a0*/  STL.64 [R1+0x3620], R22 ;  /* 0x0036201601007387 */ /* 0x008fe80000100a00 */
[----:B--2---:R0:W-:Y:S04]  /*507b0*/  STL.64 [R1+0x3618], R20 ;  /* 0x0036181401007387 */ /* 0x0041e80000100a00 */
[----:B------:R-:W2:Y:S04]  /*507c0*/  LDL.LU R24, [R1+0x3774] ;  /* 0x0037740001187983 */ /* 0x000ea80000300800 */
[----:B------:R-:W3:Y:S04]  /*507d0*/  LDL.LU R25, [R1+0x3770] ;  /* 0x0037700001197983 */ /* 0x000ee80000300800 */
[----:B------:R-:W4:Y:S04]  /*507e0*/  LDL.LU R26, [R1+0x376c] ;  /* 0x00376c00011a7983 */ /* 0x000f280000300800 */
[----:B------:R-:W4:Y:S04]  /*507f0*/  LDL.LU R27, [R1+0x3768] ;  /* 0x00376800011b7983 */ /* 0x000f280000300800 */
[----:B------:R-:W-:Y:S04]  /*50800*/  STL.64 [R1+0x3640], R10 ;  /* 0x0036400a01007387 */ /* 0x000fe80000100a00 */
[----:B------:R1:W-:Y:S04]  /*50810*/  STL.64 [R1+0x3638], R8 ;  /* 0x0036380801007387 */ /* 0x0003e80000100a00 */
[----:B0-----:R-:W2:Y:S04]  /*50820*/  LDL.LU R20, [R1+0x210] ;  /* 0x0002100001147983 */ /* 0x001ea80000300800 */
[----:B------:R-:W2:Y:S04]  /*50830*/  LDL.LU R21, [R1+0x214] ;  /* 0x0002140001157983 */ /* 0x000ea80000300800 */
[----:B------:R-:W3:Y:S04]  /*50840*/  LDL.LU R22, [R1+0x218] ;  /* 0x0002180001167983 */ /* 0x000ee80000300800 */
[----:B------:R-:W3:Y:S01]  /*50850*/  LDL.LU R23, [R1+0x21c] ;  /* 0x00021c0001177983 */ /* 0x000ee20000300800 */
[----:B-1----:R-:W-:-:S02]  /*50860*/  IMAD.MOV.U32 R8, RZ, RZ, R7 ;  /* 0x000000ffff087224 */ /* 0x002fc400078e0007 */
[----:B------:R-:W-:Y:S02]  /*50870*/  IMAD.MOV.U32 R10, RZ, RZ, R5 ;  /* 0x000000ffff0a7224 */ /* 0x000fe400078e0005 */
[----:B------:R-:W-:Y:S01]  /*50880*/  IMAD.MOV.U32 R11, RZ, RZ, R4 ;  /* 0x000000ffff0b7224 */ /* 0x000fe200078e0004 */
[----:B------:R-:W4:Y:S01]  /*50890*/  LDL.LU R7, [R1+0x3764] ;  /* 0x0037640001077983 */ /* 0x000f220000300800 */
[----:B------:R-:W-:-:S03]  /*508a0*/  IMAD.MOV.U32 R9, RZ, RZ, R6 ;  /* 0x000000ffff097224 */ /* 0x000fc600078e0006 */
        /* <DEDUP_REMOVED lines=18> */
[----:B------:R-:W3:Y:S01]  /*509d0*/  LDL.LU R23, [R1+0x23c] ;  /* 0x00023c0001177983 */ /* 0x000ee20000300800 */
[----:B----4-:R-:W-:-:S02]  /*509e0*/  IMAD.MOV.U32 R8, RZ, RZ, R27 ;  /* 0x000000ffff087224 */ /* 0x010fc400078e001b */
[----:B------:R-:W-:Y:S01]  /*509f0*/  IMAD.MOV.U32 R9, RZ, RZ, R26 ;  /* 0x000000ffff097224 */ /* 0x000fe200078e001a */
[----:B------:R-:W-:Y:S04]  /*50a00*/  STL.64 [R1+0x36a0], R10 ;  /* 0x0036a00a01007387 */ /* 0x000fe80000100a00 */
[----:B------:R-:W-:Y:S04]  /*50a10*/  STL.64 [R1+0x3698], R8 ;  /* 0x0036980801007387 */ /* 0x000fe80000100a00 */
        /* <DEDUP_REMOVED lines=9> */
[----:B------:R-:W2:Y:S01]  /*50ab0*/  LDL.LU R11, [R1+0x27c] ;  /* 0x00027c00010b7983 */ /* 0x000ea20000300800 */
        /* <DEDUP_REMOVED lines=65> */
[----:B------:R-:W2:Y:S04]  /*50ed0*/  LDL.LU R22, [R1+0x268] ;  /* 0x0002680001167983 */ /* 0x000ea80000300800 */
[----:B------:R-:W2:Y:S01]  /*50ee0*/  LDL.LU R23, [R1+0x26c] ;  /* 0x00026c0001177983 */ /* 0x000ea20000300800 */
[----:B----4-:R-:W-:Y:S03]  /*50ef0*/  HMMA.16816.F32 R12, R24, R18, R12 ;  /* 0x00000012180c723c */ /* 0x010fe6000000180c */
[----:B--2---:R-:W-:Y:S04]  /*50f00*/  STL.64 [R1+0x3690], R22 ;  /* 0x0036901601007387 */ /* 0x004fe80000100a00 */
[----:B---3--:R1:W-:Y:S04]  /*50f10*/  STL.64 [R1+0x3688], R20 ;  /* 0x0036881401007387 */ /* 0x0083e80000100a00 */
[----:B-1----:R-:W2:Y:S04]  /*50f20*/  LDL.LU R20, [R1+0x280] ;  /* 0x0002800001147983 */ /* 0x002ea80000300800 */
[----:B------:R-:W2:Y:S04]  /*50f30*/  LDL.LU R21, [R1+0x284] ;  /* 0x0002840001157983 */ /* 0x000ea80000300800 */
[----:B------:R-:W2:Y:S04]  /*50f40*/  LDL.LU R22, [R1+0x288] ;  /* 0x0002880001167983 */ /* 0x000ea80000300800 */
[----:B------:R-:W2:Y:S04]  /*50f50*/  LDL.LU R23, [R1+0x28c] ;  /* 0x00028c0001177983 */ /* 0x000ea80000300800 */
[----:B0-----:R-:W-:Y:S04]  /*50f60*/  STL.64 [R1+0x3570], R6 ;  /* 0x0035700601007387 */ /* 0x001fe80000100a00 */
[----:B------:R0:W-:Y:S04]  /*50f70*/  STL.64 [R1+0x3568], R4 ;  /* 0x0035680401007387 */ /* 0x0001e80000100a00 */
[----:B0-----:R-:W3:Y:S04]  /*50f80*/  LDL.LU R4, [R1] ;  /* 0x0000000001047983 */ /* 0x001ee80000300800 */
[----:B------:R-:W3:Y:S04]  /*50f90*/  LDL.LU R5, [R1+0x4] ;  /* 0x0000040001057983 */ /* 0x000ee80000300800 */
[----:B------:R-:W-:Y:S04]  /*50fa0*/  STL.64 [R1+0x610], R12 ;  /* 0x0006100c01007387 */ /* 0x000fe80000100a00 */
[----:B------:R0:W-:Y:S04]  /*50fb0*/  STL.64 [R1+0x618], R14 ;  /* 0x0006180e01007387 */ /* 0x0001e80000100a00 */
[----:B0-----:R-:W4:Y:S01]  /*50fc0*/  LDL.LU.64 R14, [R1+0x3740] ;  /* 0x00374000010e7983 */ /* 0x001f220000300a00 */
[----:B------:R-:W-:-:S02]  /*50fd0*/  IMAD.MOV.U32 R7, RZ, RZ, R28 ;  /* 0x000000ffff077224 */ /* 0x000fc400078e001c */
[----:B------:R-:W-:Y:S02]  /*50fe0*/  IMAD.MOV.U32 R28, RZ, RZ, R12 ;  /* 0x000000ffff1c7224 */ /* 0x000fe400078e000c */
[----:B------:R-:W3:Y:S04]  /*50ff0*/  LDL.LU.64 R12, [R1+0x3738] ;  /* 0x00373800010c7983 */ /* 0x000ee80000300a00 */
[----:B------:R-:W-:Y:S01]  /*51000*/  STL [R1+0x32c0], R28 ;  /* 0x0032c01c01007387 */ /* 0x000fe20000100800 */
[----:B----4-:R-:W-:Y:S03]  /*51010*/  HMMA.16816.F32 R24, R24, R14, R8 ;  /* 0x0000000e1818723c */ /* 0x010fe60000001808 */
[----:B------:R-:W4:Y:S04]  /*51020*/  LDL.LU.64 R10, [R1+0x3730] ;  /* 0x00373000010a7983 */ /* 0x000f280000300a00 */
[----:B------:R-:W4:-:S15]  /*51030*/  LDL.LU.64 R8, [R1+0x3728] ;  /* 0x0037280001087983 */ /* 0x000f1e0000300a00 */
[----:B------:R-:W-:-:S01]  /*51040*/  NOP ;  /* 0x0000000000007918 */ /* 0x000fc20000000000 */
[----:B------:R-:W-:Y:S04]  /*51050*/  STL.64 [R1+0x530], R24 ;  /* 0x0005301801007387 */ /* 0x000fe80000100a00 */
[----:B------:R0:W-:Y:S04]  /*51060*/  STL.64 [R1+0x538], R26 ;  /* 0x0005381a01007387 */ /* 0x0001e80000100a00 */
[----:B0-----:R-:W4:Y:S04]  /*51070*/  LDL.LU.64 R26, [R1+0x3720] ;  /* 0x00372000011a7983 */ /* 0x001f280000300a00 */
[----:B------:R-:W4:Y:S01]  /*51080*/  LDL.LU.64 R24, [R1+0x3718] ;  /* 0x0037180001187983 */ /* 0x000f220000300a00 */
[----:B------:R-:W-:Y:S01]  /*51090*/  IMAD.MOV.U32 R6, RZ, RZ, R29 ;  /* 0x000000ffff067224 */ /* 0x000fe200078e001d */
[----:B----4-:R-:W-:-:S15]  /*510a0*/  HMMA.16816.F32 R8, R24, R18, R8 ;  /* 0x000000121808723c */ /* 0x010fde0000001808 */
[----:B------:R-:W-:-:S08]  /*510b0*/  NOP ;  /* 0x0000000000007918 */ /* 0x000fd00000000000 */
[----:B------:R-:W-:Y:S04]  /*510c0*/  STL.64 [R1+0x630], R8 ;  /* 0x0006300801007387 */ /* 0x000fe80000100a00 */
[----:B------:R0:W-:Y:S01]  /*510d0*/  STL.64 [R1+0x638], R10 ;  /* 0x0006380a01007387 */ /* 0x0001e20000100a00 */
[----:B------:R-:W-:-:S03]  /*510e0*/  IMAD.MOV.U32 R29, RZ, RZ, R8 ;  /* 0x000000ffff1d7224 */ /* 0x000fc600078e0008 */
[----:B0-----:R-:W4:Y:S04]  /*510f0*/  LDL.LU.64 R10, [R1+0x3710] ;  /* 0x00371000010a7983 */ /* 0x001f280000300a00 */
[----:B------:R-:W4:Y:S04]  /*51100*/  LDL.LU.64 R8, [R1+0x3708] ;  /* 0x0037080001087983 */ /* 0x000f280000300a00 */
        /* <DEDUP_REMOVED lines=81> */
[----:B------:R0:W-:Y:S04]  /*51620*/  STL.64 [R1+0x1b8], R10 ;  /* 0x0001b80a01007387 */ /* 0x0001e80000100a00 */
[----:B0-----:R-:W2:Y:S04]  /*51630*/  LDL.LU.64 R10, [R1+0x3610] ;  /* 0x00361000010a7983 */ /* 0x001ea80000300a00 */
[----:B------:R-:W2:Y:S01]  /*51640*/  LDL.LU.64 R8, [R1+0x3608] ;  /* 0x0036080001087983 */ /* 0x000ea20000300a00 */
[----:B---3--:R-:W-:-:S15]  /*51650*/  HMMA.16816.F32 R20, R4, R18, R20 ;  /* 0x000000120414723c */ /* 0x008fde0000001814 */
[----:B------:R-:W-:-:S08]  /*51660*/  NOP ;  /* 0x0000000000007918 */ /* 0x000fd00000000000 */
[----:B------:R-:W-:Y:S04]  /*51670*/  STL.64 [R1+0x6b0], R20 ;  /* 0x0006b01401007387 */ /* 0x000fe80000100a00 */
[----:B------:R0:W-:Y:S04]  /*51680*/  STL.64 [R1+0x6b8], R22 ;  /* 0x0006b81601007387 */ /* 0x0001e80000100a00 */
[----:B0-----:R-:W2:Y:S04]  /*51690*/  LDL.LU.64 R22, [R1+0x3600] ;  /* 0x0036000001167983 */ /* 0x001ea80000300a00 */
[----:B------:R-:W2:Y:S01]  /*516a0*/  LDL.LU.64 R20, [R1+0x35f8] ;  /* 0x0035f80001147983 */ /* 0x000ea20000300a00 */
[----:B----4-:R-:W-:Y:S03]  /*516b0*/  HMMA.16816.F32 R4, R4, R14, R24 ;  /* 0x0000000e0404723c */ /* 0x010fe60000001818 */
[----:B------:R-:W-:-:S15]  /*516c0*/  STL.64 [R1+0x35e8], R18 ;  /* 0x0035e81201007387 */ /* 0x000fde0000100a00 */
[----:B------:R-:W-:-:S05]  /*516d0*/  NOP ;  /* 0x0000000000007918 */ /* 0x000fca0000000000 */
[----:B------:R0:W-:Y:S04]  /*516e0*/  STL.64 [R1+0x5c0], R4 ;  /* 0x0005c00401007387 */ /* 0x0001e80000100a00 */
[----:B------:R1:W-:Y:S04]  /*516f0*/  STL.64 [R1+0x5c8], R6 ;  /* 0x0005c80601007387 */ /* 0x0003e80000100a00 */
[----:B0-----:R-:W3:Y:S01]  /*51700*/  LDL.LU R4, [R1+0x100] ;  /* 0x0001000001047983 */ /* 0x001ee20000300800 */
[----:B--2---:R-:W-:-:S15]  /*51710*/  HMMA.16816.F32 R8, R20, R18, R8 ;  /* 0x000000121408723c */ /* 0x004fde0000001808 */
[----:B------:R-:W-:-:S08]  /*51720*/  NOP ;  /* 0x0000000000007918 */ /* 0x000fd00000000000 */
[----:B------:R0:W-:Y:S04]  /*51730*/  STL.64 [R1+0x6a0], R8 ;  /* 0x0006a00801007387 */ /* 0x0001e80000100a00 */
[----:B------:R2:W-:Y:S04]  /*51740*/  STL.64 [R1+0x6a8], R10 ;  /* 0x0006a80a01007387 */ /* 0x0005e80000100a00 */
[----:B------:R-:W3:Y:S04]  /*51750*/  LDL.LU R5, [R1+0x104] ;  /* 0x0001040001057983 */ /* 0x000ee80000300800 */
[----:B-1----:R-:W4:Y:S04]  /*51760*/  LDL.LU R6, [R1+0x108] ;  /* 0x0001080001067983 */ /* 0x002f280000300800 */
[----:B------:R-:W4:Y:S04]  /*51770*/  LDL.LU R7, [R1+0x10c] ;  /* 0x00010c0001077983 */ /* 0x000f280000300800 */
[----:B0-----:R-:W3:Y:S04]  /*51780*/  LDL.LU R8, [R1+0x40] ;  /* 0x0000400001087983 */ /* 0x001ee80000300800 */
[----:B------:R-:W3:Y:S01]  /*51790*/  LDL.LU R9, [R1+0x44] ;  /* 0x0000440001097983 */ /* 0x000ee20000300800 */
[----:B--2---:R-:W-:-:S02]  /*517a0*/  IMAD.MOV.U32 R10, RZ, RZ, R17 ;  /* 0x000000ffff0a7224 */ /* 0x004fc400078e0011 */
[----:B------:R-:W-:-:S05]  /*517b0*/  IMAD.MOV.U32 R11, RZ, RZ, R16 ;  /* 0x000000ffff0b7224 */ /* 0x000fca00078e0010 */
[----:B------:R-:W-:Y:S04]  /*517c0*/  STL.64 [R1+0x35c0], R10 ;  /* 0x0035c00a01007387 */ /* 0x000fe80000100a00 */
        /* <DEDUP_REMOVED lines=17> */
[----:B------:R-:W4:Y:S01]  /*518e0*/  LDL.LU R8, [R1+0x50] ;  /* 0x0000500001087983 */ /* 0x000f220000300800 */
[----:B------:R-:W-:-:S03]  /*518f0*/  IMAD.MOV.U32 R9, RZ, RZ, R3 ;  /* 0x000000ffff097224 */ /* 0x000fc600078e0003 */
        /* <DEDUP_REMOVED lines=13> */
[----:B----4-:R-:W-:Y:S01]  /*519d0*/  IMAD.MOV.U32 R26, RZ, RZ, R3 ;  /* 0x000000ffff1a7224 */ /* 0x010fe200078e0003 */
[----:B------:R-:W-:Y:S02]  /*519e0*/  HMMA.16816.F32 R20, R20, R14, R16 ;  /* 0x0000000e1414723c */ /* 0x000fe40000001810 */
        /* <DEDUP_REMOVED lines=10> */
[----:B--2---:R-:W-:Y:S04]  /*51a90*/  STL.64 [R1+0x3560], R26 ;  /* 0x0035601a01007387 */ /* 0x004fe80000100a00 */
[----:B---3--:R0:W-:Y:S04]  /*51aa0*/  STL.64 [R1+0x3558], R24 ;  /* 0x0035581801007387 */ /* 0x0081e80000100a00 */
[----:B0-----:R-:W2:Y:S04]  /*51ab0*/  LDL.LU R24, [R1+0xf0] ;  /* 0x0000f00001187983 */ /* 0x001ea80000300800 */
[----:B------:R-:W2:Y:S04]  /*51ac0*/  LDL.LU R25, [R1+0xf4] ;  /* 0x0000f40001197983 */ /* 0x000ea80000300800 */
[----:B------:R-:W2:Y:S04]  /*51ad0*/  LDL.LU R26, [R1+0xf8] ;  /* 0x0000f800011a7983 */ /* 0x000ea80000300800 */
[----:B------:R-:W3:Y:S04]  /*51ae0*/  LDL.LU.64 R18, [R1+0x35e8] ;  /* 0x0035e80001127983 */ /* 0x000ee80000300a00 */
[----:B------:R-:W-:Y:S04]  /*51af0*/  STL.64 [R1+0x5b0], R20 ;  /* 0x0005b01401007387 */ /* 0x000fe80000100a00 */
[----:B------:R-:W-:Y:S04]  /*51b00*/  STL.64 [R1+0x5b8], R22 ;  /* 0x0005b81601007387 */ /* 0x000fe80000100a00 */
[----:B------:R0:W1:Y:S01]  /*51b10*/  LDSM.16.MT88.4 R20, [R2+UR5+0x1c380] ;  /* 0x01c380050214783b */ /* 0x0000620008004200 */
[----:B----4-:R-:W-:-:S03]  /*51b20*/  IMAD.MOV.U32 R27, RZ, RZ, R3 ;  /* 0x000000ffff1b7224 */ /* 0x010fc600078e0003 */
[----:B0-----:R-:W4:Y:S04]  /*51b30*/  LDL.LU.64 R2, [R1+0x3f8] ;  /* 0x0003f80001027983 */ /* 0x001f280000300a00 */
[----:B-1----:R-:W-:Y:S04]  /*51b40*/  STL.64 [R1+0x3530], R22 ;  /* 0x0035301601007387 */ /* 0x002fe80000100a00 */
[----:B------:R0:W-:Y:S04]  /*51b50*/  STL.64 [R1+0x3528], R20 ;  /* 0x0035281401007387 */ /* 0x0001e80000100a00 */
[----:B0-----:R-:W2:Y:S04]  /*51b60*/  LDL.LU R20, [R1+0xc0] ;  /* 0x0000c00001147983 */ /* 0x001ea80000300800 */
[----:B------:R-:W2:Y:S04]  /*51b70*/  LDL.LU R21, [R1+0xc4] ;  /* 0x0000c40001157983 */ /* 0x000ea80000300800 */
[----:B------:R-:W4:Y:S04]  /*51b80*/  LDL.LU R22, [R1+0xc8] ;  /* 0x0000c80001167983 */ /* 0x000f280000300800 */
[----:B------:R-:W4:Y:S01]  /*51b90*/  LDL.LU R23, [R1+0xcc] ;  /* 0x0000cc0001177983 */ /* 0x000f220000300800 */
[----:B------:R-:W-:-:S02]  /*51ba0*/  IMAD.MOV.U32 R10, RZ, RZ, R12 ;  /* 0x000000ffff0a7224 */ /* 0x000fc400078e000c */
[----:B------:R-:W-:-:S07]  /*51bb0*/  IMAD.MOV.U32 R11, RZ, RZ, R0 ;  /* 0x000000ffff0b7224 */ /* 0x000fce00078e0000 */
[C---:B---3--:R-:W-:Y:S01]  /*51bc0*/  HMMA.16816.F32 R4, R8.reuse, R18, R4 ;  /* 0x000000120804723c */ /* 0x048fe20000001804 */
        /* <DEDUP_REMOVED lines=31> */
[----:B------:R-:W3:Y:S04]  /*51dc0*/  LDL.LU.64 R8, [R1+0x3588] ;  /* 0x0035880001087983 */ /* 0x000ee80000300a00 */
[----:B------:R-:W4:Y:S01]  /*51dd0*/  LDL.LU.64 R16, [R1+0x3d0] ;  /* 0x0003d00001107983 */ /* 0x000f220000300a00 */
        /* <DEDUP_REMOVED lines=18> */
[----:B0-----:R-:W3:Y:S04]  /*51f00*/  LDL.LU.64 R26, [R1+0x3560] ;  /* 0x00356000011a7983 */ /* 0x001ee80000300a00 */
[----:B------:R-:W3:Y:S04]  /*51f10*/  LDL.LU.64 R24, [R1+0x3558] ;  /* 0x0035580001187983 */ /* 0x000ee80000300a00 */
[----:B------:R-:W2:Y:S01]  /*51f20*/  LDL.LU.64 R28, [R1+0x3c0] ;  /* 0x0003c000011c7983 */ /* 0x000ea20000300a00 */
[----:B---3--:R-:W-:Y:S03]  /*51f30*/  HMMA.16816.F32 R4, R4, R14, R24 ;  /* 0x0000000e0404723c */ /* 0x008fe60000001818 */
[----:B--2---:R0:W-:Y:S04]  /*51f40*/  STL.64 [R1+0x3520], R28 ;  /* 0x0035201c01007387 */ /* 0x0041e80000100a00 */
[----:B0-----:R-:W2:Y:S04]  /*51f50*/  LDL.LU.64 R28, [R1+0x3e0] ;  /* 0x0003e000011c7983 */ /* 0x001ea80000300a00 */
[----:B------:R-:W3:Y:S04]  /*51f60*/  LDL.LU.64 R26, [R1+0x3550] ;  /* 0x00355000011a7983 */ /* 0x000ee80000300a00 */
[----:B------:R-:W3:Y:S08]  /*51f70*/  LDL.LU.64 R24, [R1+0x3548] ;  /* 0x0035480001187983 */ /* 0x000ef00000300a00 */
[----:B------:R-:W-:Y:S04]  /*51f80*/  STL.64 [R1+0x570], R4 ;  /* 0x0005700401007387 */ /* 0x000fe80000100a00 */
[----:B------:R0:W-:Y:S04]  /*51f90*/  STL.64 [R1+0x578], R6 ;  /* 0x0005780601007387 */ /* 0x0001e80000100a00 */
[----:B0-----:R-:W2:Y:S01]  /*51fa0*/  LDL.LU.64 R6, [R1+0x3d8] ;  /* 0x0003d80001067983 */ /* 0x001ea20000300a00 */
[----:B---3--:R-:W-:-:S15]  /*51fb0*/  HMMA.16816.F32 R20, R24, R18, R20 ;  /* 0x000000121814723c */ /* 0x008fde0000001814 */
[----:B------:R-:W-:-:S08]  /*51fc0*/  NOP ;  /* 0x0000000000007918 */ /* 0x000fd00000000000 */
[----:B------:R-:W-:Y:S04]  /*51fd0*/  STL.64 [R1+0x650], R20 ;  /* 0x0006501401007387 */ /* 0x000fe80000100a00 */
[----:B------:R0:W-:Y:S04]  /*51fe0*/  STL.64 [R1+0x658], R22 ;  /* 0x0006581601007387 */ /* 0x0001e80000100a00 */
[----:B0-----:R-:W3:Y:S04]  /*51ff0*/  LDL.LU.64 R22, [R1+0x3540] ;  /* 0x0035400001167983 */ /* 0x001ee80000300a00 */
[----:B------:R-:W3:Y:S02]  /*52000*/  LDL.LU.64 R20, [R1+0x3538] ;  /* 0x0035380001147983 */ /* 0x000ee40000300a00 */
[----:B---3--:R-:W-:-:S15]  /*52010*/  HMMA.16816.F32 R20, R24, R14, R20 ;  /* 0x0000000e1814723c */ /* 0x008fde0000001814 */
[----:B------:R-:W-:-:S08]  /*52020*/  NOP ;  /* 0x0000000000007918 */ /* 0x000fd00000000000 */
[----:B------:R-:W-:Y:S01]  /*52030*/  STL.64 [R1+0x560], R20 ;  /* 0x0005601401007387 */ /* 0x000fe20000100a00 */
[----:B------:R-:W-:Y:S02]  /*52040*/  IMAD.MOV.U32 R26, RZ, RZ, R21 ;  /* 0x000000ffff1a7224 */ /* 0x000fe400078e0015 */
[----:B------:R-:W-:Y:S01]  /*52050*/  IMAD.MOV.U32 R27, RZ, RZ, R23 ;  /* 0x000000ffff1b7224 */ /* 0x000fe200078e0017 */
[----:B------:R0:W-:Y:S04]  /*52060*/  STL.64 [R1+0x568], R22 ;  /* 0x0005681601007387 */ /* 0x0001e80000100a00 */
[----:B0-----:R-:W3:Y:S04]  /*52070*/  LDL.LU.64 R22, [R1+0x3530] ;  /* 0x0035300001167983 */ /* 0x001ee80000300a00 */
[----:B------:R-:W3:Y:S04]  /*52080*/  LDL.LU.64 R20, [R1+0x3528] ;  /* 0x0035280001147983 */ /* 0x000ee80000300a00 */
[----:B------:R-:W-:Y:S04]  /*52090*/  STL [R1+0x32cc], R26 ;  /* 0x0032cc1a01007387 */ /* 0x000fe80000100800 */
[----:B------:R0:W-:Y:S04]  /*520a0*/  STL [R1+0x32c8], R27 ;  /* 0x0032c81b01007387 */ /* 0x0001e80000100800 */
[----:B0-----:R-:W4:Y:S01]  /*520b0*/  LDL.LU.64 R26, [R1+0x3c8] ;  /* 0x0003c800011a7983 */ /* 0x001f220000300a00 */
[----:B------:R-:W-:Y:S01]  /*520c0*/  IMAD.MOV.U32 R25, RZ, RZ, R13 ;  /* 0x000000ffff197224 */ /* 0x000fe200078e000d */
[----:B------:R-:W-:-:S04]  /*520d0*/  USHF.L.U32 UR4, UR9, 0x7, URZ ;  /* 0x0000000709047899 */ /* 0x000fc8000800063f */
[----:B------:R-:W-:Y:S02]  /*520e0*/  USHF.L.U32 UR12, UR4, 0x1, URZ ;  /* 0x00000001040c7899 */ /* 0x000fe4000800063f */
[----:B------:R-:W-:Y:S01]  /*520f0*/  USHF.R.S32.HI UR5, URZ, 0x1f, UR4 ;  /* 0x0000001f3f057899 */ /* 0x000fe20008011404 */
[----:B----4-:R-:W-:Y:S04]  /*52100*/  STL.64 [R1+0x3518], R26 ;  /* 0x0035181a01007387 */ /* 0x010fe80000100a00 */
[----:B------:R0:W-:Y:S04]  /*52110*/  STL [R1+0x3510], R25 ;  /* 0x0035101901007387 */ /* 0x0001e80000100800 */
[----:B------:R-:W3:Y:S04]  /*52120*/  LDL.LU R24, [R1+0xb0] ;  /* 0x0000b00001187983 */ /* 0x000ee80000300800 */
[----:B0-----:R-:W3:Y:S04]  /*52130*/  LDL.LU R25, [R1+0xb4] ;  /* 0x0000b40001197983 */ /* 0x001ee80000300800 */
[----:B------:R-:W3:Y:S04]  /*52140*/  LDL.LU R26, [R1+0xb8] ;  /* 0x0000b800011a7983 */ /* 0x000ee80000300800 */
[----:B------:R-:W3:Y:S01]  /*52150*/  LDL.LU R27, [R1+0xbc] ;  /* 0x0000bc00011b7983 */ /* 0x000ee20000300800 */
[----:B------:R-:W-:Y:S01]  /*52160*/  USHF.L.U64.HI UR5, UR4, 0x1, UR5 ;  /* 0x0000000104057899 */ /* 0x000fe20008010205 */
[----:B------:R-:W-:-:S02]  /*52170*/  IADD3 R4, P1, R10, UR12, RZ ;  /* 0x0000000c0a047c10 */ /* 0x000fc4000ff3e0ff */
[----:B------:R-:W-:Y:S02]  /*52180*/  IADD3 R0, P0, R2, UR12, RZ ;  /* 0x0000000c02007c10 */ /* 0x000fe4000ff1e0ff */
[----:B------:R-:W-:Y:S02]  /*52190*/  IADD3 R10, P3, R16, UR12, RZ ;  /* 0x0000000c100a7c10 */ /* 0x000fe4000ff7e0ff */
[----:B------:R-:W-:Y:S02]  /*521a0*/  IADD3.X R2, R11, UR5, RZ, P1, !PT ;  /* 0x000000050b027c10 */ /* 0x000fe40008ffe4ff */
[----:B--2---:R-:W-:Y:S02]  /*521b0*/  IADD3 R11, P2, R6, UR12, RZ ;  /* 0x0000000c060b7c10 */ /* 0x004fe4000ff5e0ff */
[----:B------:R-:W-:Y:S02]  /*521c0*/  IADD3 R12, P1, R28, UR12, RZ ;  /* 0x0000000c1c0c7c10 */ /* 0x000fe4000ff3e0ff */
[----:B------:R-:W-:-:S02]  /*521d0*/  IADD3.X R3, R3, UR5, RZ, P0, !PT ;  /* 0x0000000503037c10 */ /* 0x000fc400087fe4ff */
[----:B------:R-:W-:Y:S02]  /*521e0*/  IADD3 R5, P0, R8, UR12, RZ ;  /* 0x0000000c08057c10 */ /* 0x000fe4000ff1e0ff */
[----:B------:R-:W-:Y:S01]  /*521f0*/  IADD3.X R6, R17, UR5, RZ, P3, !PT ;  /* 0x0000000511067c10 */ /* 0x000fe20009ffe4ff */
[----:B------:R-:W-:Y:S01]  /*52200*/  STL.64 [R1+0x3508], R10 ;  /* 0x0035080a01007387 */ /* 0x000fe20000100a00 */
[----:B------:R-:W-:-:S03]  /*52210*/  IADD3.X R8, R29, UR5, RZ, P1, !PT ;  /* 0x000000051d087c10 */ /* 0x000fc60008ffe4ff */
[----:B------:R-:W2:Y:S01]  /*52220*/  LDL.LU.64 R28, [R1+0x3520] ;  /* 0x00352000011c7983 */ /* 0x000ea20000300a00 */
[----:B---3--:R-:W-:Y:S03]  /*52230*/  HMMA.16816.F32 R16, R20, R18, R24 ;  /* 0x000000121410723c */ /* 0x008fe60000001818 */
[----:B------:R-:W3:Y:S01]  /*52240*/  LDL.LU.64 R26, [R1+0x3518] ;  /* 0x00351800011a7983 */ /* 0x000ee20000300a00 */
[----:B------:R-:W-:-:S03]  /*52250*/  IADD3.X R9, R9, UR5, RZ, P0, !PT ;  /* 0x0000000509097c10 */ /* 0x000fc600087fe4ff */
[----:B------:R-:W4:-:S15]  /*52260*/  LDL.LU R25, [R1+0x3510] ;  /* 0x0035100001197983 */ /* 0x000f1e0000300800 */
[----:B------:R-:W-:-:S01]  /*52270*/  NOP ;  /* 0x0000000000007918 */ /* 0x000fc20000000000 */
[----:B------:R2:W-:Y:S04]  /*52280*/  STL.64 [R1+0x620], R16 ;  /* 0x0006201001007387 */ /* 0x0005e80000100a00 */
[----:B------:R0:W-:Y:S01]  /*52290*/  STL.64 [R1+0x628], R18 ;  /* 0x0006281201007387 */ /* 0x0001e20000100a00 */
[----:B--2---:R-:W-:-:S04]  /*522a0*/  IADD3 R16, P1, R28, UR12, RZ ;  /* 0x0000000c1c107c10 */ /* 0x004fc8000ff3e0ff */
[----:B0-----:R-:W-:Y:S02]  /*522b0*/  IADD3.X R18, R29, UR5, RZ, P1, !PT ;  /* 0x000000051d127c10 */ /* 0x001fe40008ffe4ff */
[----:B---3--:R-:W-:-:S04]  /*522c0*/  IADD3 R13, P0, R26, UR12, RZ ;  /* 0x0000000c1a0d7c10 */ /* 0x008fc8000ff1e0ff */
[----:B------:R-:W-:Y:S01]  /*522d0*/  IADD3.X R17, R27, UR5, RZ, P0, !PT ;  /* 0x000000051b117c10 */ /* 0x000fe200087fe4ff */
[----:B------:R-:W-:Y:S04]  /*522e0*/  STL [R1+0x32d0], R13 ;  /* 0x0032d00d01007387 */ /* 0x000fe80000100800 */
[----:B------:R0:W-:Y:S04]  /*522f0*/  STL [R1+0x32d4], R16 ;  /* 0x0032d41001007387 */ /* 0x0001e80000100800 */
[----:B------:R1:W-:Y:S04]  /*52300*/  STL [R1+0x32d8], R17 ;  /* 0x0032d81101007387 */ /* 0x0003e80000100800 */
[----:B------:R2:W-:Y:S04]  /*52310*/  STL [R1+0x32dc], R18 ;  /* 0x0032dc1201007387 */ /* 0x0005e80000100800 */
[----:B0-----:R-:W3:Y:S04]  /*52320*/  LDL.LU R16, [R1+0xa0] ;  /* 0x0000a00001107983 */ /* 0x001ee80000300800 */
[----:B-1----:R-:W3:Y:S04]  /*52330*/  LDL.LU R17, [R1+0xa4] ;  /* 0x0000a40001117983 */ /* 0x002ee80000300800 */
[----:B--2---:R-:W3:Y:S04]  /*52340*/  LDL.LU R18, [R1+0xa8] ;  /* 0x0000a80001127983 */ /* 0x004ee80000300800 */
[----:B------:R-:W3:Y:S01]  /*52350*/  LDL.LU R19, [R1+0xac] ;  /* 0x0000ac0001137983 */ /* 0x000ee20000300800 */
[----:B------:R-:W-:-:S02]  /*52360*/  IMAD.MOV.U32 R10, RZ, RZ, R0 ;  /* 0x000000ffff0a7224 */ /* 0x000fc400078e0000 */
[----:B------:R-:W-:Y:S02]  /*52370*/  IMAD.MOV.U32 R11, RZ, RZ, R3 ;  /* 0x000000ffff0b7224 */ /* 0x000fe400078e0003 */
[----:B----4-:R-:W-:Y:S01]  /*52380*/  VIADD R25, R25, 0x1 ;  /* 0x0000000119197836 */ /* 0x010fe20000000000 */
[----:B---3--:R-:W-:-:S15]  /*52390*/  HMMA.16816.F32 R16, R20, R14, R16 ;  /* 0x0000000e1410723c */ /* 0x008fde0000001810 */
[----:B------:R-:W-:-:S08]  /*523a0*/  NOP ;  /* 0x0000000000007918 */ /* 0x000fd00000000000 */
[----:B------:R-:W-:Y:S04]  /*523b0*/  STL.64 [R1+0x240], R16 ;  /* 0x0002401001007387 */ /* 0x000fe80000100a00 */
[----:B------:R0:W-:Y:S04]  /*523c0*/  STL.64 [R1+0x248], R18 ;  /* 0x0002481201007387 */ /* 0x0001e80000100a00 */
[----:B------:R-:W2:Y:S04]  /*523d0*/  LDL.LU R21, [R1+0x2bb0] ;  /* 0x002bb00001157983 */ /* 0x000ea80000300800 */
[----:B------:R-:W3:Y:S04]  /*523e0*/  LDL.LU R22, [R1+0x2bdc] ;  /* 0x002bdc0001167983 */ /* 0x000ee80000300800 */
[----:B------:R-:W4:Y:S04]  /*523f0*/  LDL.LU R23, [R1+0x2ba8] ;  /* 0x002ba80001177983 */ /* 0x000f280000300800 */
[----:B------:R-:W4:Y:S01]  /*52400*/  LDL.LU R15, [R1+0x2bd4] ;  /* 0x002bd400010f7983 */ /* 0x000f220000300800 */
[----:B------:R-:W-:-:S02]  /*52410*/  IMAD.MOV.U32 R14, RZ, RZ, R17 ;  /* 0x000000ffff0e7224 */ /* 0x000fc400078e0011 */
[----:B------:R-:W-:Y:S01]  /*52420*/  IMAD.MOV.U32 R20, RZ, RZ, R19 ;  /* 0x000000ffff147224 */ /* 0x000fe200078e0013 */
[----:B0-----:R-:W4:Y:S04]  /*52430*/  LDL.LU R18, [R1+0x2ba0] ;  /* 0x002ba00001127983 */ /* 0x001f280000300800 */
        /* <DEDUP_REMOVED lines=9> */
[----:B------:R0:W-:Y:S04]  /*524d0*/  STL [R1+0x32e4], R14 ;  /* 0x0032e40e01007387 */ /* 0x0001e80000100800 */
[----:B0-----:R-:W3:Y:S04]  /*524e0*/  LDL.LU R14, [R1+0x2bb8] ;  /* 0x002bb800010e7983 */ /* 0x001ee80000300800 */
[----:B------:R0:W-:Y:S04]  /*524f0*/  STL [R1+0x32e0], R20 ;  /* 0x0032e01401007387 */ /* 0x0001e80000100800 */
[----:B0-----:R-:W4:Y:S04]  /*52500*/  LDL.LU R20, [R1+0x2bc0] ;  /* 0x002bc00001147983 */ /* 0x001f280000300800 */
[----:B------:R-:W4:Y:S04]  /*52510*/  LDL.LU R0, [R1+0x2bd0] ;  /* 0x002bd00001007983 */ /* 0x000f280000300800 */
[----:B------:R-:W4:Y:S04]  /*52520*/  LDL.LU R3, [R1+0x2bc8] ;  /* 0x002bc80001037983 */ /* 0x000f280000300800 */
[----:B------:R0:W-:Y:S02]  /*52530*/  STL.64 [R1+0x3f8], R10 ;  /* 0x0003f80a01007387 */ /* 0x0001e40000100a00 */
[----:B0-----:R-:W-:-:S02]  /*52540*/  IMAD.MOV.U32 R10, RZ, RZ, R4 ;  /* 0x000000ffff0a7224 */ /* 0x001fc400078e0004 */
[----:B------:R-:W-:Y:S01]  /*52550*/  IMAD.MOV.U32 R11, RZ, RZ, R2 ;  /* 0x000000ffff0b7224 */ /* 0x000fe200078e0002 */
[----:B------:R-:W4:Y:S04]  /*52560*/  LDL.LU R4, [R1+0x2be0] ;  /* 0x002be00001047983 */ /* 0x000f280000300800 */
[----:B------:R-:W4:Y:S04]  /*52570*/  LDL.LU R2, [R1+0x2bd8] ;  /* 0x002bd80001027983 */ /* 0x000f280000300800 */
[----:B------:R0:W-:Y:S04]  /*52580*/  STL.64 [R1+0x3f0], R10 ;  /* 0x0003f00a01007387 */ /* 0x0001e80000100a00 */
[----:B------:R-:W-:Y:S04]  /*52590*/  STL [R1+0x11d8], R25 ;  /* 0x0011d81901007387 */ /* 0x000fe80000100800 */
[----:B------:R-:W-:Y:S01]  /*525a0*/  STL [R1+0x32f0], R25 ;  /* 0x0032f01901007387 */ /* 0x000fe20000100800 */
[----:B0-----:R-:W-:-:S02]  /*525b0*/  IMAD.MOV.U32 R10, RZ, RZ, R5 ;  /* 0x000000ffff0a7224 */ /* 0x001fc400078e0005 */
[----:B------:R-:W-:-:S05]  /*525c0*/  IMAD.MOV.U32 R11, RZ, RZ, R9 ;  /* 0x000000ffff0b7224 */ /* 0x000fca00078e0009 */
[----:B------:R0:W-:Y:S04]  /*525d0*/  STL.64 [R1+0x3e8], R10 ;  /* 0x0003e80a01007387 */ /* 0x0001e80000100a00 */
[----:B0-----:R-:W4:Y:S01]  /*525e0*/  LDL.LU.64 R10, [R1+0x3508] ;  /* 0x00350800010a7983 */ /* 0x001f220000300a00 */
[----:B------:R-:W-:Y:S02]  /*525f0*/  IMAD.MOV.U32 R9, RZ, RZ, R8 ;  /* 0x000000ffff097224 */ /* 0x000fe400078e0008 */
[----:B------:R-:W-:Y:S01]  /*52600*/  IMAD.MOV.U32 R8, RZ, RZ, R12 ;  /* 0x000000ffff087224 */ /* 0x000fe200078e000c */
[----:B------:R-:W-:-:S04]  /*52610*/  IADD3.X R7, R7, UR5, RZ, P2, !PT ;  /* 0x0000000507077c10 */ /* 0x000fc800097fe4ff */
[----:B------:R0:W-:Y:S02]  /*52620*/  STL.64 [R1+0x3e0], R8 ;  /* 0x0003e00801007387 */ /* 0x0001e40000100a00 */
[----:B0-----:R-:W-:Y:S02]  /*52630*/  IMAD.MOV.U32 R9, RZ, RZ, R7 ;  /* 0x000000ffff097224 */ /* 0x001fe400078e0007 */
[----:B------:R-:W-:Y:S01]  /*52640*/  IMAD.MOV.U32 R7, RZ, RZ, R6 ;  /* 0x000000ffff077224 */ /* 0x000fe200078e0006 */
[----:B--2---:R-:W-:Y:S02]  /*52650*/  IADD3 R21, P4, R21, UR12, RZ ;  /* 0x0000000c15157c10 */ /* 0x004fe4000ff9e0ff */
[----:B---3--:R-:W-:Y:S02]  /*52660*/  IADD3 R14, P3, R14, UR12, RZ ;  /* 0x0000000c0e0e7c10 */ /* 0x008fe4000ff7e0ff */
[----:B----4-:R-:W-:Y:S02]  /*52670*/  IADD3 R0, P0, R0, UR12, RZ ;  /* 0x0000000c00007c10 */ /* 0x010fe4000ff1e0ff */
[----:B------:R-:W-:-:S02]  /*52680*/  IADD3 R3, P1, R3, UR12, RZ ;  /* 0x0000000c03037c10 */ /* 0x000fc4000ff3e0ff */
[----:B------:R-:W-:Y:S02]  /*52690*/  IADD3 R20, P2, R20, UR12, RZ ;  /* 0x0000000c14147c10 */ /* 0x000fe4000ff5e0ff */
[----:B------:R-:W-:Y:S02]  /*526a0*/  IADD3.X R17, R17, UR5, RZ, P0, !PT ;  /* 0x0000000511117c10 */ /* 0x000fe400087fe4ff */
[----:B------:R-:W-:Y:S02]  /*526b0*/  IADD3 R4, P5, R4, UR12, RZ ;  /* 0x0000000c04047c10 */ /* 0x000fe4000ffbe0ff */
[----:B------:R-:W-:Y:S02]  /*526c0*/  IADD3 R2, P6, R2, UR12, RZ ;  /* 0x0000000c02027c10 */ /* 0x000fe4000ffde0ff */
[----:B------:R-:W-:Y:S02]  /*526d0*/  IADD3.X R22, R22, UR5, RZ, P5, !PT ;  /* 0x0000000516167c10 */ /* 0x000fe4000affe4ff */
[----:B------:R-:W-:-:S02]  /*526e0*/  IADD3 R23, P5, R23, UR12, RZ ;  /* 0x0000000c17177c10 */ /* 0x000fc4000ffbe0ff */
[----:B------:R-:W-:Y:S02]  /*526f0*/  IADD3.X R15, R15, UR5, RZ, P6, !PT ;  /* 0x000000050f0f7c10 */ /* 0x000fe4000b7fe4ff */
[----:B------:R-:W-:Y:S02]  /*52700*/  IADD3 R18, P6, R18, UR12, RZ ;  /* 0x0000000c12127c10 */ /* 0x000fe4000ffde0ff */
[----:B------:R-:W-:Y:S02]  /*52710*/  IADD3 R16, P0, R16, UR12, RZ ;  /* 0x0000000c10107c10 */ /* 0x000fe4000ff1e0ff */
[----:B------:R-:W-:Y:S02]  /*52720*/  IADD3.X R13, R13, UR5, RZ, P1, !PT ;  /* 0x000000050d0d7c10 */ /* 0x000fe40008ffe4ff */
[----:B------:R-:W-:Y:S02]  /*52730*/  IADD3 R19, P1, R19, UR12, RZ ;  /* 0x0000000c13137c10 */ /* 0x000fe4000ff3e0ff */
[----:B------:R-:W-:-:S02]  /*52740*/  IADD3.X R27, R27, UR5, RZ, P2, !PT ;  /* 0x000000051b1b7c10 */ /* 0x000fc400097fe4ff */
[----:B------:R-:W-:Y:S01]  /*52750*/  IADD3 R26, P2, R26, UR12, RZ ;  /* 0x0000000c1a1a7c10 */ /* 0x000fe2000ff5e0ff */
[----:B------:R-:W-:Y:S02]  /*52760*/  IMAD.MOV.U32 R8, RZ, RZ, R11 ;  /* 0x000000ffff087224 */ /* 0x000fe400078e000b */
[----:B------:R-:W-:-:S03]  /*52770*/  IMAD.MOV.U32 R6, RZ, RZ, R10 ;  /* 0x000000ffff067224 */ /* 0x000fc600078e000a */
[----:B------:R-:W-:Y:S04]  /*52780*/  STL.64 [R1+0x3d8], R8 ;  /* 0x0003d80801007387 */ /* 0x000fe80000100a00 */
[----:B------:R-:W-:Y:S04]  /*52790*/  STL.64 [R1+0x3d0], R6 ;  /* 0x0003d00601007387 */ /* 0x000fe80000100a00 */
        /* <DEDUP_REMOVED lines=18> */
[----:B------:R-:W-:-:S02]  /*528c0*/  IADD3.X R24, R24, UR5, RZ, P3, !PT ;  /* 0x0000000518187c10 */ /* 0x000fc40009ffe4ff */
[----:B------:R-:W-:-:S03]  /*528d0*/  IADD3 R29, P3, R29, UR12, RZ ;  /* 0x0000000c1d1d7c10 */ /* 0x000fc6000ff7e0ff */
[----:B------:R-:W-:Y:S04]  /*528e0*/  STL [R1+0x2bb4], R24 ;  /* 0x002bb41801007387 */ /* 0x000fe80000100800 */
[----:B--2---:R0:W-:Y:S04]  /*528f0*/  STL [R1+0x34fc], R10 ;  /* 0x0034fc0a01007387 */ /* 0x0041e80000100800 */
[----:B------:R-:W-:Y:S04]  /*52900*/  STL [R1+0x2b80], R29 ;  /* 0x002b801d01007387 */ /* 0x000fe80000100800 */
[----:B0-----:R-:W2:Y:S01]  /*52910*/  LDL.LU R10, [R1+0x2ba4] ;  /* 0x002ba400010a7983 */ /* 0x001ea20000300800 */
[----:B------:R-:W-:-:S05]  /*52920*/  IADD3.X R28, R28, UR5, RZ, P4, !PT ;  /* 0x000000051c1c7c10 */ /* 0x000fca000a7fe4ff */
[----:B------:R-:W-:Y:S04]  /*52930*/  STL [R1+0x2bac], R28 ;  /* 0x002bac1c01007387 */ /* 0x000fe80000100800 */
        /* <DEDUP_REMOVED lines=30> */
[----:B--2---:R-:W-:-:S05]  /*52b20*/  IADD3 R10, P4, R10, UR12, RZ ;  /* 0x0000000c0a0a7c10 */ /* 0x004fca000ff9e0ff */
[----:B------:R0:W-:Y:S04]  /*52b30*/  STL [R1+0x2b78], R10 ;  /* 0x002b780a01007387 */ /* 0x0001e80000100800 */
[----:B0-----:R-:W2:Y:S02]  /*52b40*/  LDL.LU R10, [R1+0x3500] ;  /* 0x00350000010a7983 */ /* 0x001ea40000300800 */
[----:B--2---:R-:W-:-:S05]  /*52b50*/  IADD3.X R10, R10, UR5, RZ, P5, !PT ;  /* 0x000000050a0a7c10 */ /* 0x004fca000affe4ff */
[----:B------:R0:W-:Y:S04]  /*52b60*/  STL [R1+0x2ba4], R10 ;  /* 0x002ba40a01007387 */ /* 0x0001e80000100800 */
[----:B0-----:R-:W2:Y:S01]  /*52b70*/  LDL.LU R10, [R1+0x34fc] ;  /* 0x0034fc00010a7983 */ /* 0x001ea20000300800 */
[----:B---3--:R-:W-:Y:S02]  /*52b80*/  IADD3.X R6, R6, UR5, RZ, P6, !PT ;  /* 0x0000000506067c10 */ /* 0x008fe4000b7fe4ff */
[----:B----4-:R-:W-:Y:S02]  /*52b90*/  IADD3 R11, P6, R11, UR12, RZ ;  /* 0x0000000c0b0b7c10 */ /* 0x010fe4000ffde0ff */
[----:B------:R-:W-:Y:S02]  /*52ba0*/  IADD3.X R7, R7, UR5, RZ, P0, !PT ;  /* 0x0000000507077c10 */ /* 0x000fe400087fe4ff */
[----:B------:R-:W-:-:S02]  /*52bb0*/  IADD3 R12, P0, R12, UR12, RZ ;  /* 0x0000000c0c0c7c10 */ /* 0x000fc4000ff1e0ff */
[----:B------:R-:W-:Y:S02]  /*52bc0*/  IADD3.X R8, R8, UR5, RZ, P1, !PT ;  /* 0x0000000508087c10 */ /* 0x000fe40008ffe4ff */
[----:B------:R-:W-:Y:S02]  /*52bd0*/  IADD3 R5, P1, R5, UR12, RZ ;  /* 0x0000000c05057c10 */ /* 0x000fe4000ff3e0ff */
[----:B------:R-:W-:Y:S02]  /*52be0*/  IADD3.X R9, R9, UR5, RZ, P2, !PT ;  /* 0x0000000509097c10 */ /* 0x000fe400097fe4ff */
[----:B------:R-:W-:Y:S02]  /*52bf0*/  IADD3 R25, P2, R25, UR12, RZ ;  /* 0x0000000c19197c10 */ /* 0x000fe4000ff5e0ff */
        /* <DEDUP_REMOVED lines=15> */
[----:B--2---:R-:W-:-:S05]  /*52cf0*/  IADD3 R10, P5, R10, UR12, RZ ;  /* 0x0000000c0a0a7c10 */ /* 0x004fca000ffbe0ff */
[----:B------:R0:W-:Y:S04]  /*52d00*/  STL [R1+0x2b70], R10 ;  /* 0x002b700a01007387 */ /* 0x0001e80000100800 */
        /* <DEDUP_REMOVED lines=8> */
[----:B------:R-:W-:-:S03]  /*52d90*/  IADD3.X R20, R20, UR5, RZ, P5, !PT ;  /* 0x0000000514147c10 */ /* 0x000fc6000affe4ff */
[----:B------:R-:W-:Y:S01]  /*52da0*/  STL [R1+0x2b7c], R4 ;  /* 0x002b7c0401007387 */ /* 0x000fe20000100800 */
[----:B------:R-:W-:-:S03]  /*52db0*/  IADD3 R14, P5, R14, UR12, RZ ;  /* 0x0000000c0e0e7c10 */ /* 0x000fc6000ffbe0ff */
        /* <DEDUP_REMOVED lines=16> */
[----:B0-----:R-:W2:Y:S01]  /*52ec0*/  LDL.LU R10, [R1+0x2b24] ;  /* 0x002b2400010a7983 */ /* 0x001ea20000300800 */
[----:B------:R-:W-:-:S02]  /*52ed0*/  IADD3 R24, P4, R24, UR12, RZ ;  /* 0x0000000c18187c10 */ /* 0x000fc4000ff9e0ff */
[----:B------:R-:W-:-:S03]  /*52ee0*/  IADD3.X R29, R29, UR5, RZ, P5, !PT ;  /* 0x000000051d1d7c10 */ /* 0x000fc6000affe4ff */
[----:B------:R-:W-:Y:S04]  /*52ef0*/  STL [R1+0x2b08], R24 ;  /* 0x002b081801007387 */ /* 0x000fe80000100800 */
[----:B--2---:R0:W-:Y:S04]  /*52f00*/  STL [R1+0x34f4], R10 ;  /* 0x0034f40a01007387 */ /* 0x0041e80000100800 */
[----:B------:R-:W-:Y:S04]  /*52f10*/  STL [R1+0x2b34], R29 ;  /* 0x002b341d01007387 */ /* 0x000fe80000100800 */
[----:B0-----:R-:W2:Y:S01]  /*52f20*/  LDL.LU R10, [R1+0x2af8] ;  /* 0x002af800010a7983 */ /* 0x001ea20000300800 */
[----:B------:R-:W-:-:S05]  /*52f30*/  IADD3 R28, P5, R28, UR12, RZ ;  /* 0x0000000c1c1c7c10 */ /* 0x000fca000ffbe0ff */
[----:B------:R-:W-:Y:S04]  /*52f40*/  STL [R1+0x2b00], R28 ;  /* 0x002b001c01007387 */ /* 0x000fe80000100800 */
[----:B--2---:R0:W-:Y:S04]  /*52f50*/  STL [R1+0x34f8], R10 ;  /* 0x0034f80a01007387 */ /* 0x0041e80000100800 */
[----:B0-----:R-:W2:Y:S04]  /*52f60*/  LDL.LU R10, [R1+0x2b2c] ;  /* 0x002b2c00010a7983 */ /* 0x001ea80000300800 */
[----:B------:R-:W3:Y:S04]  /*52f70*/  LDL.LU R6, [R1+0x2af0] ;  /* 0x002af00001067983 */ /* 0x000ee80000300800 */
[----:B------:R-:W4:Y:S04]  /*52f80*/  LDL.LU R11, [R1+0x2b1c] ;  /* 0x002b1c00010b7983 */ /* 0x000f280000300800 */
        /* <DEDUP_REMOVED lines=25> */
[----:B------:R-:W3:Y:S01]  /*53120*/  LDL.LU R28, [R1+0x2ab4] ;  /* 0x002ab400011c7983 */ /* 0x000ee20000300800 */
[----:B--2---:R-:W-:-:S05]  /*53130*/  IADD3.X R10, R10, UR5, RZ, P6, !PT ;  /* 0x000000050a0a7c10 */ /* 0x004fca000b7fe4ff */
[----:B------:R0:W-:Y:S04]  /*53140*/  STL [R1+0x2b2c], R10 ;  /* 0x002b2c0a01007387 */ /* 0x0001e80000100800 */
[----:B0-----:R-:W2:Y:S02]  /*53150*/  LDL.LU R10, [R1+0x34f8] ;  /* 0x0034f800010a7983 */ /* 0x001ea40000300800 */
[----:B--2---:R-:W-:-:S05]  /*53160*/  IADD3 R10, P6, R10, UR12, RZ ;  /* 0x0000000c0a0a7c10 */ /* 0x004fca000ffde0ff */
[----:B------:R0:W-:Y:S04]  /*53170*/  STL [R1+0x2af8], R10 ;  /* 0x002af80a01007387 */ /* 0x0001e80000100800 */
[----:B0-----:R-:W2:Y:S01]  /*53180*/  LDL.LU R10, [R1+0x34f4] ;  /* 0x0034f400010a7983 */ /* 0x001ea20000300800 */
[----:B----4-:R-:W-:Y:S02]  /*53190*/  IADD3.X R11, R11, UR5, RZ, P1, !PT ;  /* 0x000000050b0b7c10 */ /* 0x010fe40008ffe4ff */
[----:B---3--:R-:W-:Y:S02]  /*531a0*/  IADD3 R7, P1, R7, UR12, RZ ;  /* 0x0000000c07077c10 */ /* 0x008fe4000ff3e0ff */
        /* <DEDUP_REMOVED lines=20> */
[----:B--2---:R-:W-:Y:S02]  /*532f0*/  IADD3.X R10, R10, UR5, RZ, P0, !PT ;  /* 0x000000050a0a7c10 */ /* 0x004fe400087fe4ff */
[----:B------:R-:W-:-:S03]  /*53300*/  IADD3 R6, P0, R6, UR12, RZ ;  /* 0x0000000c06067c10 */ /* 0x000fc6000ff1e0ff */
        /* <DEDUP_REMOVED lines=6095> */
[----:B------:R-:W-:Y:S01]  /*6b000*/  IADD3.X R4, R4, UR5, RZ, P1, !PT ;  /* 0x0000000504047c10 */ /* 0x000fe20008ffe4ff */
[----:B------:R-:W-:Y:S01]  /*6b010*/  USHF.L.U32 UR4, UR13, 0x7, URZ ;  /* 0x000000070d047899 */ /* 0x000fe2000800063f */
[----:B------:R-:W-:-:S02]  /*6b020*/  IADD3 R2, P1, R2, UR12, RZ ;  /* 0x0000000c02027c10 */ /* 0x000fc4000ff3e0ff */
[----:B------:R-:W-:Y:S02]  /*6b030*/  IADD3.X R0, R0, UR5, RZ, P2, !PT ;  /* 0x0000000500007c10 */ /* 0x000fe400097fe4ff */
[----:B------:R-:W-:Y:S01]  /*6b040*/  IADD3 R3, P2, R3, UR12, RZ ;  /* 0x0000000c03037c10 */ /* 0x000fe2000ff5e0ff */
[----:B------:R-:W-:Y:S01]  /*6b050*/  USHF.L.U32 UR14, UR4, 0x1, URZ ;  /* 0x00000001040e7899 */ /* 0x000fe2000800063f */
        /* <DEDUP_REMOVED lines=20> */
[----:B------:R0:W-:Y:S01]  /*6b1a0*/  STL [R1+0x3180], R25 ;  /* 0x0031801901007387 */ /* 0x0001e20000100800 */
        /* <DEDUP_REMOVED lines=58> */
[----:B--2---:R-:W-:-:S05]  /*6b550*/  IADD3.X R25, R25, UR5, RZ, P4, !PT ;  /* 0x0000000519197c10 */ /* 0x004fca000a7fe4ff */
[----:B------:R0:W-:Y:S04]  /*6b560*/  STL [R1+0x3184], R25 ;  /* 0x0031841901007387 */ /* 0x0001e80000100800 */
[----:B0-----:R-:W2:Y:S01]  /*6b570*/  LDL.LU R25, [R1+0x32f8] ;  /* 0x0032f80001197983 */ /* 0x001ea20000300800 */
[----:B------:R-:W-:Y:S01]  /*6b580*/  USHF.R.S32.HI UR6, URZ, 0x1f, UR4 ;  /* 0x0000001f3f067899 */ /* 0x000fe20008011404 */
[----:B--2---:R-:W-:-:S05]  /*6b590*/  IADD3.X R25, R25, UR5, RZ, P5, !PT ;  /* 0x0000000519197c10 */ /* 0x004fca000affe4ff */
[----:B------:R0:W-:Y:S04]  /*6b5a0*/  STL [R1+0x3198], R25 ;  /* 0x0031981901007387 */ /* 0x0001e80000100800 */
[----:B0-----:R-:W2:Y:S01]  /*6b5b0*/  LDL.LU R25, [R1+0x32f4] ;  /* 0x0032f40001197983 */ /* 0x001ea20000300800 */
[----:B------:R-:W-:Y:S01]  /*6b5c0*/  USHF.L.U64.HI UR6, UR4, 0x1, UR6 ;  /* 0x0000000104067899 */ /* 0x000fe20008010206 */
[----:B---3--:R-:W-:-:S05]  /*6b5d0*/  IADD3 R10, P4, R10, UR14, RZ ;  /* 0x0000000e0a0a7c10 */ /* 0x008fca000ff9e0ff */
[----:B----4-:R-:W-:Y:S02]  /*6b5e0*/  IADD3.X R6, R6, UR6, RZ, P6, !PT ;  /* 0x0000000606067c10 */ /* 0x010fe4000b7fe4ff */
        /* <DEDUP_REMOVED lines=21> */
[----:B--2---:R-:W-:-:S04]  /*6b740*/  IADD3 R25, P5, R25, UR14, RZ ;  /* 0x0000000e19197c10 */ /* 0x004fc8000ffbe0ff */
[----:B------:R-:W-:Y:S01]  /*6b750*/  IADD3.X R7, R7, UR6, RZ, P5, !PT ;  /* 0x0000000607077c10 */ /* 0x000fe2000affe4ff */
[----:B------:R0:W-:Y:S01]  /*6b760*/  STL [R1+0x31a8], R25 ;  /* 0x0031a81901007387 */ /* 0x0001e20000100800 */
[----:B------:R-:W-:-:S03]  /*6b770*/  IADD3 R12, P5, R12, UR14, RZ ;  /* 0x0000000e0c0c7c10 */ /* 0x000fc6000ffbe0ff */
[----:B0-----:R-:W2:Y:S04]  /*6b780*/  LDL.LU R25, [R1+0x32f0] ;  /* 0x0032f00001197983 */ /* 0x001ea80000300800 */
        /* <DEDUP_REMOVED lines=25> */
[----:B0-----:R-:W3:Y:S01]  /*6b920*/  LDL.LU R14, [R1+0x322c] ;  /* 0x00322c00010e7983 */ /* 0x001ee20000300800 */
[----:B------:R-:W-:-:S02]  /*6b930*/  IADD3.X R24, R24, UR6, RZ, P5, !PT ;  /* 0x0000000618187c10 */ /* 0x000fc4000affe4ff */
[----:B------:R-:W-:-:S03]  /*6b940*/  IADD3 R29, P5, R29, UR14, RZ ;  /* 0x0000000e1d1d7c10 */ /* 0x000fc6000ffbe0ff */
[----:B------:R-:W-:Y:S04]  /*6b950*/  STL [R1+0x31f8], R24 ;  /* 0x0031f81801007387 */ /* 0x000fe80000100800 */
[----:B---3--:R0:W-:Y:S04]  /*6b960*/  STL [R1+0x32e8], R14 ;  /* 0x0032e80e01007387 */ /* 0x0081e80000100800 */
[----:B------:R-:W-:Y:S04]  /*6b970*/  STL [R1+0x321c], R29 ;  /* 0x00321c1d01007387 */ /* 0x000fe80000100800 */
[----:B0-----:R-:W3:Y:S01]  /*6b980*/  LDL.LU R14, [R1+0x3208] ;  /* 0x00320800010e7983 */ /* 0x001ee20000300800 */
[----:B------:R-:W-:-:S05]  /*6b990*/  IADD3.X R28, R28, UR6, RZ, P4, !PT ;  /* 0x000000061c1c7c10 */ /* 0x000fca000a7fe4ff */
[----:B------:R-:W-:Y:S04]  /*6b9a0*/  STL [R1+0x3200], R28 ;  /* 0x0032001c01007387 */ /* 0x000fe80000100800 */
[----:B---3--:R0:W-:Y:S04]  /*6b9b0*/  STL [R1+0x32ec], R14 ;  /* 0x0032ec0e01007387 */ /* 0x0081e80000100800 */
[----:B0-----:R-:W3:Y:S04]  /*6b9c0*/  LDL.LU R14, [R1+0x3264] ;  /* 0x00326400010e7983 */ /* 0x001ee80000300800 */
        /* <DEDUP_REMOVED lines=25> */
[----:B--2---:R-:W-:-:S03]  /*6bb60*/  IMAD.MOV.U32 R10, RZ, RZ, R25 ;  /* 0x000000ffff0a7224 */ /* 0x004fc600078e0019 */
[----:B------:R-:W2:Y:S04]  /*6bb70*/  LDL.LU R24, [R1+0x3280] ;  /* 0x0032800001187983 */ /* 0x000ea80000300800 */
[----:B------:R-:W2:Y:S01]  /*6bb80*/  LDL.LU R25, [R1+0x3290] ;  /* 0x0032900001197983 */ /* 0x000ea20000300800 */
[----:B---3--:R-:W-:-:S05]  /*6bb90*/  IADD3 R14, P4, R14, UR14, RZ ;  /* 0x0000000e0e0e7c10 */ /* 0x008fca000ff9e0ff */
[----:B------:R0:W-:Y:S04]  /*6bba0*/  STL [R1+0x3264], R14 ;  /* 0x0032640e01007387 */ /* 0x0001e80000100800 */
[----:B0-----:R-:W3:Y:S02]  /*6bbb0*/  LDL.LU R14, [R1+0x32ec] ;  /* 0x0032ec00010e7983 */ /* 0x001ee40000300800 */
[----:B---3--:R-:W-:-:S05]  /*6bbc0*/  IADD3.X R14, R14, UR6, RZ, P6, !PT ;  /* 0x000000060e0e7c10 */ /* 0x008fca000b7fe4ff */
[----:B------:R0:W-:Y:S04]  /*6bbd0*/  STL [R1+0x3208], R14 ;  /* 0x0032080e01007387 */ /* 0x0001e80000100800 */
[----:B0-----:R-:W3:Y:S01]  /*6bbe0*/  LDL.LU R14, [R1+0x32e8] ;  /* 0x0032e800010e7983 */ /* 0x001ee20000300800 */
[----:B----4-:R-:W-:Y:S02]  /*6bbf0*/  IADD3.X R20, R20, UR6, RZ, P5, !PT ;  /* 0x0000000614147c10 */ /* 0x010fe4000affe4ff */
[----:B------:R-:W-:Y:S02]  /*6bc00*/  IADD3 R18, P5, R18, UR14, RZ ;  /* 0x0000000e12127c10 */ /* 0x000fe4000ffbe0ff */
[----:B------:R-:W-:Y:S02]  /*6bc10*/  IADD3.X R17, R17, UR6, RZ, P0, !PT ;  /* 0x0000000611117c10 */ /* 0x000fe400087fe4ff */
[----:B------:R-:W-:-:S02]  /*6bc20*/  IADD3 R16, P0, R16, UR14, RZ ;  /* 0x0000000e10107c10 */ /* 0x000fc4000ff1e0ff */
[----:B------:R-:W-:Y:S02]  /*6bc30*/  IADD3.X R27, R27, UR6, RZ, P1, !PT ;  /* 0x000000061b1b7c10 */ /* 0x000fe40008ffe4ff */
[----:B------:R-:W-:Y:S02]  /*6bc40*/  IADD3 R29, P1, R29, UR14, RZ ;  /* 0x0000000e1d1d7c10 */ /* 0x000fe4000ff3e0ff */
[----:B---3--:R-:W-:-:S05]  /*6bc50*/  IADD3 R14, P6, R14, UR14, RZ ;  /* 0x0000000e0e0e7c10 */ /* 0x008fca000ffde0ff */
[----:B------:R0:W-:Y:S01]  /*6bc60*/  STL [R1+0x322c], R14 ;  /* 0x00322c0e01007387 */ /* 0x0001e20000100800 */
[----:B------:R-:W-:-:S03]  /*6bc70*/  IADD3.X R13, R13, UR6, RZ, P6, !PT ;  /* 0x000000060d0d7c10 */ /* 0x000fc6000b7fe4ff */
[----:B0-----:R1:W5:Y:S04]  /*6bc80*/  LDL.LU R14, [R1+0x32e4] ;  /* 0x0032e400010e7983 */ /* 0x0013680000300800 */
[----:B------:R0:W-:Y:S04]  /*6bc90*/  STL [R1+0x3210], R20 ;  /* 0x0032101401007387 */ /* 0x0001e80000100800 */
[----:B0-----:R1:W5:Y:S04]  /*6bca0*/  LDL.LU R20, [R1+0x32e0] ;  /* 0x0032e00001147983 */ /* 0x0013680000300800 */
[----:B------:R0:W-:Y:S04]  /*6bcb0*/  STL [R1+0x3274], R18 ;  /* 0x0032741201007387 */ /* 0x0001e80000100800 */
[----:B0-----:R-:W3:Y:S04]  /*6bcc0*/  LDL.LU R18, [R1+0x32dc] ;  /* 0x0032dc0001127983 */ /* 0x001ee80000300800 */
[----:B------:R0:W-:Y:S04]  /*6bcd0*/  STL [R1+0x3218], R17 ;  /* 0x0032181101007387 */ /* 0x0001e80000100800 */
[----:B0-----:R-:W4:Y:S04]  /*6bce0*/  LDL.LU R17, [R1+0x32d8] ;  /* 0x0032d80001117983 */ /* 0x001f280000300800 */
[----:B------:R0:W-:Y:S04]  /*6bcf0*/  STL [R1+0x323c], R16 ;  /* 0x00323c1001007387 */ /* 0x0001e80000100800 */
[----:B0-----:R-:W4:Y:S04]  /*6bd00*/  LDL.LU R16, [R1+0x32d4] ;  /* 0x0032d40001107983 */ /* 0x001f280000300800 */
[----:B------:R0:W-:Y:S04]  /*6bd10*/  STL [R1+0x3220], R13 ;  /* 0x0032200d01007387 */ /* 0x0001e80000100800 */
[----:B0-----:R-:W4:Y:S01]  /*6bd20*/  LDL.LU R13, [R1+0x32d0] ;  /* 0x0032d000010d7983 */ /* 0x001f220000300800 */
[----:B------:R-:W-:-:S02]  /*6bd30*/  IADD3 R26, P6, R26, UR14, RZ ;  /* 0x0000000e1a1a7c10 */ /* 0x000fc4000ffde0ff */
[----:B------:R-:W-:Y:S02]  /*6bd40*/  IADD3.X R28, R28, UR6, RZ, P0, !PT ;  /* 0x000000061c1c7c10 */ /* 0x000fe400087fe4ff */
[----:B------:R-:W-:Y:S01]  /*6bd50*/  IADD3.X R6, R6, UR6, RZ, P2, !PT ;  /* 0x0000000606067c10 */ /* 0x000fe200097fe4ff */
[----:B------:R0:W-:Y:S01]  /*6bd60*/  STL [R1+0x3284], R26 ;  /* 0x0032841a01007387 */ /* 0x0001e20000100800 */
[----:B------:R-:W-:Y:S02]  /*6bd70*/  IADD3 R11, P2, R11, UR14, RZ ;  /* 0x0000000e0b0b7c10 */ /* 0x000fe4000ff5e0ff */
[----:B------:R-:W-:Y:S02]  /*6bd80*/  IADD3.X R7, R7, UR6, RZ, P3, !PT ;  /* 0x0000000607077c10 */ /* 0x000fe40009ffe4ff */
[----:B------:R-:W-:Y:S02]  /*6bd90*/  IADD3 R12, P3, R12, UR14, RZ ;  /* 0x0000000e0c0c7c10 */ /* 0x000fe4000ff7e0ff */
[----:B------:R-:W-:Y:S01]  /*6bda0*/  IADD3.X R8, R8, UR6, RZ, P4, !PT ;  /* 0x0000000608087c10 */ /* 0x000fe2000a7fe4ff */
[----:B0-----:R1:W5:Y:S04]  /*6bdb0*/  LDL.LU R26, [R1+0x32cc] ;  /* 0x0032cc00011a7983 */ /* 0x0013680000300800 */
[----:B------:R0:W-:Y:S01]  /*6bdc0*/  STL [R1+0x3228], R27 ;  /* 0x0032281b01007387 */ /* 0x0001e20000100800 */
[----:B------:R-:W-:-:S02]  /*6bdd0*/  IADD3 R5, P4, R5, UR14, RZ ;  /* 0x0000000e05057c10 */ /* 0x000fc4000ff9e0ff */
[----:B------:R-:W-:Y:S02]  /*6bde0*/  IADD3.X R9, R9, UR6, RZ, P5, !PT ;  /* 0x0000000609097c10 */ /* 0x000fe4000affe4ff */
[----:B------:R-:W-:Y:S01]  /*6bdf0*/  IADD3 R4, P5, R4, UR14, RZ ;  /* 0x0000000e04047c10 */ /* 0x000fe2000ffbe0ff */
[----:B0-----:R1:W5:Y:S04]  /*6be00*/  LDL.LU R27, [R1+0x32c8] ;  /* 0x0032c800011b7983 */ /* 0x0013680000300800 */
[----:B------:R0:W-:Y:S01]  /*6be10*/  STL [R1+0x3294], R29 ;  /* 0x0032941d01007387 */ /* 0x0001e20000100800 */
[----:B------:R-:W-:Y:S02]  /*6be20*/  IADD3.X R2, R2, UR6, RZ, P6, !PT ;  /* 0x0000000602027c10 */ /* 0x000fe4000b7fe4ff */
[----:B------:R-:W-:Y:S01]  /*6be30*/  IADD3.X R0, R0, UR6, RZ, P2, !PT ;  /* 0x0000000600007c10 */ /* 0x000fe200097fe4ff */
[----:B0-----:R1:W5:Y:S04]  /*6be40*/  LDL.LU R29, [R1+0x32c4] ;  /* 0x0032c400011d7983 */ /* 0x0013680000300800 */
[----:B------:R0:W-:Y:S01]  /*6be50*/  STL [R1+0x3230], R28 ;  /* 0x0032301c01007387 */ /* 0x0001e20000100800 */
[----:B------:R-:W-:Y:S01]  /*6be60*/  IADD3 R3, P2, R3, UR14, RZ ;  /* 0x0000000e03037c10 */ /* 0x000fe2000ff5e0ff */
[----:B------:R-:W-:Y:S01]  /*6be70*/  UIADD3 UR7, UR15, 0x7f, URZ ;  /* 0x0000007f0f077890 */ /* 0x000fe2000fffe03f */
[----:B------:R-:W-:Y:S01]  /*6be80*/  IADD3 R21, P6, R21, UR14, RZ ;  /* 0x0000000e15157c10 */ /* 0x000fe2000ffde0ff */
[----:B0-----:R1:W5:Y:S04]  /*6be90*/  LDL.LU R28, [R1+0x32c0] ;  /* 0x0032c000011c7983 */ /* 0x0013680000300800 */
        /* <DEDUP_REMOVED lines=10> */
[----:B------:R-:W-:-:S03]  /*6bf40*/  IADD3.X R23, R23, UR6, RZ, P3, !PT ;  /* 0x0000000617177c10 */ /* 0x000fc60009ffe4ff */
[----:B------:R-:W-:Y:S01]  /*6bf50*/  STL [R1+0x3240], R0 ;  /* 0x0032400001007387 */ /* 0x000fe20000100800 */
[----:B------:R-:W-:Y:S01]  /*6bf60*/  IADD3.X R15, R15, UR6, RZ, P4, !PT ;  /* 0x000000060f0f7c10 */ /* 0x000fe2000a7fe4ff */
[----:B------:R-:W-:Y:S02]  /*6bf70*/  USHF.R.S32.HI UR8, URZ, 0x1f, UR7 ;  /* 0x0000001f3f087899 */ /* 0x000fe40008011407 */
[----:B------:R3:W-:Y:S01]  /*6bf80*/  STL [R1+0x328c], R3 ;  /* 0x00328c0301007387 */ /* 0x0007e20000100800 */
[----:B------:R-:W-:-:S03]  /*6bf90*/  IADD3.X R19, R19, UR6, RZ, P5, !PT ;  /* 0x0000000613137c10 */ /* 0x000fc6000affe4ff */
[----:B------:R1:W-:Y:S01]  /*6bfa0*/  STL [R1+0x3298], R21 ;  /* 0x0032981501007387 */ /* 0x0003e20000100800 */
[----:B--2---:R-:W-:-:S03]  /*6bfb0*/  IADD3.X R24, R24, UR6, RZ, P2, !PT ;  /* 0x0000000618187c10 */ /* 0x004fc600097fe4ff */
[----:B------:R1:W-:Y:S04]  /*6bfc0*/  STL [R1+0x3288], R22 ;  /* 0x0032881601007387 */ /* 0x0003e80000100800 */
[----:B------:R1:W-:Y:S01]  /*6bfd0*/  STL [R1+0x3250], R23 ;  /* 0x0032501701007387 */ /* 0x0003e20000100800 */
[----:B------:R-:W-:Y:S01]  /*6bfe0*/  IADD3.X R25, R25, UR6, RZ, P6, !PT ;  /* 0x0000000619197c10 */ /* 0x000fe2000b7fe4ff */
[----:B------:R-:W-:Y:S02]  /*6bff0*/  ULEA.HI UR8, UR8, UR7, URZ, 0x7 ;  /* 0x0000000708087291 */ /* 0x000fe4000f8f383f */
[----:B------:R1:W-:Y:S04]  /*6c000*/  STL [R1+0x3260], R15 ;  /* 0x0032600f01007387 */ /* 0x0003e80000100800 */
[----:B------:R1:W-:Y:S04]  /*6c010*/  STL [R1+0x3270], R19 ;  /* 0x0032701301007387 */ /* 0x0003e80000100800 */
[----:B------:R1:W-:Y:S01]  /*6c020*/  STL [R1+0x3280], R24 ;  /* 0x0032801801007387 */ /* 0x0003e20000100800 */
[----:B------:R-:W-:-:S06]  /*6c030*/  USHF.R.S32.HI UR8, URZ, 0x7, UR8 ;  /* 0x000000073f087899 */ /* 0x000fcc0008011408 */
[----:B------:R-:W-:Y:S01]  /*6c040*/  ISETP.NE.U32.AND P0, PT, R10, UR8, PT ;  /* 0x000000080a007c0c */ /* 0x000fe2000bf05070 */
[----:B---3--:R-:W-:Y:S02]  /*6c050*/  IMAD.MOV.U32 R3, RZ, RZ, R18 ;  /* 0x000000ffff037224 */ /* 0x008fe400078e0012 */
[----:B----4-:R-:W-:Y:S02]  /*6c060*/  IMAD.MOV.U32 R5, RZ, RZ, R17 ;  /* 0x000000ffff057224 */ /* 0x010fe400078e0011 */
[----:B------:R-:W-:-:S05]  /*6c070*/  IMAD.MOV.U32 R2, RZ, RZ, R16 ;  /* 0x000000ffff027224 */ /* 0x000fca00078e0010 */
[----:B------:R1:W-:Y:S04]  /*6c080*/  STL.64 [R1+0x3c0], R2 ;  /* 0x0003c00201007387 */ /* 0x0003e80000100a00 */
[----:B------:R1:W-:Y:S01]  /*6c090*/  STL [R1+0x3290], R25 ;  /* 0x0032901901007387 */ /* 0x0003e20000100800 */
[----:B------:R-:W-:-:S05]  /*6c0a0*/  IMAD.MOV.U32 R4, RZ, RZ, R13 ;  /* 0x000000ffff047224 */ /* 0x000fca00078e000d */
[----:B------:R1:W-:Y:S01]  /*6c0b0*/  STL.64 [R1+0x3c8], R4 ;  /* 0x0003c80401007387 */ /* 0x0003e20000100a00 */
[----:B------:R-:W-:Y:S05]  /*6c0c0*/  @P0 BRA `(.L_x_1) ;  /* 0xfffffa4000d80947 */ /* 0x000fea000383ffff */
[----:B------:R-:W2:Y:S04]  /*6c0d0*/  LDL.LU R8, [R1+0x6cc] ;  /* 0x0006cc0001087983 */ /* 0x000ea80000300800 */
[----:B-1----:R-:W2:Y:S04]  /*6c0e0*/  LDL.LU R25, [R1+0x1bc] ;  /* 0x0001bc0001197983 */ /* 0x002ea80000300800 */
[----:B------:R-:W3:Y:S04]  /*6c0f0*/  LDL.LU R5, [R1+0x6c4] ;  /* 0x0006c40001057983 */ /* 0x000ee80000300800 */
[----:B------:R-:W3:Y:S04]  /*6c100*/  LDL.LU R24, [R1+0x1b4] ;  /* 0x0001b40001187983 */ /* 0x000ee80000300800 */
[----:B------:R-:W4:Y:S04]  /*6c110*/  LDL.LU R22, [R1+0x57c] ;  /* 0x00057c0001167983 */ /* 0x000f280000300800 */
[----:B------:R-:W4:Y:S04]  /*6c120*/  LDL.LU R23, [R1+0x58c] ;  /* 0x00058c0001177983 */ /* 0x000f280000300800 */
[----:B------:R-:W4:Y:S04]  /*6c130*/  LDL.LU R15, [R1+0x574] ;  /* 0x00057400010f7983 */ /* 0x000f280000300800 */
[----:B------:R-:W4:Y:S04]  /*6c140*/  LDL.LU R19, [R1+0x584] ;  /* 0x0005840001137983 */ /* 0x000f280000300800 */
[----:B------:R-:W4:Y:S04]  /*6c150*/  LDL.LU R9, [R1+0x50c] ;  /* 0x00050c0001097983 */ /* 0x000f280000300800 */
[----:B------:R-:W4:Y:S04]  /*6c160*/  LDL.LU R21, [R1+0x51c] ;  /* 0x00051c0001157983 */ /* 0x000f280000300800 */
[----:B------:R-:W2:Y:S04]  /*6c170*/  LDL.LU R4, [R1+0x510] ;  /* 0x0005100001047983 */ /* 0x000ea80000300800 */
[----:B--2---:R-:W-:Y:S04]  /*6c180*/  STL [R1+0x33ac], R4 ;  /* 0x0033ac0401007387 */ /* 0x004fe80000100800 */
[----:B------:R-:W2:Y:S04]  /*6c190*/  LDL.LU R2, [R1+0x538] ;  /* 0x0005380001027983 */ /* 0x000ea80000300800 */
[----:B--2---:R-:W-:Y:S04]  /*6c1a0*/  STL [R1+0x33b0], R2 ;  /* 0x0033b00201007387 */ /* 0x004fe80000100800 */
[----:B------:R-:W2:Y:S04]  /*6c1b0*/  LDL.LU R0, [R1+0x520] ;  /* 0x0005200001007983 */ /* 0x000ea80000300800 */
[----:B--2---:R-:W-:Y:S04]  /*6c1c0*/  STL [R1+0x33b4], R0 ;  /* 0x0033b40001007387 */ /* 0x004fe80000100800 */
[----:B------:R-:W2:Y:S04]  /*6c1d0*/  LDL.LU R3, [R1+0x530] ;  /* 0x0005300001037983 */ /* 0x000ea80000300800 */
[----:B--2---:R-:W-:Y:S04]  /*6c1e0*/  STL [R1+0x33b8], R3 ;  /* 0x0033b80301007387 */ /* 0x004fe80000100800 */
[----:B-----5:R0:W-:Y:S04]  /*6c1f0*/  STL [R1+0x32c4], R28 ;  /* 0x0032c41c01007387 */ /* 0x0201e80000100800 */
[----:B0-----:R-:W2:Y:S01]  /*6c200*/  LDL.LU R28, [R1+0x528] ;  /* 0x00052800011c7983 */ /* 0x001ea20000300800 */
[----:B------:R-:W-:-:S03]  /*6c210*/  F2FP.F16.F32.PACK_AB R27, R20, R27 ;  /* 0x0000001b141b723e */ /* 0x000fc600000000ff */
[----:B--2---:R-:W-:Y:S04]  /*6c220*/  STL [R1+0x33bc], R28 ;  /* 0x0033bc1c01007387 */ /* 0x004fe80000100800 */
[----:B------:R0:W-:Y:S04]  /*6c230*/  STL [R1+0x32c0], R29 ;  /* 0x0032c01d01007387 */ /* 0x0001e80000100800 */
[----:B0-----:R-:W2:Y:S04]  /*6c240*/  LDL.LU R29, [R1+0x5c0] ;  /* 0x0005c000011d7983 */ /* 0x001ea80000300800 */
[----:B--2---:R-:W-:Y:S04]  /*6c250*/  STL [R1+0x33c0], R29 ;  /* 0x0033c01d01007387 */ /* 0x004fe80000100800 */
[----:B------:R0:W-:Y:S04]  /*6c260*/  STL [R1+0x32c8], R27 ;  /* 0x0032c81b01007387 */ /* 0x0001e80000100800 */
[----:B0-----:R-:W2:Y:S01]  /*6c270*/  LDL.LU R27, [R1+0x5b0] ;  /* 0x0005b000011b7983 */ /* 0x001ea20000300800 */
[----:B------:R-:W-:-:S03]  /*6c280*/  F2FP.F16.F32.PACK_AB R26, R14, R26 ;  /* 0x0000001a0e1a723e */ /* 0x000fc600000000ff */
[----:B--2---:R-:W-:Y:S04]  /*6c290*/  STL [R1+0x33c4], R27 ;  /* 0x0033c41b01007387 */ /* 0x004fe80000100800 */
[----:B------:R-:W2:Y:S04]  /*6c2a0*/  LDL.LU R20, [R1+0x504] ;  /* 0x0005040001147983 */ /* 0x000ea80000300800 */
[----:B------:R-:W2:Y:S04]  /*6c2b0*/  LDL.LU R14, [R1+0x514] ;  /* 0x00051400010e7983 */ /* 0x000ea80000300800 */
[----:B------:R0:W-:Y:S04]  /*6c2c0*/  STL [R1+0x32cc], R26 ;  /* 0x0032cc1a01007387 */ /* 0x0001e80000100800 */
[----:B0-----:R-:W3:Y:S01]  /*6c2d0*/  LDL.LU R26, [R1+0x5c8] ;  /* 0x0005c800011a7983 */ /* 0x001ee20000300800 */
[----:B------:R-:W-:-:S03]  /*6c2e0*/  F2FP.F16.F32.PACK_AB R25, R8, R25 ;  /* 0x000000190819723e */ /* 0x000fc600000000ff */
[----:B---3--:R-:W-:Y:S04]  /*6c2f0*/  STL [R1+0x33c8], R26 ;  /* 0x0033c81a01007387 */ /* 0x008fe80000100800 */
[----:B------:R0:W-:Y:S04]  /*6c300*/  STL [R1+0x32d0], R25 ;  /* 0x0032d01901007387 */ /* 0x0001e80000100800 */
[----:B0-----:R-:W3:Y:S01]  /*6c310*/  LDL.LU R25, [R1+0x5b8] ;  /* 0x0005b80001197983 */ /* 0x001ee20000300800 */
[----:B------:R-:W-:-:S03]  /*6c320*/  F2FP.F16.F32.PACK_AB R24, R5, R24 ;  /* 0x000000180518723e */ /* 0x000fc600000000ff */
[----:B---3--:R-:W-:Y:S04]  /*6c330*/  STL [R1+0x33cc], R25 ;  /* 0x0033cc1901007387 */ /* 0x008fe80000100800 */
[----:B------:R0:W-:Y:S04]  /*6c340*/  STL [R1+0x32d4], R24 ;  /* 0x0032d41801007387 */ /* 0x0001e80000100800 */
[----:B0-----:R-:W3:Y:S01]  /*6c350*/  LDL.LU R24, [R1+0x550] ;  /* 0x0005500001187983 */ /* 0x001ee20000300800 */
[----:B----4-:R-:W-:Y:S02]  /*6c360*/  F2FP.F16.F32.PACK_AB R23, R22, R23 ;  /* 0x000000171617723e */ /* 0x010fe400000000ff */
[----:B------:R-:W-:-:S02]  /*6c370*/  F2FP.F16.F32.PACK_AB R22, R15, R19 ;  /* 0x000000130f16723e */ /* 0x000fc400000000ff */
[----:B------:R-:W-:Y:S02]  /*6c380*/  F2FP.F16.F32.PACK_AB R21, R9, R21 ;  /* 0x000000150915723e */ /* 0x000fe400000000ff */
[----:B--2---:R-:W-:Y:S01]  /*6c390*/  F2FP.F16.F32.PACK_AB R20, R20, R14 ;  /* 0x0000000e1414723e */ /* 0x004fe200000000ff */
[----:B---3--:R-:W-:Y:S04]  /*6c3a0*/  STL [R1+0x33d0], R24 ;  /* 0x0033d01801007387 */ /* 0x008fe80000100800 */
[----:B------:R0:W-:Y:S04]  /*6c3b0*/  STL [R1+0x32d8], R23 ;  /* 0x0032d81701007387 */ /* 0x0001e80000100800 */
[----:B0-----:R-:W2:Y:S04]  /*6c3c0*/  LDL.LU R23, [R1+0x540] ;  /* 0x0005400001177983 */ /* 0x001ea80000300800 */
[----:B------:R-:W3:Y:S04]  /*6c3d0*/  LDL.LU R24, [R1+0x5ac] ;  /* 0x0005ac0001187983 */ /* 0x000ee80000300800 */
[----:B------:R-:W3:Y:S04]  /*6c3e0*/  LDL.LU R19, [R1+0x59c] ;  /* 0x00059c0001137983 */ /* 0x000ee80000300800 */
[----:B------:R-:W4:Y:S04]  /*6c3f0*/  LDL.LU R25, [R1+0x5a4] ;  /* 0x0005a40001197983 */ /* 0x000f280000300800 */
[----:B------:R-:W4:Y:S04]  /*6c400*/  LDL.LU R18, [R1+0x594] ;  /* 0x0005940001127983 */ /* 0x000f280000300800 */
[----:B------:R-:W2:Y:S04]  /*6c410*/  LDL.LU R26, [R1+0x54c] ;  /* 0x00054c00011a7983 */ /* 0x000ea80000300800 */
[----:B------:R-:W2:Y:S04]  /*6c420*/  LDL.LU R17, [R1+0x55c] ;  /* 0x00055c0001117983 */ /* 0x000ea80000300800 */
[----:B------:R-:W2:Y:S04]  /*6c430*/  LDL.LU R27, [R1+0x544] ;  /* 0x00054400011b7983 */ /* 0x000ea80000300800 */
[----:B------:R-:W2:Y:S04]  /*6c440*/  LDL.LU R16, [R1+0x554] ;  /* 0x0005540001107983 */ /* 0x000ea80000300800 */
[----:B------:R-:W2:Y:S04]  /*6c450*/  LDL.LU R29, [R1+0x5bc] ;  /* 0x0005bc00011d7983 */ /* 0x000ea80000300800 */
[----:B------:R-:W2:Y:S04]  /*6c460*/  LDL.LU R15, [R1+0x5cc] ;  /* 0x0005cc00010f7983 */ /* 0x000ea80000300800 */
[----:B------:R0:W-:Y:S04]  /*6c470*/  STL [R1+0x32dc], R22 ;  /* 0x0032dc1601007387 */ /* 0x0001e80000100800 */
[----:B0-----:R-:W2:Y:S04]  /*6c480*/  LDL.LU R22, [R1+0x558] ;  /* 0x0005580001167983 */ /* 0x001ea80000300800 */
[----:B------:R0:W-:Y:S04]  /*6c490*/  STL [R1+0x32e0], R21 ;  /* 0x0032e01501007387 */ /* 0x0001e80000100800 */
        /* <DEDUP_REMOVED lines=16> */
[----:B------:R0:W-:Y:S04]  /*6c5a0*/  STL [R1+0x32e4], R20 ;  /* 0x0032e41401007387 */ /* 0x0001e80000100800 */
[----:B0-----:R-:W2:Y:S01]  /*6c5b0*/  LDL.LU R20, [R1+0x590] ;  /* 0x0005900001147983 */ /* 0x001ea20000300800 */
[----:B---3--:R-:W-:-:S03]  /*6c5c0*/  F2FP.F16.F32.PACK_AB R19, R24, R19 ;  /* 0x000000131813723e */ /* 0x008fc600000000ff */
[----:B------:R-:W3:Y:S04]  /*6c5d0*/  LDL.LU R24, [R1+0x33d0] ;  /* 0x0033d00001187983 */ /* 0x000ee80000300800 */
[----:B------:R0:W-:Y:S01]  /*6c5e0*/  STL [R1+0x32e8], R19 ;  /* 0x0032e81301007387 */ /* 0x0001e20000100800 */
[----:B----4-:R-:W-:-:S03]  /*6c5f0*/  F2FP.F16.F32.PACK_AB R18, R25, R18 ;  /* 0x000000121912723e */ /* 0x010fc600000000ff */
[----:B0-----:R-:W4:Y:S01]  /*6c600*/  LDL.LU R19, [R1+0x5a0] ;  /* 0x0005a00001137983 */ /* 0x001f220000300800 */
[----:B--2---:R-:W-:-:S03]  /*6c610*/  F2FP.F16.F32.PACK_AB R17, R26, R17 ;  /* 0x000000111a11723e */ /* 0x004fc600000000ff */
[----:B------:R-:W2:Y:S04]  /*6c620*/  LDL.LU R25, [R1+0x33cc] ;  /* 0x0033cc0001197983 */ /* 0x000ea80000300800 */
[----:B------:R0:W-:Y:S01]  /*6c630*/  STL [R1+0x32ec], R18 ;  /* 0x0032ec1201007387 */ /* 0x0001e20000100800 */
[----:B------:R-:W-:-:S03]  /*6c640*/  F2FP.F16.F32.PACK_AB R16, R27, R16 ;  /* 0x000000101b10723e */ /* 0x000fc600000000ff */
[----:B0-----:R-:W3:Y:S01]  /*6c650*/  LDL.LU R18, [R1+0x598] ;  /* 0x0005980001127983 */ /* 0x001ee20000300800 */
[----:B------:R-:W-:-:S03]  /*6c660*/  F2FP.F16.F32.PACK_AB R15, R29, R15 ;  /* 0x0000000f1d0f723e */ /* 0x000fc600000000ff */
[----:B------:R-:W2:Y:S04]  /*6c670*/  LDL.LU R26, [R1+0x33c8] ;  /* 0x0033c800011a7983 */ /* 0x000ea80000300800 */
[----:B------:R0:W-:Y:S04]  /*6c680*/  STL [R1+0x32f0], R17 ;  /* 0x0032f01101007387 */ /* 0x0001e80000100800 */
[----:B0-----:R-:W3:Y:S04]  /*6c690*/  LDL.LU R17, [R1+0x5a8] ;  /* 0x0005a80001117983 */ /* 0x001ee80000300800 */
[----:B------:R-:W2:Y:S04]  /*6c6a0*/  LDL.LU R27, [R1+0x33c4] ;  /* 0x0033c400011b7983 */ /* 0x000ea80000300800 */
[----:B------:R0:W-:Y:S01]  /*6c6b0*/  STL [R1+0x32f4], R16 ;  /* 0x0032f41001007387 */ /* 0x0001e20000100800 */
[----:B------:R-:W-:-:S03]  /*6c6c0*/  F2FP.F16.F32.PACK_AB R14, R28, R14 ;  /* 0x0000000e1c0e723e */ /* 0x000fc600000000ff */
[----:B0-----:R-:W4:Y:S04]  /*6c6d0*/  LDL.LU R16, [R1+0x500] ;  /* 0x0005000001107983 */ /* 0x001f280000300800 */
[----:B------:R-:W2:Y:S01]  /*6c6e0*/  LDL.LU R29, [R1+0x33c0] ;  /* 0x0033c000011d7983 */ /* 0x000ea20000300800 */
[----:B------:R-:W-:-:S03]  /*6c6f0*/  F2FP.F16.F32.PACK_AB R13, R3, R13 ;  /* 0x0000000d030d723e */ /* 0x000fc600000000ff */
[----:B------:R0:W-:Y:S01]  /*6c700*/  STL [R1+0x32f8], R15 ;  /* 0x0032f80f01007387 */ /* 0x0001e20000100800 */
[----:B------:R-:W-:-:S03]  /*6c710*/  F2FP.F16.F32.PACK_AB R12, R0, R12 ;  /* 0x0000000c000c723e */ /* 0x000fc600000000ff */
[----:B0-----:R-:W3:Y:S04]  /*6c720*/  LDL.LU R15, [R1+0x508] ;  /* 0x00050800010f7983 */ /* 0x001ee80000300800 */
[----:B------:R-:W4:Y:S04]  /*6c730*/  LDL.LU R28, [R1+0x33bc] ;  /* 0x0033bc00011c7983 */ /* 0x000f280000300800 */
[----:B------:R0:W-:Y:S01]  /*6c740*/  STL [R1+0x32fc], R14 ;  /* 0x0032fc0e01007387 */ /* 0x0001e20000100800 */
[----:B------:R-:W-:-:S03]  /*6c750*/  F2FP.F16.F32.PACK_AB R11, R2, R11 ;  /* 0x0000000b020b723e */ /* 0x000fc600000000ff */
[----:B0-----:R-:W2:Y:S04]  /*6c760*/  LDL.LU R14, [R1+0x570] ;  /* 0x00057000010e7983 */ /* 0x001ea80000300800 */
[----:B------:R-:W4:Y:S04]  /*6c770*/  LDL.LU R3, [R1+0x33b8] ;  /* 0x0033b80001037983 */ /* 0x000f280000300800 */
[----:B------:R0:W-:Y:S04]  /*6c780*/  STL [R1+0x3300], R13 ;  /* 0x0033000d01007387 */ /* 0x0001e80000100800 */
[----:B0-----:R-:W4:Y:S04]  /*6c790*/  LDL.LU R13, [R1+0x578] ;  /* 0x00057800010d7983 */ /* 0x001f280000300800 */
[----:B------:R-:W4:Y:S04]  /*6c7a0*/  LDL.LU R0, [R1+0x33b4] ;  /* 0x0033b40001007983 */ /* 0x000f280000300800 */
[----:B------:R0:W-:Y:S01]  /*6c7b0*/  STL [R1+0x3304], R12 ;  /* 0x0033040c01007387 */ /* 0x0001e20000100800 */
[----:B------:R-:W-:-:S03]  /*6c7c0*/  F2FP.F16.F32.PACK_AB R10, R4, R10 ;  /* 0x0000000a040a723e */ /* 0x000fc600000000ff */
[----:B0-----:R-:W4:Y:S04]  /*6c7d0*/  LDL.LU R12, [R1+0x6c0] ;  /* 0x0006c000010c7983 */ /* 0x001f280000300800 */
[----:B------:R-:W4:Y:S04]  /*6c7e0*/  LDL.LU R2, [R1+0x33b0] ;  /* 0x0033b00001027983 */ /* 0x000f280000300800 */
[----:B------:R0:W-:Y:S04]  /*6c7f0*/  STL [R1+0x3308], R11 ;  /* 0x0033080b01007387 */ /* 0x0001e80000100800 */
[----:B0-----:R-:W4:Y:S04]  /*6c800*/  LDL.LU R11, [R1+0x6c8] ;  /* 0x0006c800010b7983 */ /* 0x001f280000300800 */
[----:B------:R-:W4:Y:S04]  /*6c810*/  LDL.LU R4, [R1+0x33ac] ;  /* 0x0033ac0001047983 */ /* 0x000f280000300800 */
[----:B------:R-:W-:Y:S01]  /*6c820*/  STL [R1+0x330c], R10 ;  /* 0x00330c0a01007387 */ /* 0x000fe20000100800 */
[----:B---3--:R-:W-:-:S02]  /*6c830*/  F2FP.F16.F32.PACK_AB R5, R15, R5 ;  /* 0x000000050f05723e */ /* 0x008fc400000000ff */
[----:B--2---:R-:W-:Y:S02]  /*6c840*/  F2FP.F16.F32.PACK_AB R6, R14, R6 ;  /* 0x000000060e06723e */ /* 0x004fe400000000ff */
[----:B----4-:R-:W-:Y:S02]  /*6c850*/  F2FP.F16.F32.PACK_AB R7, R13, R7 ;  /* 0x000000070d07723e */ /* 0x010fe400000000ff */
[----:B------:R-:W-:Y:S02]  /*6c860*/  F2FP.F16.F32.PACK_AB R0, R0, R3 ;  /* 0x000000030000723e */ /* 0x000fe400000000ff */
[----:B------:R-:W-:Y:S02]  /*6c870*/  F2FP.F16.F32.PACK_AB R8, R12, R8 ;  /* 0x000000080c08723e */ /* 0x000fe400000000ff */
[----:B------:R-:W-:Y:S02]  /*6c880*/  F2FP.F16.F32.PACK_AB R2, R28, R2 ;  /* 0x000000021c02723e */ /* 0x000fe400000000ff */
[----:B------:R-:W-:-:S02]  /*6c890*/  F2FP.F16.F32.PACK_AB R9, R11, R9 ;  /* 0x000000090b09723e */ /* 0x000fc400000000ff */
[----:B------:R-:W-:-:S03]  /*6c8a0*/  F2FP.F16.F32.PACK_AB R4, R16, R4 ;  /* 0x000000041004723e */ /* 0x000fc600000000ff */
[----:B------:R-:W-:Y:S04]  /*6c8b0*/  STL [R1+0x3310], R9 ;  /* 0x0033100901007387 */ /* 0x000fe80000100800 */
[----:B------:R-:W-:Y:S04]  /*6c8c0*/  STL [R1+0x3314], R8 ;  /* 0x0033140801007387 */ /* 0x000fe80000100800 */
[----:B------:R-:W-:Y:S04]  /*6c8d0*/  STL [R1+0x3318], R7 ;  /* 0x0033180701007387 */ /* 0x000fe80000100800 */
[----:B------:R0:W-:Y:S04]  /*6c8e0*/  STL [R1+0x331c], R6 ;  /* 0x00331c0601007387 */ /* 0x0001e80000100800 */
[----:B------:R1:W-:Y:S04]  /*6c8f0*/  STL [R1+0x3320], R5 ;  /* 0x0033200501007387 */ /* 0x0003e80000100800 */
[----:B------:R2:W-:Y:S01]  /*6c900*/  STL [R1+0x3324], R4 ;  /* 0x0033240401007387 */ /* 0x0005e20000100800 */
[----:B0-----:R-:W-:-:S02]  /*6c910*/  F2FP.F16.F32.PACK_AB R6, R17, R18 ;  /* 0x000000121106723e */ /* 0x001fc400000000ff */
[----:B-1----:R-:W-:-:S03]  /*6c920*/  F2FP.F16.F32.PACK_AB R5, R19, R20 ;  /* 0x000000141305723e */ /* 0x002fc600000000ff */
[----:B------:R0:W-:Y:S01]  /*6c930*/  STL [R1+0xc], R6 ;  /* 0x00000c0601007387 */ /* 0x0001e20000100800 */
[----:B--2---:R-:W-:-:S03]  /*6c940*/  F2FP.F16.F32.PACK_AB R4, R21, R22 ;  /* 0x000000161504723e */ /* 0x004fc600000000ff */
[----:B------:R1:W-:Y:S04]  /*6c950*/  STL [R1+0x8], R5 ;  /* 0x0000080501007387 */ /* 0x0003e80000100800 */
[----:B------:R2:W-:Y:S01]  /*6c960*/  STL [R1+0x4], R4 ;  /* 0x0000040401007387 */ /* 0x0005e20000100800 */
[----:B0-----:R-:W-:Y:S02]  /*6c970*/  F2FP.F16.F32.PACK_AB R6, R23, R24 ;  /* 0x000000181706723e */ /* 0x001fe400000000ff */
[----:B-1----:R-:W-:-:S03]  /*6c980*/  F2FP.F16.F32.PACK_AB R5, R25, R26 ;  /* 0x0000001a1905723e */ /* 0x002fc600000000ff */
[----:B------:R-:W-:Y:S01]  /*6c990*/  STL [R1], R6 ;  /* 0x0000000601007387 */ /* 0x000fe20000100800 */
[----:B--2---:R-:W-:-:S03]  /*6c9a0*/  F2FP.F16.F32.PACK_AB R4, R27, R29 ;  /* 0x0000001d1b04723e */ /* 0x004fc600000000ff */
[----:B------:R-:W-:Y:S04]  /*6c9b0*/  STL [R1+0x1c], R5 ;  /* 0x00001c0501007387 */ /* 0x000fe80000100800 */
[----:B------:R0:W-:Y:S04]  /*6c9c0*/  STL [R1+0x18], R4 ;  /* 0x0000180401007387 */ /* 0x0001e80000100800 */
[----:B0-----:R-:W2:Y:S04]  /*6c9d0*/  LDL.LU R4, [R1+0x658] ;  /* 0x0006580001047983 */ /* 0x001ea80000300800 */
[----:B------:R-:W-:Y:S04]  /*6c9e0*/  STL [R1+0x14], R2 ;  /* 0x0000140201007387 */ /* 0x000fe80000100800 */
[----:B--2---:R0:W-:Y:S04]  /*6c9f0*/  STL [R1+0x332c], R4 ;  /* 0x00332c0401007387 */ /* 0x0041e80000100800 */
[----:B------:R-:W-:Y:S04]  /*6ca00*/  STL [R1+0x10], R0 ;  /* 0x0000100001007387 */ /* 0x000fe80000100800 */
[----:B0-----:R-:W2:Y:S04]  /*6ca10*/  LDL.LU R4, [R1+0x614] ;  /* 0x0006140001047983 */ /* 0x001ea80000300800 */
[----:B--2---:R0:W-:Y:S04]  /*6ca20*/  STL [R1+0x3334], R4 ;  /* 0x0033340401007387 */ /* 0x0041e80000100800 */
        /* <DEDUP_REMOVED lines=29> */
[----:B------:R-:W3:Y:S04]  /*6cc00*/  LDL.LU R5, [R1+0x620] ;  /* 0x0006200001057983 */ /* 0x000ee80000300800 */
[----:B---3--:R0:W-:Y:S04]  /*6cc10*/  STL [R1+0x3328], R5 ;  /* 0x0033280501007387 */ /* 0x0081e80000100800 */
[----:B0-----:R-:W3:Y:S04]  /*6cc20*/  LDL.LU R5, [R1+0x628] ;  /* 0x0006280001057983 */ /* 0x001ee80000300800 */
        /* <DEDUP_REMOVED lines=31> */
[----:B0-----:R-:W2:Y:S04]  /*6ce20*/  LDL.LU R5, [R1+0x62c] ;  /* 0x00062c0001057983 */ /* 0x001ea80000300800 */
[----:B------:R-:W3:Y:S04]  /*6ce30*/  LDL.LU R6, [R1+0x650] ;  /* 0x0006500001067983 */ /* 0x000ee80000300800 */
[----:B------:R-:W4:Y:S04]  /*6ce40*/  LDL.LU R7, [R1+0x6d8] ;  /* 0x0006d80001077983 */ /* 0x000f280000300800 */
        /* <DEDUP_REMOVED lines=25> */
[----:B--2---:R-:W-:-:S03]  /*6cfe0*/  F2FP.F16.F32.PACK_AB R4, R5, R4 ;  /* 0x000000040504723e */ /* 0x004fc600000000ff */
[----:B------:R-:W2:Y:S04]  /*6cff0*/  LDL.LU R5, [R1+0x33a8] ;  /* 0x0033a80001057983 */ /* 0x000ea80000300800 */
[----:B------:R0:W-:Y:S04]  /*6d000*/  STL [R1+0x2c], R4 ;  /* 0x00002c0401007387 */ /* 0x0001e80000100800 */
[----:B0-----:R-:W2:Y:S02]  /*6d010*/  LDL.LU R4, [R1+0x33a4] ;  /* 0x0033a40001047983 */ /* 0x001ea40000300800 */
[----:B--2---:R-:W-:-:S02]  /*6d020*/  F2FP.F16.F32.PACK_AB R4, R5, R4 ;  /* 0x000000040504723e */ /* 0x004fc400000000ff */
        /* <DEDUP_REMOVED lines=60> */
[----:B------:R-:W2:Y:S01]  /*6d3f0*/  LDL.LU R5, [R1+0x3328] ;  /* 0x0033280001057983 */ /* 0x000ea20000300800 */
[----:B----4-:R-:W-:-:S03]  /*6d400*/  F2FP.F16.F32.PACK_AB R8, R7, R8 ;  /* 0x000000080708723e */ /* 0x010fc600000000ff */
[----:B------:R0:W-:Y:S01]  /*6d410*/  STL [R1+0x6c], R4 ;  /* 0x00006c0401007387 */ /* 0x0001e20000100800 */
[----:B---3--:R-:W-:Y:S02]  /*6d420*/  F2FP.F16.F32.PACK_AB R10, R9, R10 ;  /* 0x0000000a090a723e */ /* 0x008fe400000000ff */
[----:B------:R-:W-:Y:S01]  /*6d430*/  F2FP.F16.F32.PACK_AB R12, R11, R12 ;  /* 0x0000000c0b0c723e */ /* 0x000fe200000000ff */
[----:B0-----:R0:W5:Y:S01]  /*6d440*/  LDL.LU R4, [R1+0x3324] ;  /* 0x0033240001047983 */ /* 0x0011620000300800 */
[----:B------:R-:W-:Y:S02]  /*6d450*/  F2FP.F16.F32.PACK_AB R14, R13, R14 ;  /* 0x0000000e0d0e723e */ /* 0x000fe400000000ff */
[----:B------:R-:W-:Y:S02]  /*6d460*/  F2FP.F16.F32.PACK_AB R16, R15, R16 ;  /* 0x000000100f10723e */ /* 0x000fe400000000ff */
[----:B------:R-:W-:Y:S02]  /*6d470*/  F2FP.F16.F32.PACK_AB R18, R17, R18 ;  /* 0x000000121112723e */ /* 0x000fe400000000ff */
[----:B------:R-:W-:-:S02]  /*6d480*/  F2FP.F16.F32.PACK_AB R20, R19, R20 ;  /* 0x000000141314723e */ /* 0x000fc400000000ff */
[----:B------:R-:W-:Y:S02]  /*6d490*/  F2FP.F16.F32.PACK_AB R22, R21, R22 ;  /* 0x000000161516723e */ /* 0x000fe400000000ff */
[----:B------:R-:W-:Y:S02]  /*6d4a0*/  F2FP.F16.F32.PACK_AB R24, R23, R24 ;  /* 0x000000181718723e */ /* 0x000fe400000000ff */
[----:B------:R-:W-:Y:S02]  /*6d4b0*/  F2FP.F16.F32.PACK_AB R26, R25, R26 ;  /* 0x0000001a191a723e */ /* 0x000fe400000000ff */
[----:B------:R-:W-:Y:S02]  /*6d4c0*/  F2FP.F16.F32.PACK_AB R28, R27, R28 ;  /* 0x0000001c1b1c723e */ /* 0x000fe400000000ff */
[----:B------:R-:W-:Y:S02]  /*6d4d0*/  F2FP.F16.F32.PACK_AB R2, R29, R2 ;  /* 0x000000021d02723e */ /* 0x000fe400000000ff */
[----:B--2---:R-:W-:-:S02]  /*6d4e0*/  F2FP.F16.F32.PACK_AB R6, R5, R6 ;  /* 0x000000060506723e */ /* 0x004fc400000000ff */
[----:B------:R0:W5:Y:S04]  /*6d4f0*/  LDL.LU R5, [R1+0x3320] ;  /* 0x0033200001057983 */ /* 0x0001680000300800 */
[----:B------:R1:W-:Y:S04]  /*6d500*/  STL [R1+0x68], R6 ;  /* 0x0000680601007387 */ /* 0x0003e80000100800 */
[----:B-1----:R0:W5:Y:S04]  /*6d510*/  LDL.LU R6, [R1+0x331c] ;  /* 0x00331c0001067983 */ /* 0x0021680000300800 */
        /* <DEDUP_REMOVED lines=32> */
[----:B-1----:R-:W2:Y:S04]  /*6d720*/  LDL.LU R28, [R1+0x32c4] ;  /* 0x0032c400011c7983 */ /* 0x002ea80000300800 */
[----:B------:R-:W2:Y:S04]  /*6d730*/  LDL.LU R29, [R1+0x32c0] ;  /* 0x0032c000011d7983 */ /* 0x000ea80000300800 */
[----:B------:R1:W-:Y:S02]  /*6d740*/  STL [R1+0x98], R2 ;  /* 0x0000980201007387 */ /* 0x0003e40000100800 */
[----:B-1----:R-:W-:-:S02]  /*6d750*/  F2FP.F16.F32.PACK_AB R2, R0, R3 ;  /* 0x000000030002723e */ /* 0x002fc400000000ff */
[----:B--2---:R-:W-:-:S05]  /*6d760*/  F2FP.F16.F32.PACK_AB R0, R29, R28 ;  /* 0x0000001c1d00723e */ /* 0x004fca00000000ff */
[----:B------:R0:W-:Y:S04]  /*6d770*/  STL [R1+0x90], R0 ;  /* 0x0000900001007387 */ /* 0x0001e80000100800 */
[----:B------:R0:W-:Y:S02]  /*6d780*/  STL [R1+0x94], R2 ;  /* 0x0000940201007387 */ /* 0x0001e40000100800 */
.L_x_0:
[----:B-----5:R-:W-:Y:S01]  /*6d790*/  STL.64 [R1+0x33d8], R6 ;  /* 0x0033d80601007387 */ /* 0x020fe20000100a00 */
[----:B------:R-:W1:Y:S01]  /*6d7a0*/  S2R R28, SR_TID.X ;  /* 0x00000000001c7919 */ /* 0x000e620000002100 */
[----:B------:R-:W3:Y:S01]  /*6d7b0*/  S2UR UR5, SR_CgaCtaId ;  /* 0x00000000000579c3 */ /* 0x000ee20000008800 */
[----:B------:R-:W-:Y:S01]  /*6d7c0*/  UMOV UR4, 0x400 ;  /* 0x0000040000047882 */ /* 0x000fe20000000000 */
[----:B------:R-:W-:Y:S01]  /*6d7d0*/  ULDC.64 UR6, c[0x0][0x228] ;  /* 0x00008a0000067ab9 */ /* 0x000fe20000000a00 */
[----:B------:R4:W-:Y:S01]  /*6d7e0*/  STL.64 [R1+0x33d0], R4 ;  /* 0x0033d00401007387 */ /* 0x0009e20000100a00 */
[----:B------:R-:W-:Y:S01]  /*6d7f0*/  ULDC UR8, c[0x0][0x248] ;  /* 0x0000920000087ab9 */ /* 0x000fe20000000800 */
[----:B------:R-:W-:Y:S01]  /*6d800*/  ULDC UR9, c[0x0][0x228] ;  /* 0x00008a0000097ab9 */ /* 0x000fe20000000800 */
[----:B------:R-:W-:Y:S01]  /*6d810*/  ULDC UR12, c[0x0][0x228] ;  /* 0x00008a00000c7ab9 */ /* 0x000fe20000000800 */
[----:B----4-:R-:W4:Y:S04]  /*6d820*/  LDL.LU R4, [R1+0x80] ;  /* 0x0000800001047983 */ /* 0x010f280000300800 */
[----:B------:R-:W4:Y:S04]  /*6d830*/  LDL.LU R5, [R1+0x84] ;  /* 0x0000840001057983 */ /* 0x000f280000300800 */
[----:B------:R-:W4:Y:S04]  /*6d840*/  LDL.LU R6, [R1+0x88] ;  /* 0x0000880001067983 */ /* 0x000f280000300800 */
[----:B------:R-:W4:Y:S04]  /*6d850*/  LDL.LU R7, [R1+0x8c] ;  /* 0x00008c0001077983 */ /* 0x000f280000300800 */
[----:B------:R-:W-:Y:S04]  /*6d860*/  STL.64 [R1+0x33c8], R10 ;  /* 0x0033c80a01007387 */ /* 0x000fe80000100a00 */
[----:B------:R2:W-:Y:S04]  /*6d870*/  STL.64 [R1+0x33c0], R8 ;  /* 0x0033c00801007387 */ /* 0x0005e80000100a00 */
[----:B--2---:R-:W2:Y:S04]  /*6d880*/  LDL.LU R8, [R1+0x90] ;  /* 0x0000900001087983 */ /* 0x004ea80000300800 */
[----:B------:R-:W2:Y:S04]  /*6d890*/  LDL.LU R9, [R1+0x94] ;  /* 0x0000940001097983 */ /* 0x000ea80000300800 */
[----:B------:R-:W2:Y:S04]  /*6d8a0*/  LDL.LU R10, [R1+0x98] ;  /* 0x00009800010a7983 */ /* 0x000ea80000300800 */
[----:B------:R-:W2:Y:S04]  /*6d8b0*/  LDL.LU R11, [R1+0x9c] ;  /* 0x00009c00010b7983 */ /* 0x000ea80000300800 */
[----:B------:R0:W-:Y:S04]  /*6d8c0*/  STL.64 [R1+0x33b8], R14 ;  /* 0x0033b80e01007387 */ /* 0x0001e80000100a00 */
[----:B0-----:R-:W4:Y:S01]  /*6d8d0*/  LDL R15, [R1+0x329c] ;  /* 0x00329c00010f7983 */ /* 0x001f220000100800 */
[C---:B-1----:R-:W-:Y:S01]  /*6d8e0*/  IMAD.SHL.U32 R3, R28.reuse, 0x10, RZ ;  /* 0x000000101c037824 */ /* 0x042fe200078e00ff */
[----:B---3--:R-:W-:Y:S01]  /*6d8f0*/  ULEA UR4, UR5, UR4, 0x18 ;  /* 0x0000000405047291 */ /* 0x008fe2000f8ec03f */
[C---:B------:R-:W-:Y:S01]  /*6d900*/  IMAD.SHL.U32 R2, R28.reuse, 0x20, RZ ;  /* 0x000000201c027824 */ /* 0x040fe200078e00ff */
[----:B------:R-:W-:Y:S01]  /*6d910*/  STL.64 [R1+0x33b0], R12 ;  /* 0x0033b00c01007387 */ /* 0x000fe20000100a00 */
[----:B------:R-:W-:Y:S01]  /*6d920*/  IMAD.SHL.U32 R29, R28, 0x8, RZ ;  /* 0x000000081c1d7824 */ /* 0x000fe200078e00ff */
[----:B------:R-:W-:-:S02]  /*6d930*/  LOP3.LUT R3, R3, 0xf0, RZ, 0xc0, !PT ;  /* 0x000000f003037812 */ /* 0x000fc400078ec0ff */
[----:B------:R-:W-:Y:S01]  /*6d940*/  LOP3.LUT R2, R2, 0x200, RZ, 0xc0, !PT ;  /* 0x0000020002027812 */ /* 0x000fe200078ec0ff */
[----:B------:R-:W-:Y:S01]  /*6d950*/  STL.64 [R1+0x33a8], R18 ;  /* 0x0033a81201007387 */ /* 0x000fe20000100a00 */
[----:B------:R-:W-:Y:S02]  /*6d960*/  LOP3.LUT R29, R29, 0x100, RZ, 0xc0, !PT ;  /* 0x000001001d1d7812 */ /* 0x000fe400078ec0ff */
[----:B------:R-:W-:Y:S01]  /*6d970*/  IADD3 R2, R2, UR4, R3 ;  /* 0x0000000402027c10 */ /* 0x000fe2000fffe003 */
[----:B------:R-:W-:Y:S01]  /*6d980*/  STL.64 [R1+0x33a0], R16 ;  /* 0x0033a01001007387 */ /* 0x000fe20000100a00 */
[----:B------:R-:W-:-:S03]  /*6d990*/  LOP3.LUT R28, R28, 0x3f, RZ, 0xc0, !PT ;  /* 0x0000003f1c1c7812 */ /* 0x000fc600078ec0ff */
[----:B------:R-:W-:Y:S01]  /*6d9a0*/  IMAD.IADD R2, R29, 0x1, R2 ;  /* 0x000000011d027824 */ /* 0x000fe200078e0202 */
[----:B------:R-:W-:Y:S06]  /*6d9b0*/  BAR.SYNC.DEFER_BLOCKING 0x0 ;  /* 0x0000000000007b1d */ /* 0x000fec0000010000 */
[----:B------:R-:W-:Y:S04]  /*6d9c0*/  STL.64 [R1+0x3398], R22 ;  /* 0x0033981601007387 */ /* 0x000fe80000100a00 */
[----:B------:R-:W-:Y:S04]  /*6d9d0*/  STL.64 [R1+0x3390], R20 ;  /* 0x0033901401007387 */ /* 0x000fe80000100a00 */
[----:B------:R-:W-:Y:S04]  /*6d9e0*/  STL.64 [R1+0x3388], R26 ;  /* 0x0033881a01007387 */ /* 0x000fe80000100a00 */
[----:B------:R-:W-:Y:S04]  /*6d9f0*/  STL.64 [R1+0x3380], R24 ;  /* 0x0033801801007387 */ /* 0x000fe80000100a00 */
[----:B------:R-:W-:Y:S04]  /*6da00*/  STL [R1+0x3370], R29 ;  /* 0x0033701d01007387 */ /* 0x000fe80000100800 */
[----:B--2---:R-:W-:Y:S01]  /*6da10*/  STSM.16.M88.4 [R2], R8 ;  /* 0x0000000802007844 */ /* 0x004fe20000000200 */
[----:B----4-:R-:W-:-:S02]  /*6da20*/  VIADD R0, R15, 0x1 ;  /* 0x000000010f007836 */ /* 0x010fc40000000000 */
[----:B------:R-:W-:Y:S01]  /*6da30*/  VIADD R3, R15, 0x2 ;  /* 0x000000020f037836 */ /* 0x000fe20000000000 */
[----:B------:R-:W-:Y:S02]  /*6da40*/  BAR.SYNC.DEFER_BLOCKING 0x0 ;  /* 0x0000000000007b1d */ /* 0x000fe40000010000 */
[----:B------:R-:W-:Y:S02]  /*6da50*/  ISETP.GE.AND P1, PT, R0, UR7, PT ;  /* 0x0000000700007c0c */ /* 0x000fe4000bf26270 */
[----:B------:R-:W-:-:S04]  /*6da60*/  LEA R0, R28, UR4, 0x4 ;  /* 0x000000041c007c11 */ /* 0x000fc8000f8e20ff */
[----:B------:R-:W0:Y:S01]  /*6da70*/  LDC R28, c[0x0][0x244] ;  /* 0x00009100ff1c7b82 */ /* 0x000e220000000800 */
[----:B------:R-:W-:Y:S01]  /*6da80*/  ISETP.GE.AND P0, PT, R3, UR7, PT ;  /* 0x0000000703007c0c */ /* 0x000fe2000bf06270 */
[----:B------:R-:W-:Y:S01]  /*6da90*/  ULDC.64 UR4, c[0x0][0x220] ;  /* 0x0000880000047ab9 */ /* 0x000fe20000000a00 */
[----:B------:R-:W1:Y:S05]  /*6daa0*/  LDS.128 R8, [R0] ;  /* 0x0000000000087984 */ /* 0x000e6a0000000c00 */
[----:B------:R-:W-:Y:S06]  /*6dab0*/  BAR.SYNC.DEFER_BLOCKING 0x0 ;  /* 0x0000000000007b1d */ /* 0x000fec0000010000 */
[----:B------:R2:W-:Y:S02]  /*6dac0*/  STSM.16.M88.4 [R2], R4 ;  /* 0x0000000402007844 */ /* 0x0005e40000000200 */
[----:B------:R-:W-:Y:S06]  /*6dad0*/  BAR.SYNC.DEFER_BLOCKING 0x0 ;  /* 0x0000000000007b1d */ /* 0x000fec0000010000 */
[----:B-1----:R-:W-:Y:S04]  /*6dae0*/  STL.64 [R1+0x90], R8 ;  /* 0x0000900801007387 */ /* 0x002fe80000100a00 */
[----:B------:R-:W-:Y:S04]  /*6daf0*/  STL.64 [R1+0x98], R10 ;  /* 0x0000980a01007387 */ /* 0x000fe80000100a00 */
[----:B--2---:R-:W2:Y:S04]  /*6db00*/  LDL.LU R4, [R1+0x50] ;  /* 0x0000500001047983 */ /* 0x004ea80000300800 */
[----:B------:R-:W2:Y:S04]  /*6db10*/  LDL.LU R5, [R1+0x54] ;  /* 0x0000540001057983 */ /* 0x000ea80000300800 */
[----:B------:R-:W3:Y:S04]  /*6db20*/  LDL.LU R6, [R1+0x58] ;  /* 0x0000580001067983 */ /* 0x000ee80000300800 */
[----:B------:R-:W3:Y:S04]  /*6db30*/  LDL.LU R7, [R1+0x5c] ;  /* 0x00005c0001077983 */ /* 0x000ee80000300800 */
[----:B------:R-:W1:Y:S01]  /*6db40*/  LDS.128 R12, [R0] ;  /* 0x00000000000c7984 */ /* 0x000e620000000c00 */
[----:B------:R-:W-:Y:S06]  /*6db50*/  BAR.SYNC.DEFER_BLOCKING 0x0 ;  /* 0x0000000000007b1d */ /* 0x000fec0000010000 */
[----:B---3--:R-:W-:Y:S04]  /*6db60*/  STL.64 [R1+0x33e8], R6 ;  /* 0x0033e80601007387 */ /* 0x008fe80000100a00 */
[----:B--2---:R2:W-:Y:S04]  /*6db70*/  STL.64 [R1+0x33e0], R4 ;  /* 0x0033e00401007387 */ /* 0x0045e80000100a00 */
        /* <DEDUP_REMOVED lines=8> */
[----:B------:R-:W2:Y:S04]  /*6dc00*/  LDL.LU R6, [R1+0x78] ;  /* 0x0000780001067983 */ /* 0x000ea80000300800 */
[----:B------:R-:W2:Y:S04]  /*6dc10*/  LDL.LU R7, [R1+0x7c] ;  /* 0x00007c0001077983 */ /* 0x000ea80000300800 */
[----:B------:R-:W3:Y:S04]  /*6dc20*/  LDL.LU R8, [R1+0x40] ;  /* 0x0000400001087983 */ /* 0x000ee80000300800 */
[----:B-1----:R1:W-:Y:S04]  /*6dc30*/  STL.64 [R1+0x80], R12 ;  /* 0x0000800c01007387 */ /* 0x0023e80000100a00 */
[----:B------:R4:W-:Y:S04]  /*6dc40*/  STL.64 [R1+0x88], R14 ;  /* 0x0000880e01007387 */ /* 0x0009e80000100a00 */
[----:B------:R-:W3:Y:S04]  /*6dc50*/  LDL.LU R9, [R1+0x44] ;  /* 0x0000440001097983 */ /* 0x000ee80000300800 */
[----:B------:R-:W3:Y:S04]  /*6dc60*/  LDL.LU R10, [R1+0x48] ;  /* 0x00004800010a7983 */ /* 0x000ee80000300800 */
[----:B------:R-:W3:Y:S04]  /*6dc70*/  LDL.LU R11, [R1+0x4c] ;  /* 0x00004c00010b7983 */ /* 0x000ee80000300800 */
[----:B-1----:R-:W3:Y:S04]  /*6dc80*/  LDL.LU R12, [R1+0x30] ;  /* 0x00003000010c7983 */ /* 0x002ee80000300800 */
[----:B------:R-:W3:Y:S04]  /*6dc90*/  LDL.LU R13, [R1+0x34] ;  /* 0x00003400010d7983 */ /* 0x000ee80000300800 */
[----:B----4-:R-:W4:Y:S04]  /*6dca0*/  LDL.LU R14, [R1+0x38] ;  /* 0x00003800010e7983 */ /* 0x010f280000300800 */
        /* <DEDUP_REMOVED lines=9> */
[----:B------:R-:W4:Y:S04]  /*6dd40*/  LDL.LU R24, [R1] ;  /* 0x0000000001187983 */ /* 0x000f280000300800 */
[----:B------:R-:W4:Y:S04]  /*6dd50*/  LDL.LU R25, [R1+0x4] ;  /* 0x0000040001197983 */ /* 0x000f280000300800 */
[----:B------:R-:W4:Y:S04]  /*6dd60*/  LDL.LU R26, [R1+0x8] ;  /* 0x00000800011a7983 */ /* 0x000f280000300800 */
[----:B------:R-:W4:Y:S04]  /*6dd70*/  LDL.LU R27, [R1+0xc] ;  /* 0x00000c00011b7983 */ /* 0x000f280000300800 */
[----:B--2---:R-:W-:Y:S01]  /*6dd80*/  STSM.16.M88.4 [R2], R4 ;  /* 0x0000000402007844 */ /* 0x004fe20000000200 */
[----:B------:R-:W-:Y:S06]  /*6dd90*/  BAR.SYNC.DEFER_BLOCKING 0x0 ;  /* 0x0000000000007b1d */ /* 0x000fec0000010000 */
[----:B------:R-:W1:Y:S04]  /*6dda0*/  LDS.128 R4, [R0] ;  /* 0x0000000000047984 */ /* 0x000e680000000c00 */
[----:B-1----:R-:W-:Y:S04]  /*6ddb0*/  STL.64 [R1+0x70], R4 ;  /* 0x0000700401007387 */ /* 0x002fe80000100a00 */
[----:B------:R1:W-:Y:S04]  /*6ddc0*/  STL.64 [R1+0x78], R6 ;  /* 0x0000780601007387 */ /* 0x0003e80000100a00 */
[----:B-1----:R-:W2:Y:S04]  /*6ddd0*/  LDL.LU.64 R6, [R1+0x33f8] ;  /* 0x0033f80001067983 */ /* 0x002ea80000300a00 */
[----:B------:R-:W2:Y:S01]  /*6dde0*/  LDL.LU.64 R4, [R1+0x33f0] ;  /* 0x0033f00001047983 */ /* 0x000ea20000300a00 */
[----:B------:R-:W-:Y:S06]  /*6ddf0*/  BAR.SYNC.DEFER_BLOCKING 0x0 ;  /* 0x0000000000007b1d */ /* 0x000fec0000010000 */
[----:B--2---:R-:W-:Y:S02]  /*6de00*/  STSM.16.M88.4 [R2], R4 ;  /* 0x0000000402007844 */ /* 0x004fe40000000200 */
        /* <DEDUP_REMOVED lines=9> */
[----:B------:R-:W1:Y:S02]  /*6dea0*/  LDS.128 R4, [R0] ;  /* 0x0000000000047984 */ /* 0x000e640000000c00 */
[----:B------:R-:W-:Y:S06]  /*6deb0*/  BAR.SYNC.DEFER_BLOCKING 0x0 ;  /* 0x0000000000007b1d */ /* 0x000fec0000010000 */
[----:B---3--:R-:W-:Y:S02]  /*6dec0*/  STSM.16.M88.4 [R2], R8 ;  /* 0x0000000802007844 */ /* 0x008fe40000000200 */
[----:B------:R-:W-:Y:S06]  /*6ded0*/  BAR.SYNC.DEFER_BLOCKING 0x0 ;  /* 0x0000000000007b1d */ /* 0x000fec0000010000 */
[----:B-1----:R-:W-:Y:S01]  /*6dee0*/  STL [R1+0x54], R5 ;  /* 0x0000540501007387 */ /* 0x002fe20000100800 */
[----:B------:R-:W-:-:S03]  /*6def0*/  IMAD.MOV.U32 R29, RZ, RZ, R4 ;  /* 0x000000ffff1d7224 */ /* 0x000fc600078e0004 */
[----:B------:R1:W-:Y:S04]  /*6df00*/  STL.64 [R1+0x58], R6 ;  /* 0x0000580601007387 */ /* 0x0003e80000100a00 */
[----:B-1----:R-:W2:Y:S04]  /*6df10*/  LDL.LU.64 R6, [R1+0x33d8] ;  /* 0x0033d80001067983 */ /* 0x002ea80000300a00 */
[----:B------:R-:W2:Y:S04]  /*6df20*/  LDL.LU.64 R4, [R1+0x33d0] ;  /* 0x0033d00001047983 */ /* 0x000ea80000300a00 */
[----:B------:R-:W1:Y:S01]  /*6df30*/  LDS.128 R8, [R0] ;  /* 0x0000000000087984 */ /* 0x000e620000000c00 */
[----:B------:R-:W-:Y:S06]  /*6df40*/  BAR.SYNC.DEFER_BLOCKING 0x0 ;  /* 0x0000000000007b1d */ /* 0x000fec0000010000 */
[----:B------:R-:W-:Y:S04]  /*6df50*/  STL [R1+0x3378], R29 ;  /* 0x0033781d01007387 */ /* 0x000fe80000100800 */
[----:B----4-:R-:W-:Y:S01]  /*6df60*/  STSM.16.M88.4 [R2], R12 ;  /* 0x0000000c02007844 */ /* 0x010fe20000000200 */
[----:B------:R-:W-:Y:S06]  /*6df70*/  BAR.SYNC.DEFER_BLOCKING 0x0 ;  /* 0x0000000000007b1d */ /* 0x000fec0000010000 */
[----:B-1----:R-:W-:Y:S04]  /*6df80*/  STL.64 [R1+0x40], R8 ;  /* 0x0000400801007387 */ /* 0x002fe80000100a00 */
[----:B------:R1:W-:Y:S04]  /*6df90*/  STL.64 [R1+0x48], R10 ;  /* 0x0000480a01007387 */ /* 0x0003e80000100a00 */
[----:B-1----:R-:W3:Y:S04]  /*6dfa0*/  LDL.LU.64 R10, [R1+0x33c8] ;  /* 0x0033c800010a7983 */ /* 0x002ee80000300a00 */
[----:B------:R-:W3:Y:S04]  /*6dfb0*/  LDL.LU.64 R8, [R1+0x33c0] ;  /* 0x0033c00001087983 */ /* 0x000ee80000300a00 */
[----:B------:R-:W1:Y:S01]  /*6dfc0*/  LDS.128 R12, [R0] ;  /* 0x00000000000c7984 */ /* 0x000e620000000c00 */
[----:B------:R-:W-:Y:S06]  /*6dfd0*/  BAR.SYNC.DEFER_BLOCKING 0x0 ;  /* 0x0000000000007b1d */ /* 0x000fec0000010000 */
[----:B------:R-:W-:Y:S02]  /*6dfe0*/  STSM.16.M88.4 [R2], R16 ;  /* 0x0000001002007844 */ /* 0x000fe40000000200 */
[----:B------:R-:W-:Y:S06]  /*6dff0*/  BAR.SYNC.DEFER_BLOCKING 0x0 ;  /* 0x0000000000007b1d */ /* 0x000fec0000010000 */
[----:B-1----:R-:W-:Y:S04]  /*6e000*/  STL.64 [R1+0x30], R12 ;  /* 0x0000300c01007387 */ /* 0x002fe80000100a00 */
[----:B------:R1:W-:Y:S04]  /*6e010*/  STL.64 [R1+0x38], R14 ;  /* 0x0000380e01007387 */ /* 0x0003e80000100a00 */
[----:B-1----:R-:W4:Y:S04]  /*6e020*/  LDL.LU.64 R14, [R1+0x33b8] ;  /* 0x0033b800010e7983 */ /* 0x002f280000300a00 */
[----:B------:R-:W4:Y:S04]  /*6e030*/  LDL.LU.64 R12, [R1+0x33b0] ;  /* 0x0033b000010c7983 */ /* 0x000f280000300a00 */
        /* <DEDUP_REMOVED lines=10> */
[----:B-1----:R-:W-:Y:S04]  /*6e0e0*/  STL.64 [R1+0xb0], R20 ;  /* 0x0000b01401007387 */ /* 0x002fe80000100a00 */
[----:B------:R1:W-:Y:S04]  /*6e0f0*/  STL.64 [R1+0xb8], R22 ;  /* 0x0000b81601007387 */ /* 0x0003e80000100a00 */
[----:B-1----:R-:W4:Y:S04]  /*6e100*/  LDL.LU.64 R22, [R1+0x3398] ;  /* 0x0033980001167983 */ /* 0x002f280000300a00 */
[----:B------:R-:W4:Y:S04]  /*6e110*/  LDL.LU.64 R20, [R1+0x3390] ;  /* 0x0033900001147983 */ /* 0x000f280000300a00 */
[----:B------:R-:W-:Y:S01]  /*6e120*/  STSM.16.M88.4 [R2], R24 ;  /* 0x0000001802007844 */ /* 0x000fe20000000200 */
[----:B------:R-:W-:Y:S06]  /*6e130*/  BAR.SYNC.DEFER_BLOCKING 0x0 ;  /* 0x0000000000007b1d */ /* 0x000fec0000010000 */
[----:B------:R-:W1:Y:S02]  /*6e140*/  LDS.128 R24, [R0] ;  /* 0x0000000000187984 */ /* 0x000e640000000c00 */
[----:B------:R-:W-:Y:S06]  /*6e150*/  BAR.SYNC.DEFER_BLOCKING 0x0 ;  /* 0x0000000000007b1d */ /* 0x000fec0000010000 */
[----:B--2---:R-:W-:Y:S04]  /*6e160*/  STSM.16.M88.4 [R2], R4 ;  /* 0x0000000402007844 */ /* 0x004fe80000000200 */
[----:B-1----:R-:W-:Y:S04]  /*6e170*/  STL.64 [R1+0xd0], R24 ;  /* 0x0000d01801007387 */ /* 0x002fe80000100a00 */
[----:B------:R-:W-:Y:S01]  /*6e180*/  STL.64 [R1+0xd8], R26 ;  /* 0x0000d81a01007387 */ /* 0x000fe20000100a00 */
[----:B------:R-:W-:Y:S06]  /*6e190*/  BAR.SYNC.DEFER_BLOCKING 0x0 ;  /* 0x0000000000007b1d */ /* 0x000fec0000010000 */
[----:B------:R-:W1:Y:S02]  /*6e1a0*/  LDS.128 R24, [R0] ;  /* 0x0000000000187984 */ /* 0x000e640000000c00 */
[----:B------:R-:W-:Y:S06]  /*6e1b0*/  BAR.SYNC.DEFER_BLOCKING 0x0 ;  /* 0x0000000000007b1d */ /* 0x000fec0000010000 */
[----:B---3--:R2:W-:Y:S04]  /*6e1c0*/  STSM.16.M88.4 [R2], R8 ;  /* 0x0000000802007844 */ /* 0x0085e80000000200 */
[----:B-1----:R-:W-:Y:S04]  /*6e1d0*/  STL.64 [R1+0xc0], R24 ;  /* 0x0000c01801007387 */ /* 0x002fe80000100a00 */
[----:B------:R-:W-:Y:S01]  /*6e1e0*/  STL.64 [R1+0xc8], R26 ;  /* 0x0000c81a01007387 */ /* 0x000fe20000100a00 */
[----:B------:R-:W-:Y:S06]  /*6e1f0*/  BAR.SYNC.DEFER_BLOCKING 0x0 ;  /* 0x0000000000007b1d */ /* 0x000fec0000010000 */
[----:B--2---:R-:W2:Y:S04]  /*6e200*/  LDL R11, [R1+0x329c] ;  /* 0x00329c00010b7983 */ /* 0x004ea80000100800 */
[----:B------:R-:W1:Y:S01]  /*6e210*/  LDS.128 R24, [R0] ;  /* 0x0000000000187984 */ /* 0x000e620000000c00 */
[----:B------:R-:W-:Y:S06]  /*6e220*/  BAR.SYNC.DEFER_BLOCKING 0x0 ;  /* 0x0000000000007b1d */ /* 0x000fec0000010000 */
[----:B----4-:R-:W-:Y:S02]  /*6e230*/  STSM.16.M88.4 [R2], R12 ;  /* 0x0000000c02007844 */ /* 0x010fe40000000200 */
[----:B------:R-:W-:Y:S06]  /*6e240*/  BAR.SYNC.DEFER_BLOCKING 0x0 ;  /* 0x0000000000007b1d */ /* 0x000fec0000010000 */
[----:B-1----:R-:W-:Y:S04]  /*6e250*/  STL.64 [R1+0xe0], R24 ;  /* 0x0000e01801007387 */ /* 0x002fe80000100a00 */
[----:B------:R1:W-:Y:S04]  /*6e260*/  STL.64 [R1+0xe8], R26 ;  /* 0x0000e81a01007387 */ /* 0x0003e80000100a00 */
[----:B------:R-:W3:Y:S01]  /*6e270*/  LDS.128 R12, [R0] ;  /* 0x00000000000c7984 */ /* 0x000ee20000000c00 */
[----:B------:R-:W-:Y:S06]  /*6e280*/  BAR.SYNC.DEFER_BLOCKING 0x0 ;  /* 0x0000000000007b1d */ /* 0x000fec0000010000 */
[----:B-1----:R-:W4:Y:S04]  /*6e290*/  LDL.LU.64 R26, [R1+0x3388] ;  /* 0x00338800011a7983 */ /* 0x002f280000300a00 */
[----:B------:R-:W4:Y:S04]  /*6e2a0*/  LDL.LU.64 R24, [R1+0x3380] ;  /* 0x0033800001187983 */ /* 0x000f280000300a00 */
[----:B------:R-:W-:Y:S04]  /*6e2b0*/  STSM.16.M88.4 [R2], R16 ;  /* 0x0000001002007844 */ /* 0x000fe80000000200 */
[----:B---3--:R-:W-:Y:S04]  /*6e2c0*/  STL.64 [R1+0xf0], R12 ;  /* 0x0000f00c01007387 */ /* 0x008fe80000100a00 */
[----:B------:R-:W-:Y:S01]  /*6e2d0*/  STL.64 [R1+0xf8], R14 ;  /* 0x0000f80e01007387 */ /* 0x000fe20000100a00 */
[----:B------:R-:W-:Y:S06]  /*6e2e0*/  BAR.SYNC.DEFER_BLOCKING 0x0 ;  /* 0x0000000000007b1d */ /* 0x000fec0000010000 */
[----:B------:R-:W0:Y:S04]  /*6e2f0*/  LDL R5, [R1+0x32a4] ;  /* 0x0032a40001057983 */ /* 0x000e280000100800 */
[----:B------:R-:W3:Y:S04]  /*6e300*/  LDL R8, [R1+0x32a8] ;  /* 0x0032a80001087983 */ /* 0x000ee80000100800 */
[----:B------:R-:W1:Y:S01]  /*6e310*/  LDS.128 R12, [R0] ;  /* 0x00000000000c7984 */ /* 0x000e620000000c00 */
[----:B------:R-:W-:Y:S06]  /*6e320*/  BAR.SYNC.DEFER_BLOCKING 0x0 ;  /* 0x0000000000007b1d */ /* 0x000fec0000010000 */
[----:B------:R-:W-:Y:S04]  /*6e330*/  STSM.16.M88.4 [R2], R20 ;  /* 0x0000001402007844 */ /* 0x000fe80000000200 */
[----:B-1----:R-:W-:Y:S04]  /*6e340*/  STL.64 [R1+0xa0], R12 ;  /* 0x0000a00c01007387 */ /* 0x002fe80000100a00 */
[----:B------:R-:W-:Y:S01]  /*6e350*/  STL.64 [R1+0xa8], R14 ;  /* 0x0000a80e01007387 */ /* 0x000fe20000100a00 */
[----:B------:R-:W-:Y:S06]  /*6e360*/  BAR.SYNC.DEFER_BLOCKING 0x0 ;  /* 0x0000000000007b1d */ /* 0x000fec0000010000 */
[----:B------:R-:W3:Y:S04]  /*6e370*/  LDL.LU R18, [R1+0x90] ;  /* 0x0000900001127983 */ /* 0x000ee80000300800 */
[----:B------:R-:W3:Y:S04]  /*6e380*/  LDL.LU R19, [R1+0x80] ;  /* 0x0000800001137983 */ /* 0x000ee80000300800 */
[----:B------:R-:W3:Y:S04]  /*6e390*/  LDL R16, [R1+0x32ac] ;  /* 0x0032ac0001107983 */ /* 0x000ee80000100800 */
[----:B------:R-:W1:Y:S01]  /*6e3a0*/  LDS.128 R12, [R0] ;  /* 0x00000000000c7984 */ /* 0x000e620000000c00 */
[----:B------:R-:W-:Y:S06]  /*6e3b0*/  BAR.SYNC.DEFER_BLOCKING 0x0 ;  /* 0x0000000000007b1d */ /* 0x000fec0000010000 */
[----:B-1----:R-:W-:Y:S04]  /*6e3c0*/  STL.64 [R1+0x10], R12 ;  /* 0x0000100c01007387 */ /* 0x002fe80000100a00 */
[----:B------:R-:W-:Y:S04]  /*6e3d0*/  STL.64 [R1+0x18], R14 ;  /* 0x0000180e01007387 */ /* 0x000fe80000100a00 */
[----:B------:R1:W-:Y:S04]  /*6e3e0*/  STL [R1+0x3310], R0 ;  /* 0x0033100001007387 */ /* 0x0003e80000100800 */
[----:B-1----:R-:W3:Y:S04]  /*6e3f0*/  LDL R0, [R1+0x32a0] ;  /* 0x0032a00001007983 */ /* 0x002ee80000100800 */
[----:B------:R-:W3:Y:S04]  /*6e400*/  LDL.LU R29, [R1+0x70] ;  /* 0x00007000011d7983 */ /* 0x000ee80000300800 */
[----:B------:R-:W3:Y:S04]  /*6e410*/  LDL R15, [R1+0x32b0] ;  /* 0x0032b000010f7983 */ /* 0x000ee80000100800 */
[----:B------:R-:W3:Y:S01]  /*6e420*/  LDL R14, [R1+0x32b4] ;  /* 0x0032b400010e7983 */ /* 0x000ee20000100800 */
[C---:B--2---:R-:W-:Y:S01]  /*6e430*/  ISETP.GE.AND P3, PT, R11.reuse, UR7, PT ;  /* 0x000000070b007c0c */ /* 0x044fe2000bf66270 */
[----:B------:R-:W-:-:S02]  /*6e440*/  IMAD R23, R11, UR8, RZ ;  /* 0x000000080b177c24 */ /* 0x000fc4000f8e02ff */
[----:B----4-:R1:W-:Y:S01]  /*6e450*/  STSM.16.M88.4 [R2], R24 ;  /* 0x0000001802007844 */ /* 0x0103e20000000200 */
[C---:B0-----:R-:W-:Y:S01]  /*6e460*/  IMAD R3, R5.reuse, R28, RZ ;  /* 0x0000001c05037224 */ /* 0x041fe200078e02ff */
[----:B------:R-:W-:Y:S01]  /*6e470*/  BAR.SYNC.DEFER_BLOCKING 0x0 ;  /* 0x0000000000007b1d */ /* 0x000fe20000010000 */
[----:B------:R-:W-:-:S03]  /*6e480*/  ISETP.GE.AND P2, PT, R5, UR6, PT ;  /* 0x0000000605007c0c */ /* 0x000fc6000bf46270 */
[----:B-1----:R-:W-:Y:S02]  /*6e490*/  LEA R2, P5, R3, UR4, 0x1 ;  /* 0x0000000403027c11 */ /* 0x002fe4000f8a08ff */
[----:B------:R-:W-:Y:S02]  /*6e4a0*/  ISETP.LT.AND P2, PT, R11, UR7, !P2 ;  /* 0x000000070b007c0c */ /* 0x000fe4000d741270 */
[----:B------:R-:W-:Y:S02]  /*6e4b0*/  LEA.HI.X.SX32 R3, R3, UR5, 0x1, P5 ;  /* 0x0000000503037c11 */ /* 0x000fe4000a8f0eff */
[----:B---3--:R-:W-:Y:S02]  /*6e4c0*/  ISETP.LT.AND P5, PT, R8, UR6, !P3 ;  /* 0x0000000608007c0c */ /* 0x008fe4000dfa1270 */
[----:B------:R-:W-:Y:S02]  /*6e4d0*/  PRMT R6, R18, 0x7632, R6 ;  /* 0x0000763212067816 */ /* 0x000fe40000000006 */
[----:B------:R-:W-:Y:S01]  /*6e4e0*/  PRMT R24, R19, 0x7632, R24 ;  /* 0x0000763213187816 */ /* 0x000fe20000000018 */
[C---:B------:R-:W-:Y:S01]  /*6e4f0*/  IMAD R4, R0.reuse, R28, RZ ;  /* 0x0000001c00047224 */ /* 0x040fe200078e02ff */
[----:B------:R-:W-:-:S03]  /*6e500*/  ISETP.GE.AND P4, PT, R0, UR6, PT ;  /* 0x0000000600007c0c */ /* 0x000fc6000bf86270 */
[----:B------:R-:W-:Y:S01]  /*6e510*/  IMAD R7, R28, 0x80, R4 ;  /* 0x000000801c077824 */ /* 0x000fe200078e0204 */
[C---:B------:R-:W-:Y:S02]  /*6e520*/  LEA R20, P6, R4.reuse, UR4, 0x1 ;  /* 0x0000000404147c11 */ /* 0x040fe4000f8c08ff */
[----:B------:R-:W-:Y:S02]  /*6e530*/  ISETP.LT.AND P4, PT, R11, UR7, !P4 ;  /* 0x000000070b007c0c */ /* 0x000fe4000e781270 */
[----:B------:R-:W-:Y:S02]  /*6e540*/  LEA.HI.X.SX32 R21, R4, UR5, 0x1, P6 ;  /* 0x0000000504157c11 */ /* 0x000fe4000b0f0eff */
[----:B------:R-:W-:Y:S01]  /*6e550*/  LEA R4, P6, R7, UR4, 0x1 ;  /* 0x0000000407047c11 */ /* 0x000fe2000f8c08ff */
[----:B------:R-:W-:-:S03]  /*6e560*/  IMAD.WIDE R10, R23, 0x2, R2 ;  /* 0x00000002170a7825 */ /* 0x000fc600078e0202 */
[----:B------:R-:W-:Y:S01]  /*6e570*/  LEA.HI.X.SX32 R5, R7, UR5, 0x1, P6 ;  /* 0x0000000507057c11 */ /* 0x000fe2000b0f0eff */
[----:B------:R-:W-:-:S04]  /*6e580*/  IMAD.WIDE R8, R23, 0x2, R20 ;  /* 0x0000000217087825 */ /* 0x000fc800078e0214 */
[----:B------:R-:W-:Y:S01]  /*6e590*/  IMAD R7, R28, 0x40, R7 ;  /* 0x000000401c077824 */ /* 0x000fe200078e0207 */
[----:B------:R0:W-:Y:S01]  /*6e5a0*/  @P4 STG.E.U16 desc[UR10][R8.64], R18 ;  /* 0x0000001208004986 */ /* 0x0001e2000c10150a */
[----:B------:R-:W-:-:S03]  /*6e5b0*/  IMAD.WIDE R12, R23, 0x2, R4 ;  /* 0x00000002170c7825 */ /* 0x000fc600078e0204 */
[----:B------:R1:W-:Y:S01]  /*6e5c0*/  @P2 STG.E.U16 desc[UR10][R10.64], R6 ;  /* 0x000000060a002986 */ /* 0x0003e2000c10150a */
[----:B------:R-:W-:-:S03]  /*6e5d0*/  ISETP.LT.AND P4, PT, R16, UR6, !P3 ;  /* 0x0000000610007c0c */ /* 0x000fc6000df81270 */
[----:B------:R2:W-:Y:S01]  /*6e5e0*/  @P5 STG.E.U16 desc[UR10][R12.64], R19 ;  /* 0x000000130c005986 */ /* 0x0005e2000c10150a */
[----:B------:R-:W-:Y:S02]  /*6e5f0*/  ISETP.LT.AND P2, PT, R15, UR6, !P3 ;  /* 0x000000060f007c0c */ /* 0x000fe4000df41270 */
[----:B0-----:R-:W-:Y:S01]  /*6e600*/  LEA R18, P5, R7, UR4, 0x1 ;  /* 0x0000000407127c11 */ /* 0x001fe2000f8a08ff */
[----:B-1----:R-:W-:-:S05]  /*6e610*/  IMAD R6, R28, 0x40, R7 ;  /* 0x000000401c067824 */ /* 0x002fca00078e0207 */
[C---:B------:R-:W-:Y:S02]  /*6e620*/  LEA R16, P6, R6.reuse, UR4, 0x1 ;  /* 0x0000000406107c11 */ /* 0x040fe4000f8c08ff */
[----:B--2---:R-:W-:Y:S02]  /*6e630*/  LEA.HI.X.SX32 R19, R7, UR5, 0x1, P5 ;  /* 0x0000000507137c11 */ /* 0x004fe4000a8f0eff */
[----:B------:R-:W-:Y:S01]  /*6e640*/  LEA.HI.X.SX32 R17, R6, UR5, 0x1, P6 ;  /* 0x0000000506117c11 */ /* 0x000fe2000b0f0eff */
[C---:B------:R-:W-:Y:S01]  /*6e650*/  IMAD.WIDE R10, R23.reuse, 0x2, R18 ;  /* 0x00000002170a7825 */ /* 0x040fe200078e0212 */
[----:B------:R0:W-:Y:S03]  /*6e660*/  STL [R1+0x3374], R5 ;  /* 0x0033740501007387 */ /* 0x0001e60000100800 */
[----:B------:R-:W-:Y:S01]  /*6e670*/  IMAD.WIDE R12, R23, 0x2, R16 ;  /* 0x00000002170c7825 */ /* 0x000fe200078e0210 */
[----:B------:R1:W-:Y:S01]  /*6e680*/  @P4 STG.E.U16 desc[UR10][R10.64], R24 ;  /* 0x000000180a004986 */ /* 0x0003e2000c10150a */
[----:B------:R-:W-:-:S03]  /*6e690*/  PRMT R25, R29, 0x7632, R25 ;  /* 0x000076321d197816 */ /* 0x000fc60000000019 */
[----:B------:R2:W-:Y:S04]  /*6e6a0*/  @P2 STG.E.U16 desc[UR10][R12.64], R29 ;  /* 0x0000001d0c002986 */ /* 0x0005e8000c10150a */
[----:B0-----:R-:W3:Y:S04]  /*6e6b0*/  LDL.LU R5, [R1+0x60] ;  /* 0x0000600001057983 */ /* 0x001ee80000300800 */
[----:B------:R-:W4:Y:S04]  /*6e6c0*/  LDL R26, [R1+0x32bc] ;  /* 0x0032bc00011a7983 */ /* 0x000f280000100800 */
[----:B-1----:R-:W3:Y:S04]  /*6e6d0*/  LDL R24, [R1+0x32a8] ;  /* 0x0032a80001187983 */ /* 0x002ee80000100800 */
[----:B--2---:R-:W2:Y:S04]  /*6e6e0*/  LDL.LU R29, [R1+0x3378] ;  /* 0x00337800011d7983 */ /* 0x004ea80000300800 */
[----:B------:R-:W2:Y:S04]  /*6e6f0*/  LDL R12, [R1+0x32b8] ;  /* 0x0032b800010c7983 */ /* 0x000ea80000100800 */
[----:B------:R-:W2:Y:S01]  /*6e700*/  LDL R13, [R1+0x32a4] ;  /* 0x0032a400010d7983 */ /* 0x000ea20000100800 */
[----:B------:R-:W-:Y:S01]  /*6e710*/  IMAD R9, R28, 0x40, R6 ;  /* 0x000000401c097824 */ /* 0x000fe200078e0206 */
[----:B------:R-:W-:-:S03]  /*6e720*/  ISETP.LT.AND P6, PT, R14, UR6, !P3 ;  /* 0x000000060e007c0c */ /* 0x000fc6000dfc1270 */
[----:B------:R-:W-:Y:S01]  /*6e730*/  IMAD R7, R28, 0x40, R9 ;  /* 0x000000401c077824 */ /* 0x000fe200078e0209 */
[----:B------:R-:W-:-:S03]  /*6e740*/  LEA R8, P5, R9, UR4, 0x1 ;  /* 0x0000000409087c11 */ /* 0x000fc6000f8a08ff */
[----:B------:R-:W-:Y:S01]  /*6e750*/  IMAD R22, R28, 0x40, R7 ;  /* 0x000000401c167824 */ /* 0x000fe200078e0207 */
[----:B------:R-:W-:Y:S02]  /*6e760*/  LEA.HI.X.SX32 R9, R9, UR5, 0x1, P5 ;  /* 0x0000000509097c11 */ /* 0x000fe4000a8f0eff */
[----:B------:R-:W-:Y:S02]  /*6e770*/  LEA R6, P4, R7, UR4, 0x1 ;  /* 0x0000000407067c11 */ /* 0x000fe4000f8808ff */
[C---:B------:R-:W-:Y:S01]  /*6e780*/  LEA R10, P5, R22.reuse, UR4, 0x1 ;  /* 0x00000004160a7c11 */ /* 0x040fe2000f8a08ff */
[----:B------:R-:W-:Y:S01]  /*6e790*/  IMAD.WIDE R14, R23, 0x2, R8 ;  /* 0x00000002170e7825 */ /* 0x000fe200078e0208 */
[----:B------:R-:W-:Y:S01]  /*6e7a0*/  LEA.HI.X.SX32 R7, R7, UR5, 0x1, P4 ;  /* 0x0000000507077c11 */ /* 0x000fe2000a0f0eff */
[----:B------:R0:W-:Y:S01]  /*6e7b0*/  STL [R1+0x336c], R0 ;  /* 0x00336c0001007387 */ /* 0x0001e20000100800 */
[----:B------:R-:W-:Y:S01]  /*6e7c0*/  LEA.HI.X.SX32 R11, R22, UR5, 0x1, P5 ;  /* 0x00000005160b7c11 */ /* 0x000fe2000a8f0eff */
[----:B------:R-:W-:Y:S01]  /*6e7d0*/  ULDC UR4, c[0x0][0x228] ;  /* 0x00008a0000047ab9 */ /* 0x000fe20000000800 */
[----:B------:R-:W-:Y:S01]  /*6e7e0*/  ISETP.LT.AND P5, PT, R0, UR6, !P1 ;  /* 0x0000000600007c0c */ /* 0x000fe2000cfa1270 */
[----:B------:R1:W-:Y:S01]  /*6e7f0*/  @P6 STG.E.U16 desc[UR10][R14.64], R25 ;  /* 0x000000190e006986 */ /* 0x0003e2000c10150a */
[----:B------:R-:W-:-:S03]  /*6e800*/  ULDC UR5, c[0x0][0x228] ;  /* 0x00008a0000057ab9 */ /* 0x000fc60000000800 */
[----:B0-----:R-:W2:Y:S01]  /*6e810*/  LDL.LU R0, [R1+0x30] ;  /* 0x0000300001007983 */ /* 0x001ea20000300800 */
[----:B-1----:R-:W-:Y:S01]  /*6e820*/  IMAD.WIDE R14, R23, 0x2, R10 ;  /* 0x00000002170e7825 */ /* 0x002fe200078e020a */
[----:B----4-:R-:W-:-:S03]  /*6e830*/  ISETP.LT.AND P2, PT, R26, UR6, !P3 ;  /* 0x000000061a007c0c */ /* 0x010fc6000df41270 */
[----:B------:R-:W-:Y:S01]  /*6e840*/  VIADD R26, R23, UR8 ;  /* 0x00000008171a7c36 */ /* 0x000fe20008000000 */
[----:B---3--:R-:W-:Y:S02]  /*6e850*/  PRMT R28, R5, 0x7632, R28 ;  /* 0x00007632051c7816 */ /* 0x008fe4000000001c */
[----:B------:R-:W-:Y:S01]  /*6e860*/  ISETP.LT.AND P4, PT, R24, UR6, !P1 ;  /* 0x0000000618007c0c */ /* 0x000fe2000cf81270 */
[----:B------:R-:W-:Y:S01]  /*6e870*/  IMAD.WIDE R24, R23, 0x2, R6 ;  /* 0x0000000217187825 */ /* 0x000fe200078e0206 */
[----:B--2---:R-:W-:Y:S02]  /*6e880*/  ISETP.LT.AND P3, PT, R12, UR6, !P3 ;  /* 0x000000060c007c0c */ /* 0x004fe4000df61270 */
[----:B------:R-:W-:Y:S01]  /*6e890*/  ISETP.LT.AND P6, PT, R13, UR6, !P1 ;  /* 0x000000060d007c0c */ /* 0x000fe2000cfc1270 */
[C---:B------:R-:W-:Y:S01]  /*6e8a0*/  IMAD.WIDE R12, R26.reuse, 0x2, R20 ;  /* 0x000000021a0c7825 */ /* 0x040fe200078e0214 */
[----:B------:R-:W-:Y:S01]  /*6e8b0*/  PRMT R27, R29, 0x7632, R27 ;  /* 0x000076321d1b7816 */ /* 0x000fe2000000001b */
[----:B------:R0:W-:Y:S02]  /*6e8c0*/  @P2 STG.E.U16 desc[UR10][R24.64], R5 ;  /* 0x0000000518002986 */ /* 0x0001e4000c10150a */
[----:B------:R-:W-:-:S06]  /*6e8d0*/  IMAD.WIDE R22, R26, 0x2, R2 ;  /* 0x000000021a167825 */ /* 0x000fcc00078e0202 */
[----:B------:R1:W-:Y:S04]  /*6e8e0*/  @P3 STG.E.U16 desc[UR10][R14.64], R28 ;  /* 0x0000001c0e003986 */ /* 0x0003e8000c10150a */
[----:B------:R2:W-:Y:S04]  /*6e8f0*/  @P5 STG.E.U16 desc[UR10][R12.64], R29 ;  /* 0x0000001d0c005986 */ /* 0x0005e8000c10150a */
[----:B0-----:R-:W3:Y:S04]  /*6e900*/  LDL.LU R5, [R1+0x3374] ;  /* 0x0033740001057983 */ /* 0x001ee80000300800 */
[----:B-1----:R-:W4:Y:S04]  /*6e910*/  LDL R14, [R1+0x329c] ;  /* 0x00329c00010e7983 */ /* 0x002f280000100800 */
[----:B------:R-:W4:Y:S04]  /*6e920*/  LDL R15, [R1+0x32b8] ;  /* 0x0032b800010f7983 */ /* 0x000f280000100800 */
[----:B--2---:R-:W2:Y:S04]  /*6e930*/  LDL.LU R29, [R1+0x3370] ;  /* 0x00337000011d7983 */ /* 0x004ea80000300800 */
[----:B------:R-:W2:Y:S04]  /*6e940*/  LDL R12, [R1+0x32bc] ;  /* 0x0032bc00010c7983 */ /* 0x000ea80000100800 */
[----:B------:R-:W2:Y:S04]  /*6e950*/  LDL.LU R13, [R1+0x40] ;  /* 0x00004000010d7983 */ /* 0x000ea80000300800 */
[----:B------:R0:W-:Y:S04]  /*6e960*/  @P6 STG.E.U16 desc[UR10][R22.64], R27 ;  /* 0x0000001b16006986 */ /* 0x0001e8000c10150a */
[----:B0-----:R-:W2:Y:S04]  /*6e970*/  LDL R27, [R1+0x32ac] ;  /* 0x0032ac00011b7983 */ /* 0x001ea80000100800 */
[----:B------:R-:W2:Y:S04]  /*6e980*/  LDL R22, [R1+0x32b0] ;  /* 0x0032b00001167983 */ /* 0x000ea80000100800 */
[----:B------:R-:W2:Y:S04]  /*6e990*/  LDL R23, [R1+0x32b4] ;  /* 0x0032b40001177983 */ /* 0x000ea80000100800 */
[----:B------:R-:W-:Y:S01]  /*6e9a0*/  STL [R1+0x3368], R16 ;  /* 0x0033681001007387 */ /* 0x000fe20000100800 */
[----:B------:R-:W-:Y:S01]  /*6e9b0*/  PRMT R28, R0, 0x7632, R28 ;  /* 0x00007632001c7816 */ /* 0x000fe2000000001c */
[----:B---3--:R-:W-:Y:S01]  /*6e9c0*/  IMAD.WIDE R24, R26, 0x2, R4 ;  /* 0x000000021a187825 */ /* 0x008fe200078e0204 */
[----:B----4-:R-:W-:-:S02]  /*6e9d0*/  ISETP.LT.AND P6, PT, R15, UR6, !P1 ;  /* 0x000000060f007c0c */ /* 0x010fc4000cfc1270 */
[----:B--2---:R-:W-:Y:S02]  /*6e9e0*/  ISETP.LT.AND P3, PT, R12, UR6, !P1 ;  /* 0x000000060c007c0c */ /* 0x004fe4000cf61270 */
[----:B------:R0:W-:Y:S01]  /*6e9f0*/  @P4 STG.E.U16 desc[UR10][R24.64], R13 ;  /* 0x0000000d18004986 */ /* 0x0001e2000c10150a */
[----:B------:R-:W-:Y:S02]  /*6ea00*/  PRMT R29, R13, 0x7632, R29 ;  /* 0x000076320d1d7816 */ /* 0x000fe4000000001d */
[----:B------:R-:W-:Y:S02]  /*6ea10*/  ISETP.LT.AND P2, PT, R27, UR6, !P1 ;  /* 0x000000061b007c0c */ /* 0x000fe4000cf41270 */
[----:B------:R-:W-:Y:S01]  /*6ea20*/  ISETP.LT.AND P5, PT, R22, UR6, !P1 ;  /* 0x0000000616007c0c */ /* 0x000fe2000cfa1270 */
[----:B------:R-:W-:Y:S02]  /*6ea30*/  VIADD R27, R14, 0x3 ;  /* 0x000000030e1b7836 */ /* 0x000fe40000000000 */
[----:B0-----:R-:W-:Y:S01]  /*6ea40*/  IMAD.WIDE R12, R26, 0x2, R18 ;  /* 0x000000021a0c7825 */ /* 0x001fe200078e0212 */
[----:B------:R-:W-:-:S03]  /*6ea50*/  ISETP.LT.AND P4, PT, R23, UR6, !P1 ;  /* 0x0000000617007c0c */ /* 0x000fc6000cf81270 */
[----:B------:R-:W-:Y:S02]  /*6ea60*/  IMAD.WIDE R14, R26, 0x2, R16 ;  /* 0x000000021a0e7825 */ /* 0x000fe400078e0210 */
[----:B------:R-:W2:Y:S01]  /*6ea70*/  LDL R16, [R1+0x84] ;  /* 0x0000840001107983 */ /* 0x000ea20000100800 */
[----:B------:R-:W-:-:S03]  /*6ea80*/  ISETP.GE.AND P1, PT, R27, UR7, PT ;  /* 0x000000071b007c0c */ /* 0x000fc6000bf26270 */
[----:B------:R0:W-:Y:S04]  /*6ea90*/  STL [R1+0x3364], R17 ;  /* 0x0033641101007387 */ /* 0x0001e80000100800 */
[----:B------:R1:W-:Y:S04]  /*6eaa0*/  @P2 STG.E.U16 desc[UR10][R12.64], R29 ;  /* 0x0000001d0c002986 */ /* 0x0003e8000c10150a */
[----:B0-----:R-:W3:Y:S04]  /*6eab0*/  LDL.LU R17, [R1+0x94] ;  /* 0x0000940001117983 */ /* 0x001ee80000300800 */
[----:B------:R-:W4:Y:S04]  /*6eac0*/  LDL R27, [R1+0x32b0] ;  /* 0x0032b000011b7983 */ /* 0x000f280000100800 */
[----:B-1----:R-:W2:Y:S04]  /*6ead0*/  LDL R13, [R1+0x32a4] ;  /* 0x0032a400010d7983 */ /* 0x002ea80000100800 */
[----:B------:R0:W-:Y:S04]  /*6eae0*/  STL [R1+0x335c], R29 ;  /* 0x00335c1d01007387 */ /* 0x0001e80000100800 */
[----:B------:R1:W-:Y:S04]  /*6eaf0*/  @P5 STG.E.U16 desc[UR10][R14.64], R0 ;  /* 0x000000000e005986 */ /* 0x0003e8000c10150a */
[----:B0-----:R-:W3:Y:S04]  /*6eb00*/  LDL R29, [R1+0x32ac] ;  /* 0x0032ac00011d7983 */ /* 0x001ee80000100800 */
[----:B-1----:R-:W4:Y:S04]  /*6eb10*/  LDL.LU R0, [R1+0x336c] ;  /* 0x00336c0001007983 */ /* 0x002f280000300800 */
[----:B------:R-:W2:Y:S01]  /*6eb20*/  LDL.LU R15, [R1+0x20] ;  /* 0x00002000010f7983 */ /* 0x000ea20000300800 */
[----:B------:R-:W-:-:S04]  /*6eb30*/  IMAD.WIDE R22, R26, 0x2, R8 ;  /* 0x000000021a167825 */ /* 0x000fc800078e0208 */
[----:B------:R-:W-:Y:S01]  /*6eb40*/  IMAD.WIDE R24, R26, 0x2, R6 ;  /* 0x000000021a187825 */ /* 0x000fe200078e0206 */
[----:B------:R0:W-:Y:S04]  /*6eb50*/  @P4 STG.E.U16 desc[UR10][R22.64], R28 ;  /* 0x0000001c16004986 */ /* 0x0001e8000c10150a */
[----:B0-----:R-:W4:Y:S04]  /*6eb60*/  LDL R23, [R1+0x32a8] ;  /* 0x0032a80001177983 */ /* 0x001f280000100800 */
[----:B--2---:R0:W-:Y:S01]  /*6eb70*/  @P3 STG.E.U16 desc[UR10][R24.64], R15 ;  /* 0x0000000f18003986 */ /* 0x0041e2000c10150a */
[----:B---3--:R-:W-:-:S03]  /*6eb80*/  ISETP.LT.AND P3, PT, R29, UR6, !P0 ;  /* 0x000000061d007c0c */ /* 0x008fc6000c761270 */
[----:B------:R-:W2:Y:S01]  /*6eb90*/  LDL.LU R29, [R1+0x54] ;  /* 0x00005400011d7983 */ /* 0x000ea20000300800 */
[----:B----4-:R-:W-:Y:S02]  /*6eba0*/  ISETP.LT.AND P5, PT, R0, UR6, !P0 ;  /* 0x0000000600007c0c */ /* 0x010fe4000c7a1270 */
[----:B------:R-:W-:Y:S02]  /*6ebb0*/  PRMT R12, R15, 0x7632, R12 ;  /* 0x000076320f0c7816 */ /* 0x000fe4000000000c */
[----:B------:R-:W-:Y:S01]  /*6ebc0*/  ISETP.LT.AND P4, PT, R13, UR6, !P0 ;  /* 0x000000060d007c0c */ /* 0x000fe2000c781270 */
[C---:B------:R-:W-:Y:S02]  /*6ebd0*/  VIADD R13, R26.reuse, UR8 ;  /* 0x000000081a0d7c36 */ /* 0x040fe40008000000 */
[----:B0-----:R-:W-:-:S05]  /*6ebe0*/  IMAD.WIDE R14, R26, 0x2, R10 ;  /* 0x000000021a0e7825 */ /* 0x001fca00078e020a */
[----:B------:R0:W-:Y:S01]  /*6ebf0*/  @P6 STG.E.U16 desc[UR10][R14.64], R12 ;  /* 0x0000000c0e006986 */ /* 0x0001e2000c10150a */
[----:B------:R-:W-:Y:S01]  /*6ec00*/  PRMT R28, R17, 0x7632, R28 ;  /* 0x00007632111c7816 */ /* 0x000fe2000000001c */
[----:B0-----:R-:W-:Y:S01]  /*6ec10*/  IMAD.WIDE R14, R13, 0x2, R20 ;  /* 0x000000020d0e7825 */ /* 0x001fe200078e0214 */
[----:B------:R-:W-:-:S04]  /*6ec20*/  PRMT R12, R16, 0x7632, R12 ;  /* 0x00007632100c7816 */ /* 0x000fc8000000000c */
[----:B------:R-:W-:Y:S04]  /*6ec30*/  @P5 STG.E.U16 desc[UR10][R14.64], R17 ;  /* 0x000000110e005986 */ /* 0x000fe8000c10150a */
[----:B--2---:R0:W-:Y:S04]  /*6ec40*/  STL [R1+0x3360], R29 ;  /* 0x0033601d01007387 */ /* 0x0041e80000100800 */
[----:B0-----:R-:W2:Y:S04]  /*6ec50*/  LDL.LU R29, [R1+0x64] ;  /* 0x00006400011d7983 */ /* 0x001ea80000300800 */
[----:B------:R-:W3:Y:S04]  /*6ec60*/  LDL.LU R16, [R1+0x3368] ;  /* 0x0033680001107983 */ /* 0x000ee80000300800 */
[----:B------:R-:W3:Y:S04]  /*6ec70*/  LDL.LU R17, [R1+0x3364] ;  /* 0x0033640001117983 */ /* 0x000ee80000300800 */
[----:B------:R-:W4:Y:S01]  /*6ec80*/  LDL.LU R14, [R1+0x84] ;  /* 0x00008400010e7983 */ /* 0x000f220000300800 */
[----:B------:R-:W-:Y:S01]  /*6ec90*/  ISETP.LT.AND P2, PT, R23, UR6, !P0 ;  /* 0x0000000617007c0c */ /* 0x000fe2000c741270 */
[----:B------:R-:W-:Y:S01]  /*6eca0*/  IMAD.WIDE R22, R13, 0x2, R2 ;  /* 0x000000020d167825 */ /* 0x000fe200078e0202 */
[----:B------:R-:W-:Y:S01]  /*6ecb0*/  ISETP.LT.AND P6, PT, R27, UR6, !P0 ;  /* 0x000000061b007c0c */ /* 0x000fe2000c7c1270 */
[----:B------:R-:W2:Y:S02]  /*6ecc0*/  LDL R15, [R1+0x32bc] ;  /* 0x0032bc00010f7983 */ /* 0x000ea40000100800 */
[----:B------:R-:W-:-:S02]  /*6ecd0*/  IMAD.WIDE R24, R13, 0x2, R4 ;  /* 0x000000020d187825 */ /* 0x000fc400078e0204 */
[----:B------:R0:W-:Y:S02]  /*6ece0*/  @P4 STG.E.U16 desc[UR10][R22.64], R28 ;  /* 0x0000001c16004986 */ /* 0x0001e4000c10150a */
[----:B------:R-:W-:Y:S02]  /*6ecf0*/  IMAD.WIDE R26, R13, 0x2, R18 ;  /* 0x000000020d1a7825 */ /* 0x000fe400078e0212 */
[----:B0-----:R-:W3:Y:S04]  /*6ed00*/  LDL R23, [R1+0x32b4] ;  /* 0x0032b40001177983 */ /* 0x001ee80000100800 */
[----:B----4-:R0:W-:Y:S04]  /*6ed10*/  @P2 STG.E.U16 desc[UR10][R24.64], R14 ;  /* 0x0000000e18002986 */ /* 0x0101e8000c10150a */
[----:B------:R1:W-:Y:S04]  /*6ed20*/  @P3 STG.E.U16 desc[UR10][R26.64], R12 ;  /* 0x0000000c1a003986 */ /* 0x0003e8000c10150a */
[----:B0-----:R-:W4:Y:S04]  /*6ed30*/  LDL R25, [R1+0x32a4] ;  /* 0x0032a40001197983 */ /* 0x001f280000100800 */
[----:B-1----:R-:W4:Y:S01]  /*6ed40*/  LDL.LU R12, [R1+0x74] ;  /* 0x00007400010c7983 */ /* 0x002f220000300800 */
[----:B--2---:R-:W-:-:S02]  /*6ed50*/  ISETP.LT.AND P3, PT, R15, UR6, !P0 ;  /* 0x000000060f007c0c */ /* 0x004fc4000c761270 */
[----:B---3--:R-:W-:Y:S01]  /*6ed60*/  ISETP.LT.AND P4, PT, R23, UR6, !P0 ;  /* 0x0000000617007c0c */ /* 0x008fe2000c781270 */
[----:B------:R-:W2:Y:S01]  /*6ed70*/  LDL R27, [R1+0x32b8] ;  /* 0x0032b800011b7983 */ /* 0x000ea20000100800 */
[----:B------:R-:W-:Y:S01]  /*6ed80*/  IMAD.WIDE R14, R13, 0x2, R16 ;  /* 0x000000020d0e7825 */ /* 0x000fe200078e0210 */
[----:B------:R-:W-:-:S03]  /*6ed90*/  ISETP.LT.AND P2, PT, R0, UR6, !P1 ;  /* 0x0000000600007c0c */ /* 0x000fc6000cf41270 */
[----:B------:R-:W-:Y:S01]  /*6eda0*/  IMAD.WIDE R22, R13, 0x2, R8 ;  /* 0x000000020d167825 */ /* 0x000fe200078e0208 */
[----:B------:R0:W-:Y:S04]  /*6edb0*/  STL [R1+0x3354], R0 ;  /* 0x0033540001007387 */ /* 0x0001e80000100800 */
[----:B0-----:R-:W3:Y:S04]  /*6edc0*/  LDL.LU R0, [R1+0x44] ;  /* 0x0000440001007983 */ /* 0x001ee80000300800 */
[----:B------:R-:W-:Y:S01]  /*6edd0*/  STL [R1+0x3358], R7 ;  /* 0x0033580701007387 */ /* 0x000fe20000100800 */
[----:B----4-:R-:W-:-:S03]  /*6ede0*/  PRMT R24, R12, 0x7632, R24 ;  /* 0x000076320c187816 */ /* 0x010fc60000000018 */
[----:B------:R0:W-:Y:S01]  /*6edf0*/  @P6 STG.E.U16 desc[UR10][R14.64], R12 ;  /* 0x0000000c0e006986 */ /* 0x0001e2000c10150a */
[----:B------:R-:W-:-:S03]  /*6ee00*/  ISETP.LT.AND P5, PT, R25, UR6, !P1 ;  /* 0x0000000619007c0c */ /* 0x000fc6000cfa1270 */
[----:B------:R1:W-:Y:S01]  /*6ee10*/  @P4 STG.E.U16 desc[UR10][R22.64], R24 ;  /* 0x0000001816004986 */ /* 0x0003e2000c10150a */
[C---:B0-----:R-:W-:Y:S02]  /*6ee20*/  VIADD R12, R13.reuse, UR8 ;  /* 0x000000080d0c7c36 */ /* 0x041fe40008000000 */
[C---:B------:R-:W-:Y:S02]  /*6ee30*/  IMAD.WIDE R14, R13.reuse, 0x2, R6 ;  /* 0x000000020d0e7825 */ /* 0x040fe400078e0206 */
[----:B------:R-:W4:Y:S02]  /*6ee40*/  LDL R7, [R1+0x34] ;  /* 0x0000340001077983 */ /* 0x000f240000100800 */
[----:B-1----:R-:W-:Y:S02]  /*6ee50*/  IMAD.WIDE R24, R12, 0x2, R20 ;  /* 0x000000020c187825 */ /* 0x002fe400078e0214 */
[----:B------:R0:W-:Y:S02]  /*6ee60*/  STL [R1+0x3350], R20 ;  /* 0x0033501401007387 */ /* 0x0001e40000100800 */
[----:B------:R-:W-:Y:S01]  /*6ee70*/  IMAD.WIDE R22, R13, 0x2, R10 ;  /* 0x000000020d167825 */ /* 0x000fe200078e020a */
[----:B------:R-:W-:Y:S01]  /*6ee80*/  PRMT R13, R29, 0x7632, R13 ;  /* 0x000076321d0d7816 */ /* 0x000fe2000000000d */
[----:B------:R-:W-:Y:S04]  /*6ee90*/  @P3 STG.E.U16 desc[UR10][R14.64], R29 ;  /* 0x0000001d0e003986 */ /* 0x000fe8000c10150a */
[----:B0-----:R-:W3:Y:S04]  /*6eea0*/  LDL R20, [R1+0x32b0] ;  /* 0x0032b00001147983 */ /* 0x001ee80000100800 */
[----:B------:R0:W-:Y:S04]  /*6eeb0*/  STL [R1+0x334c], R21 ;  /* 0x00334c1501007387 */ /* 0x0001e80000100800 */
[----:B0-----:R-:W4:Y:S04]  /*6eec0*/  LDL R21, [R1+0x32a8] ;  /* 0x0032a80001157983 */ /* 0x001f280000100800 */
[----:B------:R-:W3:Y:S01]  /*6eed0*/  LDL.LU R29, [R1+0x3360] ;  /* 0x00336000011d7983 */ /* 0x000ee20000300800 */
[----:B--2---:R-:W-:-:S13]  /*6eee0*/  ISETP.LT.AND P0, PT, R27, UR6, !P0 ;  /* 0x000000061b007c0c */ /* 0x004fda000c701270 */
[----:B------:R0:W-:Y:S04]  /*6eef0*/  @P0 STG.E.U16 desc[UR10][R22.64], R13 ;  /* 0x0000000d16000986 */ /* 0x0001e8000c10150a */
[----:B0-----:R-:W2:Y:S04]  /*6ef00*/  LDL R13, [R1+0x329c] ;  /* 0x00329c00010d7983 */ /* 0x001ea80000100800 */
[----:B------:R-:W2:Y:S04]  /*6ef10*/  LDL R22, [R1+0x32b4] ;  /* 0x0032b40001167983 */ /* 0x000ea80000100800 */
[----:B------:R-:W2:Y:S01]  /*6ef20*/  LDL R23, [R1+0x32bc] ;  /* 0x0032bc0001177983 */ /* 0x000ea20000100800 */
[----:B---3--:R-:W-:-:S03]  /*6ef30*/  PRMT R26, R29, 0x7632, R26 ;  /* 0x000076321d1a7816 */ /* 0x008fc6000000001a */
[----:B------:R0:W-:Y:S04]  /*6ef40*/  @P2 STG.E.U16 desc[UR10][R24.64], R29 ;  /* 0x0000001d18002986 */ /* 0x0001e8000c10150a */
[----:B0-----:R-:W3:Y:S04]  /*6ef50*/  LDL.LU R29, [R1+0x335c] ;  /* 0x00335c00011d7983 */ /* 0x001ee80000300800 */
[----:B------:R-:W3:Y:S01]  /*6ef60*/  LDL R25, [R1+0x32ac] ;  /* 0x0032ac0001197983 */ /* 0x000ee20000100800 */
[----:B------:R-:W-:Y:S01]  /*6ef70*/  IMAD.WIDE R14, R12, 0x2, R2 ;  /* 0x000000020c0e7825 */ /* 0x000fe200078e0202 */
[----:B----4-:R-:W-:-:S02]  /*6ef80*/  ISETP.LT.AND P2, PT, R21, UR6, !P1 ;  /* 0x0000000615007c0c */ /* 0x010fc4000cf41270 */
[----:B------:R-:W4:Y:S04]  /*6ef90*/  LDL.LU R21, [R1+0x24] ;  /* 0x0000240001157983 */ /* 0x000f280000300800 */
[----:B------:R0:W-:Y:S01]  /*6efa0*/  @P5 STG.E.U16 desc[UR10][R14.64], R26 ;  /* 0x0000001a0e005986 */ /* 0x0001e2000c10150a */
[----:B------:R-:W-:-:S03]  /*6efb0*/  ISETP.LT.AND P5, PT, R20, UR6, !P1 ;  /* 0x0000000614007c0c */ /* 0x000fc6000cfa1270 */
[----:B------:R-:W4:Y:S01]  /*6efc0*/  LDL R20, [R1+0x32a4] ;  /* 0x0032a40001147983 */ /* 0x000f220000100800 */
[----:B--2---:R-:W-:-:S03]  /*6efd0*/  ISETP.LT.AND P4, PT, R22, UR6, !P1 ;  /* 0x0000000616007c0c */ /* 0x004fc6000cf81270 */
[----:B------:R1:W-:Y:S01]  /*6efe0*/  STL [R1+0x3348], R4 ;  /* 0x0033480401007387 */ /* 0x0003e20000100800 */
[----:B------:R-:W-:Y:S01]  /*6eff0*/  ISETP.LT.AND P3, PT, R23, UR6, !P1 ;  /* 0x0000000617007c0c */ /* 0x000fe2000cf61270 */
[----:B0-----:R-:W-:Y:S01]  /*6f000*/  IMAD.WIDE R14, R12, 0x2, R4 ;  /* 0x000000020c0e7825 */ /* 0x001fe200078e0204 */
[----:B------:R-:W-:Y:S01]  /*6f010*/  PRMT R28, R7, 0x7632, R28 ;  /* 0x00007632071c7816 */ /* 0x000fe2000000001c */
[----:B-1----:R-:W2:Y:S04]  /*6f020*/  LDL R4, [R1+0x32ac] ;  /* 0x0032ac0001047983 */ /* 0x002ea80000100800 */
[----:B------:R0:W-:Y:S04]  /*6f030*/  STL [R1+0x3344], R5 ;  /* 0x0033440501007387 */ /* 0x0001e80000100800 */
[----:B------:R-:W-:Y:S04]  /*6f040*/  @P2 STG.E.U16 desc[UR10][R14.64], R0 ;  /* 0x000000000e002986 */ /* 0x000fe8000c10150a */
[----:B0-----:R-:W2:Y:S04]  /*6f050*/  LDL R5, [R1+0x32b0] ;  /* 0x0032b00001057983 */ /* 0x001ea80000100800 */
[----:B------:R0:W-:Y:S01]  /*6f060*/  STL [R1+0x3340], R9 ;  /* 0x0033400901007387 */ /* 0x0001e20000100800 */
[----:B---3--:R-:W-:-:S02]  /*6f070*/  PRMT R29, R0, 0x7632, R29 ;  /* 0x00007632001d7816 */ /* 0x008fc4000000001d */
[----:B------:R-:W-:Y:S02]  /*6f080*/  ISETP.LT.AND P6, PT, R25, UR6, !P1 ;  /* 0x0000000619007c0c */ /* 0x000fe4000cfc1270 */
[----:B------:R-:W-:Y:S01]  /*6f090*/  ISETP.LT.AND P1, PT, R27, UR6, !P1 ;  /* 0x000000061b007c0c */ /* 0x000fe2000cf21270 */
[C---:B------:R-:W-:Y:S02]  /*6f0a0*/  IMAD.WIDE R26, R12.reuse, 0x2, R8 ;  /* 0x000000020c1a7825 */ /* 0x040fe400078e0208 */
[----:B0-----:R-:W3:Y:S04]  /*6f0b0*/  LDL.LU R9, [R1+0x88] ;  /* 0x0000880001097983 */ /* 0x001ee80000300800 */
[----:B------:R-:W2:Y:S04]  /*6f0c0*/  LDL.LU R7, [R1+0x3358] ;  /* 0x0033580001077983 */ /* 0x000ea80000300800 */
[----:B------:R-:W3:Y:S04]  /*6f0d0*/  LDL.LU R0, [R1+0x3354] ;  /* 0x0033540001007983 */ /* 0x000ee80000300800 */
[----:B------:R-:W3:Y:S01]  /*6f0e0*/  LDL.LU R15, [R1+0x34] ;  /* 0x00003400010f7983 */ /* 0x000ee20000300800 */
[----:B------:R-:W-:-:S04]  /*6f0f0*/  IMAD.WIDE R22, R12, 0x2, R18 ;  /* 0x000000020c167825 */ /* 0x000fc800078e0212 */
[C---:B------:R-:W-:Y:S01]  /*6f100*/  IMAD.WIDE R24, R12.reuse, 0x2, R16 ;  /* 0x000000020c187825 */ /* 0x040fe200078e0210 */
[----:B------:R2:W-:Y:S03]  /*6f110*/  @P6 STG.E.U16 desc[UR10][R22.64], R29 ;  /* 0x0000001d16006986 */ /* 0x0005e6000c10150a */
[----:B------:R-:W-:Y:S01]  /*6f120*/  VIADD R13, R13, 0x4 ;  /* 0x000000040d0d7836 */ /* 0x000fe20000000000 */
[----:B------:R-:W-:Y:S04]  /*6f130*/  STL [R1+0x3334], R29 ;  /* 0x0033341d01007387 */ /* 0x000fe80000100800 */
[----:B------:R-:W-:Y:S02]  /*6f140*/  ISETP.GE.AND P0, PT, R13, UR7, PT ;  /* 0x000000070d007c0c */ /* 0x000fe4000bf06270 */
[----:B----4-:R-:W-:Y:S01]  /*6f150*/  PRMT R13, R21, 0x7632, R13 ;  /* 0x00007632150d7816 */ /* 0x010fe2000000000d */
[----:B--2---:R-:W-:Y:S01]  /*6f160*/  IMAD.WIDE R22, R12, 0x2, R6 ;  /* 0x000000020c167825 */ /* 0x004fe200078e0206 */
[----:B---3--:R0:W-:Y:S04]  /*6f170*/  @P5 STG.E.U16 desc[UR10][R24.64], R15 ;  /* 0x0000000f18005986 */ /* 0x0081e8000c10150a */
[----:B------:R-:W-:Y:S01]  /*6f180*/  @P4 STG.E.U16 desc[UR10][R26.64], R28 ;  /* 0x0000001c1a004986 */ /* 0x000fe2000c10150a */
[----:B------:R-:W-:-:S03]  /*6f190*/  ISETP.LT.AND P4, PT, R20, UR6, !P0 ;  /* 0x0000000614007c0c */ /* 0x000fc6000c781270 */
[----:B0-----:R-:W2:Y:S04]  /*6f1a0*/  LDL.LU R25, [R1+0x98] ;  /* 0x0000980001197983 */ /* 0x001ea80000300800 */
[----:B------:R-:W3:Y:S04]  /*6f1b0*/  LDL.LU R29, [R1+0x78] ;  /* 0x00007800011d7983 */ /* 0x000ee80000300800 */
[----:B------:R0:W-:Y:S04]  /*6f1c0*/  STL [R1+0x333c], R28 ;  /* 0x00333c1c01007387 */ /* 0x0001e80000100800 */
[----:B------:R1:W-:Y:S04]  /*6f1d0*/  @P3 STG.E.U16 desc[UR10][R22.64], R21 ;  /* 0x0000001516003986 */ /* 0x0003e8000c10150a */
[----:B0-----:R-:W4:Y:S04]  /*6f1e0*/  LDL.LU R28, [R1+0x68] ;  /* 0x00006800011c7983 */ /* 0x001f280000300800 */
[----:B------:R-:W3:Y:S04]  /*6f1f0*/  LDL R27, [R1+0x32b4] ;  /* 0x0032b400011b7983 */ /* 0x000ee80000100800 */
[----:B------:R-:W4:Y:S04]  /*6f200*/  LDL.LU R20, [R1+0x3350] ;  /* 0x0033500001147983 */ /* 0x000f280000300800 */
[----:B-1----:R-:W4:Y:S04]  /*6f210*/  LDL.LU R21, [R1+0x334c] ;  /* 0x00334c0001157983 */ /* 0x002f280000300800 */
[----:B------:R-:W3:Y:S01]  /*6f220*/  LDL R23, [R1+0x32a8] ;  /* 0x0032a80001177983 */ /* 0x000ee20000100800 */
[----:B------:R-:W-:-:S02]  /*6f230*/  ISETP.LT.AND P3, PT, R4, UR6, !P0 ;  /* 0x0000000604007c0c */ /* 0x000fc4000c761270 */
[----:B------:R-:W-:Y:S01]  /*6f240*/  ISETP.LT.AND P5, PT, R5, UR6, !P0 ;  /* 0x0000000605007c0c */ /* 0x000fe2000c7a1270 */
[----:B------:R-:W3:Y:S04]  /*6f250*/  LDL R22, [R1+0x329c] ;  /* 0x00329c0001167983 */ /* 0x000ee80000100800 */
[----:B------:R-:W3:Y:S04]  /*6f260*/  LDL.LU R4, [R1+0x3348] ;  /* 0x0033480001047983 */ /* 0x000ee80000300800 */
[----:B------:R-:W3:Y:S01]  /*6f270*/  LDL.LU R5, [R1+0x3344] ;  /* 0x0033440001057983 */ /* 0x000ee20000300800 */
[----:B------:R-:W-:Y:S01]  /*6f280*/  ISETP.LT.AND P2, PT, R0, UR6, !P0 ;  /* 0x0000000600007c0c */ /* 0x000fe2000c741270 */
[----:B------:R-:W-:-:S04]  /*6f290*/  IMAD.WIDE R14, R12, 0x2, R10 ;  /* 0x000000020c0e7825 */ /* 0x000fc800078e020a */
[----:B------:R-:W-:Y:S01]  /*6f2a0*/  VIADD R12, R12, UR8 ;  /* 0x000000080c0c7c36 */ /* 0x000fe20008000000 */
[----:B------:R4:W-:Y:S01]  /*6f2b0*/  @P1 STG.E.U16 desc[UR10][R14.64], R13 ;  /* 0x0000000d0e001986 */ /* 0x0009e2000c10150a */
[----:B--2---:R-:W-:Y:S02]  /*6f2c0*/  PRMT R24, R25, 0x7632, R24 ;  /* 0x0000763219187816 */ /* 0x004fe40000000018 */
[----:B----4-:R-:W-:Y:S01]  /*6f2d0*/  IMAD.WIDE R14, R12, 0x2, R20 ;  /* 0x000000020c0e7825 */ /* 0x010fe200078e0214 */
[----:B---3--:R-:W-:-:S04]  /*6f2e0*/  ISETP.LT.AND P6, PT, R23, UR6, !P0 ;  /* 0x0000000617007c0c */ /* 0x008fc8000c7c1270 */
[----:B------:R0:W-:Y:S01]  /*6f2f0*/  @P2 STG.E.U16 desc[UR10][R14.64], R25 ;  /* 0x000000190e002986 */ /* 0x0001e2000c10150a */
[----:B------:R-:W-:Y:S02]  /*6f300*/  VIADD R13, R22, 0x5 ;  /* 0x00000005160d7836 */ /* 0x000fe40000000000 */
[----:B------:R-:W-:-:S03]  /*6f310*/  IMAD.WIDE R22, R12, 0x2, R2 ;  /* 0x000000020c167825 */ /* 0x000fc600078e0202 */
[----:B------:R-:W-:Y:S01]  /*6f320*/  ISETP.GE.AND P1, PT, R13, UR7, PT ;  /* 0x000000070d007c0c */ /* 0x000fe2000bf26270 */
[----:B0-----:R-:W-:Y:S01]  /*6f330*/  IMAD.WIDE R14, R12, 0x2, R4 ;  /* 0x000000020c0e7825 */ /* 0x001fe200078e0204 */
[----:B------:R-:W-:Y:S01]  /*6f340*/  @P4 STG.E.U16 desc[UR10][R22.64], R24 ;  /* 0x0000001816004986 */ /* 0x000fe2000c10150a */
[----:B------:R-:W-:-:S03]  /*6f350*/  PRMT R13, R9, 0x7632, R13 ;  /* 0x00007632090d7816 */ /* 0x000fc6000000000d */
[----:B------:R0:W-:Y:S04]  /*6f360*/  @P6 STG.E.U16 desc[UR10][R14.64], R9 ;  /* 0x000000090e006986 */ /* 0x0001e8000c10150a */
[----:B0-----:R-:W2:Y:S01]  /*6f370*/  LDL.LU R9, [R1+0x3340] ;  /* 0x0033400001097983 */ /* 0x001ea20000300800 */
[----:B------:R-:W-:Y:S01]  /*6f380*/  ISETP.LT.AND P2, PT, R27, UR6, !P0 ;  /* 0x000000061b007c0c */ /* 0x000fe2000c741270 */
[C---:B------:R-:W-:Y:S02]  /*6f390*/  IMAD.WIDE R22, R12.reuse, 0x2, R18 ;  /* 0x000000020c167825 */ /* 0x040fe400078e0212 */
[----:B------:R-:W3:Y:S02]  /*6f3a0*/  LDL R14, [R1+0x32bc] ;  /* 0x0032bc00010e7983 */ /* 0x000ee40000100800 */
[----:B------:R-:W-:-:S02]  /*6f3b0*/  IMAD.WIDE R24, R12, 0x2, R16 ;  /* 0x000000020c187825 */ /* 0x000fc400078e0210 */
[----:B------:R-:W4:Y:S04]  /*6f3c0*/  LDL R15, [R1+0x32b8] ;  /* 0x0032b800010f7983 */ /* 0x000f280000100800 */
[----:B------:R0:W-:Y:S04]  /*6f3d0*/  @P3 STG.E.U16 desc[UR10][R22.64], R13 ;  /* 0x0000000d16003986 */ /* 0x0001e8000c10150a */
[----:B------:R1:W-:Y:S01]  /*6f3e0*/  @P5 STG.E.U16 desc[UR10][R24.64], R29 ;  /* 0x0000001d18005986 */ /* 0x0003e2000c10150a */
[----:B------:R-:W-:Y:S02]  /*6f3f0*/  ISETP.LT.AND P5, PT, R0, UR6, !P1 ;  /* 0x0000000600007c0c */ /* 0x000fe4000cfa1270 */
[----:B0-----:R-:W-:-:S02]  /*6f400*/  PRMT R13, R29, 0x7632, R13 ;  /* 0x000076321d0d7816 */ /* 0x001fc4000000000d */
[----:B-1----:R-:W4:Y:S04]  /*6f410*/  LDL.LU R29, [R1+0x38] ;  /* 0x00003800011d7983 */ /* 0x002f280000300800 */
[----:B------:R0:W-:Y:S04]  /*6f420*/  STL [R1+0x3338], R0 ;  /* 0x0033380001007387 */ /* 0x0001e80000100800 */
[----:B0-----:R-:W4:Y:S01]  /*6f430*/  LDL.LU R0, [R1+0x48] ;  /* 0x0000480001007983 */ /* 0x001f220000300800 */
[----:B--2---:R-:W-:-:S05]  /*6f440*/  IMAD.WIDE R24, R12, 0x2, R8 ;  /* 0x000000020c187825 */ /* 0x004fca00078e0208 */
[----:B------:R0:W-:Y:S04]  /*6f450*/  @P2 STG.E.U16 desc[UR10][R24.64], R13 ;  /* 0x0000000d18002986 */ /* 0x0001e8000c10150a */
[----:B0-----:R-:W2:Y:S01]  /*6f460*/  LDL R13, [R1+0x32a4] ;  /* 0x0032a400010d7983 */ /* 0x001ea20000100800 */
[----:B---3--:R-:W-:Y:S02]  /*6f470*/  ISETP.LT.AND P4, PT, R14, UR6, !P0 ;  /* 0x000000060e007c0c */ /* 0x008fe4000c781270 */
[----:B----4-:R-:W-:Y:S01]  /*6f480*/  ISETP.LT.AND P0, PT, R15, UR6, !P0 ;  /* 0x000000060f007c0c */ /* 0x010fe2000c701270 */
[----:B------:R-:W-:Y:S01]  /*6f490*/  IMAD.WIDE R14, R12, 0x2, R6 ;  /* 0x000000020c0e7825 */ /* 0x000fe200078e0206 */
[----:B------:R-:W-:Y:S01]  /*6f4a0*/  PRMT R26, R28, 0x7632, R26 ;  /* 0x000076321c1a7816 */ /* 0x000fe2000000001a */
[----:B------:R-:W3:Y:S02]  /*6f4b0*/  LDL.LU R25, [R1+0x58] ;  /* 0x0000580001197983 */ /* 0x000ee40000300800 */
[----:B------:R-:W-:-:S06]  /*6f4c0*/  IMAD.WIDE R22, R12, 0x2, R10 ;  /* 0x000000020c167825 */ /* 0x000fcc00078e020a */
[----:B------:R0:W-:Y:S04]  /*6f4d0*/  @P4 STG.E.U16 desc[UR10][R14.64], R28 ;  /* 0x0000001c0e004986 */ /* 0x0001e8000c10150a */
[----:B------:R1:W-:Y:S01]  /*6f4e0*/  @P0 STG.E.U16 desc[UR10][R22.64], R26 ;  /* 0x0000001a16000986 */ /* 0x0003e2000c10150a */
[----:B--2---:R-:W-:Y:S01]  /*6f4f0*/  ISETP.LT.AND P3, PT, R13, UR6, !P1 ;  /* 0x000000060d007c0c */ /* 0x004fe2000cf61270 */
[----:B------:R-:W-:Y:S02]  /*6f500*/  VIADD R13, R12, UR8 ;  /* 0x000000080c0d7c36 */ /* 0x000fe40008000000 */
[----:B------:R-:W2:Y:S04]  /*6f510*/  LDL R12, [R1+0x329c] ;  /* 0x00329c00010c7983 */ /* 0x000ea80000100800 */
[----:B0-----:R-:W4:Y:S04]  /*6f520*/  LDL.LU R28, [R1+0x333c] ;  /* 0x00333c00011c7983 */ /* 0x001f280000300800 */
[----:B------:R-:W2:Y:S04]  /*6f530*/  LDL R15, [R1+0x32a8] ;  /* 0x0032a800010f7983 */ /* 0x000ea80000100800 */
[----:B-1----:R-:W4:Y:S04]  /*6f540*/  LDL R23, [R1+0x32ac] ;  /* 0x0032ac0001177983 */ /* 0x002f280000100800 */
[----:B------:R-:W4:Y:S01]  /*6f550*/  LDL R26, [R1+0x32b0] ;  /* 0x0032b000011a7983 */ /* 0x000f220000100800 */
[----:B---3--:R-:W-:-:S03]  /*6f560*/  PRMT R24, R25, 0x7632, R24 ;  /* 0x0000763219187816 */ /* 0x008fc60000000018 */
[----:B------:R-:W-:Y:S01]  /*6f570*/  STL [R1+0x3330], R4 ;  /* 0x0033300401007387 */ /* 0x000fe20000100800 */
[----:B--2---:R-:W-:Y:S01]  /*6f580*/  ISETP.LT.AND P6, PT, R15, UR6, !P1 ;  /* 0x000000060f007c0c */ /* 0x004fe2000cfc1270 */
[----:B------:R-:W-:Y:S01]  /*6f590*/  IMAD.WIDE R14, R13, 0x2, R20 ;  /* 0x000000020d0e7825 */ /* 0x000fe200078e0214 */
[----:B----4-:R-:W-:-:S03]  /*6f5a0*/  ISETP.LT.AND P4, PT, R23, UR6, !P1 ;  /* 0x0000000617007c0c */ /* 0x010fc6000cf81270 */
[----:B------:R-:W-:Y:S01]  /*6f5b0*/  IMAD.WIDE R22, R13, 0x2, R2 ;  /* 0x000000020d167825 */ /* 0x000fe200078e0202 */
[----:B------:R0:W-:Y:S01]  /*6f5c0*/  @P5 STG.E.U16 desc[UR10][R14.64], R25 ;  /* 0x000000190e005986 */ /* 0x0001e2000c10150a */
[----:B------:R-:W-:-:S03]  /*6f5d0*/  PRMT R28, R0, 0x7632, R28 ;  /* 0x00007632001c7816 */ /* 0x000fc6000000001c */
[----:B------:R1:W-:Y:S01]  /*6f5e0*/  @P3 STG.E.U16 desc[UR10][R22.64], R24 ;  /* 0x0000001816003986 */ /* 0x0003e2000c10150a */
[----:B------:R-:W-:Y:S01]  /*6f5f0*/  ISETP.LT.AND P0, PT, R26, UR6, !P1 ;  /* 0x000000061a007c0c */ /* 0x000fe2000cf01270 */
[C---:B0-----:R-:W-:Y:S02]  /*6f600*/  IMAD.WIDE R14, R13.reuse, 0x2, R4 ;  /* 0x000000020d0e7825 */ /* 0x041fe400078e0204 */
[----:B------:R-:W2:Y:S02]  /*6f610*/  LDL.LU R4, [R1+0x28] ;  /* 0x0000280001047983 */ /* 0x000ea40000300800 */
[----:B-1----:R-:W-:Y:S02]  /*6f620*/  IMAD.WIDE R22, R13, 0x2, R18 ;  /* 0x000000020d167825 */ /* 0x002fe400078e0212 */
[----:B------:R0:W-:Y:S04]  /*6f630*/  STL [R1+0x332c], R5 ;  /* 0x00332c0501007387 */ /* 0x0001e80000100800 */
[----:B------:R1:W-:Y:S04]  /*6f640*/  @P6 STG.E.U16 desc[UR10][R14.64], R0 ;  /* 0x000000000e006986 */ /* 0x0003e8000c10150a */
[----:B------:R3:W-:Y:S04]  /*6f650*/  @P4 STG.E.U16 desc[UR10][R22.64], R28 ;  /* 0x0000001c16004986 */ /* 0x0007e8000c10150a */
[----:B0-----:R-:W4:Y:S04]  /*6f660*/  LDL.LU R5, [R1+0x9c] ;  /* 0x00009c0001057983 */ /* 0x001f280000300800 */
[----:B-1----:R-:W4:Y:S04]  /*6f670*/  LDL.LU R0, [R1+0x3338] ;  /* 0x0033380001007983 */ /* 0x002f280000300800 */
[----:B---3--:R-:W3:Y:S01]  /*6f680*/  LDL R28, [R1+0x32bc] ;  /* 0x0032bc00011c7983 */ /* 0x008ee20000100800 */
[----:B------:R-:W-:-:S03]  /*6f690*/  VIADD R12, R12, 0x6 ;  /* 0x000000060c0c7836 */ /* 0x000fc60000000000 */
[----:B------:R-:W2:Y:S01]  /*6f6a0*/  LDL R22, [R1+0x32b8] ;  /* 0x0032b80001167983 */ /* 0x000ea20000100800 */
[----:B------:R-:W-:Y:S01]  /*6f6b0*/  IMAD.WIDE R24, R13, 0x2, R16 ;  /* 0x000000020d187825 */ /* 0x000fe200078e0210 */
[----:B------:R-:W-:Y:S02]  /*6f6c0*/  ISETP.GE.AND P2, PT, R12, UR7, PT ;  /* 0x000000070c007c0c */ /* 0x000fe4000bf46270 */
[----:B------:R-:W4:Y:S01]  /*6f6d0*/  LDL R23, [R1+0x32a4] ;  /* 0x0032a40001177983 */ /* 0x000f220000100800 */
[----:B------:R-:W-:-:S03]  /*6f6e0*/  PRMT R12, R29, 0x7632, R12 ;  /* 0x000076321d0c7816 */ /* 0x000fc6000000000c */
[----:B------:R-:W4:Y:S04]  /*6f6f0*/  LDL R14, [R1+0x329c] ;  /* 0x00329c00010e7983 */ /* 0x000f280000100800 */
[----:B------:R-:W4:Y:S04]  /*6f700*/  LDL R15, [R1+0x32a8] ;  /* 0x0032a800010f7983 */ /* 0x000f280000100800 */
[----:B------:R0:W-:Y:S04]  /*6f710*/  @P0 STG.E.U16 desc[UR10][R24.64], R29 ;  /* 0x0000001d18000986 */ /* 0x0001e8000c10150a */
[----:B0-----:R-:W4:Y:S01]  /*6f720*/  LDL.LU R29, [R1+0x3334] ;  /* 0x00333400011d7983 */ /* 0x001f220000300800 */
[----:B------:R-:W-:Y:S01]  /*6f730*/  ISETP.LT.AND P5, PT, R27, UR6, !P1 ;  /* 0x000000061b007c0c */ /* 0x000fe2000cfa1270 */
[----:B------:R-:W-:-:S04]  /*6f740*/  IMAD.WIDE R26, R13, 0x2, R8 ;  /* 0x000000020d1a7825 */ /* 0x000fc800078e0208 */
[----:B------:R-:W-:-:S08]  /*6f750*/  IMAD.WIDE R24, R13, 0x2, R10 ;  /* 0x000000020d187825 */ /* 0x000fd000078e020a */
[----:B------:R-:W-:Y:S01]  /*6f760*/  @P5 STG.E.U16 desc[UR10][R26.64], R12 ;  /* 0x0000000c1a005986 */ /* 0x000fe2000c10150a */
[----:B---3--:R-:W-:Y:S02]  /*6f770*/  ISETP.LT.AND P3, PT, R28, UR6, !P1 ;  /* 0x000000061c007c0c */ /* 0x008fe4000cf61270 */
[----:B--2---:R-:W-:Y:S02]  /*6f780*/  ISETP.LT.AND P0, PT, R22, UR6, !P1 ;  /* 0x0000000616007c0c */ /* 0x004fe4000cf01270 */
[----:B----4-:R-:W-:Y:S01]  /*6f790*/  ISETP.LT.AND P5, PT, R23, UR6, !P2 ;  /* 0x0000000617007c0c */ /* 0x010fe2000d7a1270 */
[----:B------:R-:W-:-:S08]  /*6f7a0*/  IMAD.WIDE R22, R13, 0x2, R6 ;  /* 0x000000020d167825 */ /* 0x000fd000078e0206 */
[----:B------:R0:W-:Y:S01]  /*6f7b0*/  @P3 STG.E.U16 desc[UR10][R22.64], R4 ;  /* 0x0000000416003986 */ /* 0x0001e2000c10150a */
[----:B------:R-:W-:-:S03]  /*6f7c0*/  PRMT R29, R4, 0x7632, R29 ;  /* 0x00007632041d7816 */ /* 0x000fc6000000001d */
[----:B0-----:R-:W2:Y:S04]  /*6f7d0*/  LDL.LU R4, [R1+0x3330] ;  /* 0x0033300001047983 */ /* 0x001ea80000300800 */
[----:B------:R-:W3:Y:S04]  /*6f7e0*/  LDL R22, [R1+0x32bc] ;  /* 0x0032bc0001167983 */ /* 0x000ee80000100800 */
[----:B------:R-:W4:Y:S04]  /*6f7f0*/  LDL.LU R23, [R1+0x8c] ;  /* 0x00008c0001177983 */ /* 0x000f280000300800 */
[----:B------:R0:W-:Y:S04]  /*6f800*/  @P0 STG.E.U16 desc[UR10][R24.64], R29 ;  /* 0x0000001d18000986 */ /* 0x0001e8000c10150a */
[----:B0-----:R-:W2:Y:S01]  /*6f810*/  LDL R29, [R1+0x329c] ;  /* 0x00329c00011d7983 */ /* 0x001ea20000100800 */
[----:B------:R-:W-:Y:S01]  /*6f820*/  ISETP.LT.AND P4, PT, R0, UR6, !P2 ;  /* 0x0000000600007c0c */ /* 0x000fe2000d781270 */
[----:B------:R-:W-:Y:S01]  /*6f830*/  VIADD R12, R13, UR8 ;  /* 0x000000080d0c7c36 */ /* 0x000fe20008000000 */
[----:B------:R-:W-:Y:S01]  /*6f840*/  ISETP.LT.AND P6, PT, R15, UR6, !P2 ;  /* 0x000000060f007c0c */ /* 0x000fe2000d7c1270 */
[----:B------:R-:W-:Y:S01]  /*6f850*/  VIADD R28, R14, 0x7 ;  /* 0x000000070e1c7836 */ /* 0x000fe20000000000 */
[----:B------:R-:W-:Y:S01]  /*6f860*/  PRMT R13, R5, 0x7632, R13 ;  /* 0x00007632050d7816 */ /* 0x000fe2000000000d */
[C---:B------:R-:W-:Y:S01]  /*6f870*/  IMAD.WIDE R14, R12.reuse, 0x2, R20 ;  /* 0x000000020c0e7825 */ /* 0x040fe200078e0214 */
[----:B------:R-:W3:Y:S03]  /*6f880*/  LDL R24, [R1+0x32b0] ;  /* 0x0032b00001187983 */ /* 0x000ee60000100800 */
[----:B------:R-:W-:Y:S01]  /*6f890*/  IMAD.WIDE R26, R12, 0x2, R2 ;  /* 0x000000020c1a7825 */ /* 0x000fe200078e0202 */
[----:B------:R-:W3:Y:S04]  /*6f8a0*/  LDL R25, [R1+0x32b4] ;  /* 0x0032b40001197983 */ /* 0x000ee80000100800 */
[----:B------:R0:W-:Y:S04]  /*6f8b0*/  @P4 STG.E.U16 desc[UR10][R14.64], R5 ;  /* 0x000000050e004986 */ /* 0x0001e8000c10150a */
[----:B------:R1:W-:Y:S04]  /*6f8c0*/  @P5 STG.E.U16 desc[UR10][R26.64], R13 ;  /* 0x0000000d1a005986 */ /* 0x0003e8000c10150a */
[----:B0-----:R-:W3:Y:S04]  /*6f8d0*/  LDL.LU R5, [R1+0x332c] ;  /* 0x00332c0001057983 */ /* 0x001ee80000300800 */
[----:B-1----:R-:W3:Y:S04]  /*6f8e0*/  LDL R26, [R1+0x7c] ;  /* 0x00007c00011a7983 */ /* 0x002ee80000100800 */
[----:B------:R-:W3:Y:S01]  /*6f8f0*/  LDL R27, [R1+0x32b8] ;  /* 0x0032b800011b7983 */ /* 0x000ee20000100800 */
[----:B--2---:R-:W-:-:S03]  /*6f900*/  VIADD R13, R29, 0x8 ;  /* 0x000000081d0d7836 */ /* 0x004fc60000000000 */
[----:B------:R0:W-:Y:S04]  /*6f910*/  STL [R1+0x3324], R29 ;  /* 0x0033241d01007387 */ /* 0x0001e80000100800 */
[----:B0-----:R-:W2:Y:S01]  /*6f920*/  LDL R29, [R1+0x32ac] ;  /* 0x0032ac00011d7983 */ /* 0x001ea20000100800 */
[----:B------:R-:W-:Y:S02]  /*6f930*/  ISETP.GE.AND P1, PT, R28, UR7, PT ;  /* 0x000000071c007c0c */ /* 0x000fe4000bf26270 */
[----:B----4-:R-:W-:Y:S01]  /*6f940*/  PRMT R28, R23, 0x7632, R28 ;  /* 0x00007632171c7816 */ /* 0x010fe2000000001c */
[----:B---3--:R-:W-:-:S05]  /*6f950*/  IMAD.WIDE R14, R12, 0x2, R4 ;  /* 0x000000020c0e7825 */ /* 0x008fca00078e0204 */
[----:B------:R0:W-:Y:S01]  /*6f960*/  @P6 STG.E.U16 desc[UR10][R14.64], R23 ;  /* 0x000000170e006986 */ /* 0x0001e2000c10150a */
[----:B------:R-:W-:Y:S01]  /*6f970*/  ISETP.LT.AND P6, PT, R22, UR6, !P2 ;  /* 0x0000000616007c0c */ /* 0x000fe2000d7c1270 */
[----:B0-----:R-:W-:-:S04]  /*6f980*/  IMAD.WIDE R14, R12, 0x2, R18 ;  /* 0x000000020c0e7825 */ /* 0x001fc800078e0212 */
[----:B------:R-:W-:Y:S01]  /*6f990*/  IMAD.WIDE R22, R12, 0x2, R16 ;  /* 0x000000020c167825 */ /* 0x000fe200078e0210 */
[----:B--2---:R-:W-:Y:S02]  /*6f9a0*/  ISETP.LT.AND P3, PT, R29, UR6, !P2 ;  /* 0x000000061d007c0c */ /* 0x004fe4000d761270 */
[----:B------:R-:W2:Y:S04]  /*6f9b0*/  LDL.LU R29, [R1+0x4c] ;  /* 0x00004c00011d7983 */ /* 0x000ea80000300800 */
[----:B------:R0:W-:Y:S07]  /*6f9c0*/  STL [R1+0x3328], R17 ;  /* 0x0033281101007387 */ /* 0x0001ee0000100800 */
[----:B------:R1:W-:Y:S04]  /*6f9d0*/  @P3 STG.E.U16 desc[UR10][R14.64], R28 ;  /* 0x0000001c0e003986 */ /* 0x0003e8000c10150a */
[----:B0-----:R-:W3:Y:S04]  /*6f9e0*/  LDL.LU R17, [R1+0x5c] ;  /* 0x00005c0001117983 */ /* 0x001ee80000300800 */
[----:B-1----:R-:W4:Y:S01]  /*6f9f0*/  LDL.LU R14, [R1+0x7c] ;  /* 0x00007c00010e7983 */ /* 0x002f220000300800 */
[----:B------:R-:W-:-:S02]  /*6fa00*/  ISETP.LT.AND P4, PT, R24, UR6, !P2 ;  /* 0x0000000618007c0c */ /* 0x000fc4000d781270 */
[----:B------:R-:W-:Y:S01]  /*6fa10*/  ISETP.LT.AND P5, PT, R25, UR6, !P2 ;  /* 0x0000000619007c0c */ /* 0x000fe2000d7a1270 */
[----:B------:R-:W2:Y:S01]  /*6fa20*/  LDL.LU R15, [R1+0x6c] ;  /* 0x00006c00010f7983 */ /* 0x000ea20000300800 */
[----:B------:R-:W-:Y:S01]  /*6fa30*/  ISETP.GE.AND P0, PT, R13, UR7, PT ;  /* 0x000000070d007c0c */ /* 0x000fe2000bf06270 */
[----:B------:R-:W-:Y:S01]  /*6fa40*/  IMAD.WIDE R24, R12, 0x2, R8 ;  /* 0x000000020c187825 */ /* 0x000fe200078e0208 */
[----:B------:R-:W-:Y:S02]  /*6fa50*/  PRMT R13, R26, 0x7632, R13 ;  /* 0x000076321a0d7816 */ /* 0x000fe4000000000d */
[----:B------:R-:W-:Y:S01]  /*6fa60*/  ISETP.LT.AND P2, PT, R27, UR6, !P2 ;  /* 0x000000061b007c0c */ /* 0x000fe2000d741270 */
[----:B------:R-:W-:-:S04]  /*6fa70*/  IMAD.WIDE R26, R12, 0x2, R6 ;  /* 0x000000020c1a7825 */ /* 0x000fc800078e0206 */
[----:B----4-:R0:W-:Y:S04]  /*6fa80*/  @P4 STG.E.U16 desc[UR10][R22.64], R14 ;  /* 0x0000000e16004986 */ /* 0x0101e8000c10150a */
[----:B------:R1:W-:Y:S04]  /*6fa90*/  @P5 STG.E.U16 desc[UR10][R24.64], R13 ;  /* 0x0000000d18005986 */ /* 0x0003e8000c10150a */
[----:B0-----:R-:W4:Y:S04]  /*6faa0*/  LDL R22, [R1+0x32ac] ;  /* 0x0032ac0001167983 */ /* 0x001f280000100800 */
[----:B-1----:R-:W3:Y:S04]  /*6fab0*/  LDL R24, [R1+0x32a4] ;  /* 0x0032a40001187983 */ /* 0x002ee80000100800 */
[----:B------:R-:W4:Y:S01]  /*6fac0*/  LDL R25, [R1+0x32a8] ;  /* 0x0032a80001197983 */ /* 0x000f220000100800 */
[----:B--2---:R-:W-:-:S03]  /*6fad0*/  PRMT R13, R15, 0x7632, R13 ;  /* 0x000076320f0d7816 */ /* 0x004fc6000000000d */
[----:B------:R0:W-:Y:S04]  /*6fae0*/  @P6 STG.E.U16 desc[UR10][R26.64], R15 ;  /* 0x0000000f1a006986 */ /* 0x0001e8000c10150a */
[----:B------:R-:W2:Y:S01]  /*6faf0*/  LDL R23, [R1+0x32b0] ;  /* 0x0032b00001177983 */ /* 0x000ea20000100800 */
[----:B0-----:R-:W-:-:S04]  /*6fb00*/  IMAD.WIDE R14, R12, 0x2, R10 ;  /* 0x000000020c0e7825 */ /* 0x001fc800078e020a */
[----:B------:R-:W-:Y:S01]  /*6fb10*/  VIADD R26, R12, UR8 ;  /* 0x000000080c1a7c36 */ /* 0x000fe20008000000 */
[----:B------:R0:W-:Y:S04]  /*6fb20*/  @P2 STG.E.U16 desc[UR10][R14.64], R13 ;  /* 0x0000000d0e002986 */ /* 0x0001e8000c10150a */
[----:B------:R1:W-:Y:S01]  /*6fb30*/  STL [R1+0x3320], R21 ;  /* 0x0033201501007387 */ /* 0x0003e20000100800 */
[----:B0-----:R-:W-:-:S03]  /*6fb40*/  IMAD.WIDE R12, R26, 0x2, R20 ;  /* 0x000000021a0c7825 */ /* 0x001fc600078e0214 */
[----:B-1----:R-:W2:Y:S04]  /*6fb50*/  LDL R21, [R1+0x2c] ;  /* 0x00002c0001157983 */ /* 0x002ea80000100800 */
[----:B------:R0:W-:Y:S01]  /*6fb60*/  STL [R1+0x3318], R18 ;  /* 0x0033181201007387 */ /* 0x0001e20000100800 */
[----:B---3--:R-:W-:Y:S02]  /*6fb70*/  ISETP.LT.AND P5, PT, R24, UR6, !P1 ;  /* 0x0000000618007c0c */ /* 0x008fe4000cfa1270 */
[----:B----4-:R-:W-:Y:S01]  /*6fb80*/  ISETP.LT.AND P4, PT, R25, UR6, !P1 ;  /* 0x0000000619007c0c */ /* 0x010fe2000cf81270 */
[----:B------:R-:W-:Y:S02]  /*6fb90*/  IMAD.WIDE R24, R26, 0x2, R18 ;  /* 0x000000021a187825 */ /* 0x000fe400078e0212 */
[----:B0-----:R-:W3:Y:S01]  /*6fba0*/  LDL R18, [R1+0x32b0] ;  /* 0x0032b00001127983 */ /* 0x001ee20000100800 */
[----:B------:R-:W-:-:S02]  /*6fbb0*/  ISETP.LT.AND P6, PT, R0, UR6, !P1 ;  /* 0x0000000600007c0c */ /* 0x000fc4000cfc1270 */
[----:B------:R-:W-:Y:S01]  /*6fbc0*/  ISETP.LT.AND P3, PT, R22, UR6, !P1 ;  /* 0x0000000616007c0c */ /* 0x000fe2000cf61270 */
[C---:B------:R-:W-:Y:S01]  /*6fbd0*/  IMAD.WIDE R14, R26.reuse, 0x2, R2 ;  /* 0x000000021a0e7825 */ /* 0x040fe200078e0202 */
[----:B--2---:R-:W-:Y:S02]  /*6fbe0*/  ISETP.LT.AND P2, PT, R23, UR6, !P1 ;  /* 0x0000000617007c0c */ /* 0x004fe4000cf41270 */
[----:B------:R-:W-:Y:S01]  /*6fbf0*/  PRMT R27, R17, 0x7632, R27 ;  /* 0x00007632111b7816 */ /* 0x000fe2000000001b */
[----:B------:R-:W-:Y:S01]  /*6fc00*/  IMAD.WIDE R22, R26, 0x2, R4 ;  /* 0x000000021a167825 */ /* 0x000fe200078e0204 */
[----:B------:R-:W-:-:S05]  /*6fc10*/  PRMT R28, R29, 0x7632, R28 ;  /* 0x000076321d1c7816 */ /* 0x000fca000000001c */
[----:B------:R-:W-:Y:S04]  /*6fc20*/  @P6 STG.E.U16 desc[UR10][R12.64], R17 ;  /* 0x000000110c006986 */ /* 0x000fe8000c10150a */
[----:B------:R-:W-:Y:S04]  /*6fc30*/  @P5 STG.E.U16 desc[UR10][R14.64], R27 ;  /* 0x0000001b0e005986 */ /* 0x000fe8000c10150a */
[----:B------:R-:W-:Y:S04]  /*6fc40*/  @P4 STG.E.U16 desc[UR10][R22.64], R29 ;  /* 0x0000001d16004986 */ /* 0x000fe8000c10150a */
[----:B------:R-:W-:Y:S04]  /*6fc50*/  @P3 STG.E.U16 desc[UR10][R24.64], R28 ;  /* 0x0000001c18003986 */ /* 0x000fe8000c10150a */
[----:B---3--:R0:W-:Y:S04]  /*6fc60*/  STL [R1+0x331c], R18 ;  /* 0x00331c1201007387 */ /* 0x0081e80000100800 */
[----:B0-----:R-:W2:Y:S04]  /*6fc70*/  LDL R18, [R1+0x32ac] ;  /* 0x0032ac0001127983 */ /* 0x001ea80000100800 */
[----:B------:R0:W-:Y:S04]  /*6fc80*/  STL [R1+0x3314], R19 ;  /* 0x0033141301007387 */ /* 0x0001e80000100800 */
[----:B0-----:R-:W3:Y:S04]  /*6fc90*/  LDL.LU R19, [R1+0xb0] ;  /* 0x0000b00001137983 */ /* 0x001ee80000300800 */
[----:B------:R-:W4:Y:S04]  /*6fca0*/  LDL.LU R17, [R1+0x3328] ;  /* 0x0033280001117983 */ /* 0x000f280000300800 */
[----:B------:R-:W2:Y:S04]  /*6fcb0*/  LDL R14, [R1+0x32a4] ;  /* 0x0032a400010e7983 */ /* 0x000ea80000100800 */
[----:B------:R-:W3:Y:S04]  /*6fcc0*/  LDL R15, [R1+0x32a8] ;  /* 0x0032a800010f7983 */ /* 0x000ee80000100800 */
[----:B------:R-:W3:Y:S04]  /*6fcd0*/  LDL.LU R29, [R1+0x3324] ;  /* 0x00332400011d7983 */ /* 0x000ee80000300800 */
[----:B------:R-:W2:Y:S04]  /*6fce0*/  LDL.LU R22, [R1+0x3c] ;  /* 0x00003c0001167983 */ /* 0x000ea80000300800 */
[----:B------:R-:W3:Y:S04]  /*6fcf0*/  LDL R24, [R1+0x32b4] ;  /* 0x0032b40001187983 */ /* 0x000ee80000100800 */
[----:B------:R-:W2:Y:S04]  /*6fd00*/  LDL R28, [R1+0x32bc] ;  /* 0x0032bc00011c7983 */ /* 0x000ea80000100800 */
[----:B------:R-:W2:Y:S01]  /*6fd10*/  LDL R23, [R1+0x32b8] ;  /* 0x0032b80001177983 */ /* 0x000ea20000100800 */
[----:B------:R-:W-:-:S03]  /*6fd20*/  PRMT R25, R21, 0x7632, R25 ;  /* 0x0000763215197816 */ /* 0x000fc60000000019 */
[----:B------:R-:W2:Y:S01]  /*6fd30*/  LDL.LU R21, [R1+0x3320] ;  /* 0x0033200001157983 */ /* 0x000ea20000300800 */
[----:B----4-:R-:W-:Y:S01]  /*6fd40*/  IMAD.WIDE R12, R26, 0x2, R16 ;  /* 0x000000021a0c7825 */ /* 0x010fe200078e0210 */
[----:B---3--:R-:W-:-:S04]  /*6fd50*/  ISETP.LT.AND P3, PT, R24, UR6, !P1 ;  /* 0x0000000618007c0c */ /* 0x008fc8000cf61270 */
[----:B--2---:R0:W-:Y:S01]  /*6fd60*/  @P2 STG.E.U16 desc[UR10][R12.64], R22 ;  /* 0x000000160c002986 */ /* 0x0041e2000c10150a */
[----:B------:R-:W-:Y:S01]  /*6fd70*/  PRMT R27, R22, 0x7632, R27 ;  /* 0x00007632161b7816 */ /* 0x000fe2000000001b */
[----:B0-----:R-:W-:-:S07]  /*6fd80*/  IMAD.WIDE R12, R26, 0x2, R8 ;  /* 0x000000021a0c7825 */ /* 0x001fce00078e0208 */
[----:B------:R0:W-:Y:S04]  /*6fd90*/  @P3 STG.E.U16 desc[UR10][R12.64], R27 ;  /* 0x0000001b0c003986 */ /* 0x0001e8000c10150a */
[----:B0-----:R-:W2:Y:S01]  /*6fda0*/  LDL.LU R13, [R1+0x2c] ;  /* 0x00002c00010d7983 */ /* 0x001ea20000300800 */
[----:B------:R-:W-:Y:S02]  /*6fdb0*/  ISETP.LT.AND P2, PT, R28, UR6, !P1 ;  /* 0x000000061c007c0c */ /* 0x000fe4000cf41270 */
[----:B------:R-:W-:Y:S02]  /*6fdc0*/  ISETP.LT.AND P1, PT, R23, UR6, !P1 ;  /* 0x0000000617007c0c */ /* 0x000fe4000cf21270 */
[----:B------:R-:W-:Y:S02]  /*6fdd0*/  ISETP.LT.AND P5, PT, R14, UR6, !P0 ;  /* 0x000000060e007c0c */ /* 0x000fe4000c7a1270 */
[----:B------:R-:W-:Y:S01]  /*6fde0*/  ISETP.LT.AND P6, PT, R15, UR6, !P0 ;  /* 0x000000060f007c0c */ /* 0x000fe2000c7c1270 */
[----:B------:R-:W-:-:S04]  /*6fdf0*/  IMAD.WIDE R14, R26, 0x2, R6 ;  /* 0x000000021a0e7825 */ /* 0x000fc800078e0206 */
[----:B------:R-:W-:Y:S02]  /*6fe00*/  IMAD.WIDE R22, R26, 0x2, R10 ;  /* 0x000000021a167825 */ /* 0x000fe400078e020a */
[----:B--2---:R-:W-:Y:S04]  /*6fe10*/  @P2 STG.E.U16 desc[UR10][R14.64], R13 ;  /* 0x0000000d0e002986 */ /* 0x004fe8000c10150a */
[----:B------:R0:W-:Y:S01]  /*6fe20*/  @P1 STG.E.U16 desc[UR10][R22.64], R25 ;  /* 0x0000001916001986 */ /* 0x0001e2000c10150a */
[----:B------:R-:W-:-:S03]  /*6fe30*/  ISETP.LT.AND P1, PT, R18, UR6, !P0 ;  /* 0x0000000612007c0c */ /* 0x000fc6000c721270 */
[----:B0-----:R-:W2:Y:S04]  /*6fe40*/  LDL.LU R25, [R1+0xc0] ;  /* 0x0000c00001197983 */ /* 0x001ea80000300800 */
[----:B------:R-:W3:Y:S01]  /*6fe50*/  LDL.LU R18, [R1+0x331c] ;  /* 0x00331c0001127983 */ /* 0x000ee20000300800 */
[----:B------:R-:W-:Y:S01]  /*6fe60*/  ISETP.LT.AND P4, PT, R0, UR6, !P0 ;  /* 0x0000000600007c0c */ /* 0x000fe2000c781270 */
[----:B------:R-:W-:Y:S02]  /*6fe70*/  VIADD R26, R26, UR8 ;  /* 0x000000081a1a7c36 */ /* 0x000fe40008000000 */
[----:B------:R-:W-:Y:S02]  /*6fe80*/  VIADD R24, R29, 0x9 ;  /* 0x000000091d187836 */ /* 0x000fe40000000000 */
[----:B------:R-:W-:-:S03]  /*6fe90*/  IMAD.WIDE R12, R26, 0x2, R20 ;  /* 0x000000021a0c7825 */ /* 0x000fc600078e0214 */
[----:B------:R-:W-:Y:S02]  /*6fea0*/  ISETP.GE.AND P3, PT, R24, UR7, PT ;  /* 0x0000000718007c0c */ /* 0x000fe4000bf66270 */
[----:B------:R-:W-:-:S03]  /*6feb0*/  PRMT R24, R19, 0x7632, R24 ;  /* 0x0000763213187816 */ /* 0x000fc60000000018 */
[----:B------:R0:W-:Y:S01]  /*6fec0*/  @P4 STG.E.U16 desc[UR10][R12.64], R19 ;  /* 0x000000130c004986 */ /* 0x0001e2000c10150a */
[----:B---3--:R-:W-:-:S03]  /*6fed0*/  ISETP.LT.AND P2, PT, R18, UR6, !P0 ;  /* 0x0000000612007c0c */ /* 0x008fc6000c741270 */
[----:B------:R-:W3:Y:S04]  /*6fee0*/  LDL.LU R18, [R1+0x3318] ;  /* 0x0033180001127983 */ /* 0x000ee80000300800 */
[----:B0-----:R-:W3:Y:S04]  /*6fef0*/  LDL.LU R19, [R1+0x3314] ;  /* 0x0033140001137983 */ /* 0x001ee80000300800 */
[----:B------:R-:W4:Y:S04]  /*6ff00*/  LDL.LU R12, [R1+0xd0] ;  /* 0x0000d000010c7983 */ /* 0x000f280000300800 */
[----:B------:R-:W2:Y:S01]  /*6ff10*/  LDL R13, [R1+0x32b4] ;  /* 0x0032b400010d7983 */ /* 0x000ea20000100800 */
[----:B------:R-:W-:-:S04]  /*6ff20*/  IMAD.WIDE R14, R26, 0x2, R2 ;  /* 0x000000021a0e7825 */ /* 0x000fc800078e0202 */
[----:B------:R-:W-:Y:S01]  /*6ff30*/  IMAD.WIDE R22, R26, 0x2, R4 ;  /* 0x000000021a167825 */ /* 0x000fe200078e0204 */
[----:B------:R0:W-:Y:S04]  /*6ff40*/  @P5 STG.E.U16 desc[UR10][R14.64], R24 ;  /* 0x000000180e005986 */ /* 0x0001e8000c10150a */
[----:B0-----:R-:W3:Y:S04]  /*6ff50*/  LDL R24, [R1+0x32b8] ;  /* 0x0032b80001187983 */ /* 0x001ee80000100800 */
[----:B----4-:R0:W-:Y:S01]  /*6ff60*/  @P6 STG.E.U16 desc[UR10][R22.64], R12 ;  /* 0x0000000c16006986 */ /* 0x0101e2000c10150a */
[----:B--2---:R-:W-:-:S02]  /*6ff70*/  ISETP.LT.AND P5, PT, R13, UR6, !P0 ;  /* 0x000000060d007c0c */ /* 0x004fc4000c7a1270 */
[----:B------:R-:W-:Y:S02]  /*6ff80*/  ISETP.LT.AND P6, PT, R28, UR6, !P0 ;  /* 0x000000061c007c0c */ /* 0x000fe4000c7c1270 */
[----:B------:R-:W2:Y:S01]  /*6ff90*/  LDL.LU R28, [R1+0xf0] ;  /* 0x0000f000011c7983 */ /* 0x000ea20000300800 */
[----:B0-----:R-:W-:Y:S01]  /*6ffa0*/  PRMT R22, R12, 0x7632, R22 ;  /* 0x000076320c167816 */ /* 0x001fe20000000016 */
[----:B---3--:R-:W-:-:S05]  /*6ffb0*/  IMAD.WIDE R12, R26, 0x2, R18 ;  /* 0x000000021a0c7825 */ /* 0x008fca00078e0212 */
[----:B------:R0:W-:Y:S04]  /*6ffc0*/  @P1 STG.E.U16 desc[UR10][R12.64], R22 ;  /* 0x000000160c001986 */ /* 0x0001e8000c10150a */
[----:B0-----:R-:W3:Y:S01]  /*6ffd0*/  LDL R22, [R1+0xe0] ;  /* 0x0000e00001167983 */ /* 0x001ee20000100800 */
[----:B------:R-:W-:Y:S01]  /*6ffe0*/  VIADD R23, R29, 0xa ;  /* 0x0000000a1d177836 */ /* 0x000fe20000000000 */
[----:B------:R-:W-:Y:S01]  /*6fff0*/  ISETP.LT.AND P1, PT, R0, UR6, !P3 ;  /* 0x0000000600007c0c */ /* 0x000fe2000df21270 */
[C---:B------:R-:W-:Y:S01]  /*70000*/  IMAD.WIDE R14, R26.reuse, 0x2, R16 ;  /* 0x000000021a0e7825 */ /* 0x040fe200078e0210 */
[----:B------:R-:W4:Y:S02]  /*70010*/  LDL.LU R0, [R1+0x3310] ;  /* 0x0033100001007983 */ /* 0x000f240000300800 */
[----:B------:R-:W-:Y:S01]  /*70020*/  ISETP.GE.AND P4, PT, R23, UR7, PT ;  /* 0x0000000717007c0c */ /* 0x000fe2000bf86270 */
[----:B------:R-:W-:Y:S01]  /*70030*/  IMAD.WIDE R12, R26, 0x2, R8 ;  /* 0x000000021a0c7825 */ /* 0x000fe200078e0208 */
[----:B------:R-:W-:Y:S01]  /*70040*/  PRMT R23, R25, 0x7632, R23 ;  /* 0x0000763219177816 */ /* 0x000fe20000000017 */
[----:B------:R-:W-:Y:S01]  /*70050*/  STL [R1+0x3300], R8 ;  /* 0x0033000801007387 */ /* 0x000fe20000100800 */
[----:B------:R-:W-:-:S03]  /*70060*/  ISETP.LT.AND P0, PT, R24, UR6, !P0 ;  /* 0x0000000618007c0c */ /* 0x000fc6000c701270 */
[----:B------:R0:W-:Y:S04]  /*70070*/  STL [R1+0x32fc], R9 ;  /* 0x0032fc0901007387 */ /* 0x0001e80000100800 */
[----:B------:R1:W-:Y:S04]  /*70080*/  @P2 STG.E.U16 desc[UR10][R14.64], R25 ;  /* 0x000000190e002986 */ /* 0x0003e8000c10150a */
[----:B------:R-:W-:Y:S04]  /*70090*/  @P5 STG.E.U16 desc[UR10][R12.64], R23 ;  /* 0x000000170c005986 */ /* 0x000fe8000c10150a */
[----:B0-----:R-:W2:Y:S01]  /*700a0*/  LDL.LU R9, [R1+0xa0] ;  /* 0x0000a00001097983 */ /* 0x001ea20000300800 */
[----:B-1----:R-:W-:-:S03]  /*700b0*/  IMAD.WIDE R14, R26, 0x2, R6 ;  /* 0x000000021a0e7825 */ /* 0x002fc600078e0206 */
[----:B------:R0:W-:Y:S01]  /*700c0*/  STL.64 [R1+0x3308], R6 ;  /* 0x0033080601007387 */ /* 0x0001e20000100a00 */
[----:B------:R-:W-:-:S03]  /*700d0*/  IMAD.WIDE R24, R26, 0x2, R10 ;  /* 0x000000021a187825 */ /* 0x000fc600078e020a */
[----:B0-----:R-:W2:Y:S04]  /*700e0*/  LDL R6, [R1+0x32ac] ;  /* 0x0032ac0001067983 */ /* 0x001ea80000100800 */
[----:B------:R-:W2:Y:S01]  /*700f0*/  LDL R7, [R1+0x32b0] ;  /* 0x0032b00001077983 */ /* 0x000ea20000100800 */
[----:B---3--:R-:W-:Y:S01]  /*70100*/  PRMT R27, R22, 0x7632, R27 ;  /* 0x00007632161b7816 */ /* 0x008fe2000000001b */
[----:B------:R-:W-:Y:S02]  /*70110*/  VIADD R22, R26, UR8 ;  /* 0x000000081a167c36 */ /* 0x000fe40008000000 */
[----:B------:R-:W3:Y:S04]  /*70120*/  LDL R26, [R1+0x32a8] ;  /* 0x0032a800011a7983 */ /* 0x000ee80000100800 */
[----:B------:R-:W4:Y:S04]  /*70130*/  LDL.LU R13, [R1+0xe0] ;  /* 0x0000e000010d7983 */ /* 0x000f280000300800 */
[----:B----4-:R-:W-:Y:S04]  /*70140*/  @P6 STG.E.U16 desc[UR10][R14.64], R13 ;  /* 0x0000000d0e006986 */ /* 0x010fe8000c10150a */
[----:B------:R-:W0:Y:S04]  /*70150*/  LDS.128 R12, [R0] ;  /* 0x00000000000c7984 */ /* 0x000e280000000c00 */
[----:B0-----:R0:W-:Y:S04]  /*70160*/  STL [R1+0x32e0], R13 ;  /* 0x0032e00d01007387 */ /* 0x0011e80000100800 */
[----:B0-----:R-:W4:Y:S01]  /*70170*/  LDL R13, [R1+0x32a4] ;  /* 0x0032a400010d7983 */ /* 0x001f220000100800 */
[----:B---3--:R-:W-:-:S03]  /*70180*/  ISETP.LT.AND P6, PT, R26, UR6, !P3 ;  /* 0x000000061a007c0c */ /* 0x008fc6000dfc1270 */
[----:B------:R0:W-:Y:S01]  /*70190*/  @P0 STG.E.U16 desc[UR10][R24.64], R27 ;  /* 0x0000001b18000986 */ /* 0x0001e2000c10150a */
[----:B--2---:R-:W-:Y:S01]  /*701a0*/  ISETP.LT.AND P5, PT, R6, UR6, !P3 ;  /* 0x0000000606007c0c */ /* 0x004fe2000dfa1270 */
[----:B------:R-:W-:Y:S02]  /*701b0*/  VIADD R0, R29, 0xb ;  /* 0x0000000b1d007836 */ /* 0x000fe40000000000 */
[----:B------:R1:W-:Y:S01]  /*701c0*/  STL [R1+0x32cc], R14 ;  /* 0x0032cc0e01007387 */ /* 0x0003e20000100800 */
[----:B------:R-:W-:Y:S01]  /*701d0*/  PRMT R8, R28, 0x7632, R8 ;  /* 0x000076321c087816 */ /* 0x000fe20000000008 */
[C---:B0-----:R-:W-:Y:S02]  /*701e0*/  IMAD.WIDE R24, R22.reuse, 0x2, R20 ;  /* 0x0000000216187825 */ /* 0x041fe400078e0214 */
[----:B-1----:R-:W2:Y:S04]  /*701f0*/  LDL R14, [R1+0x32bc] ;  /* 0x0032bc00010e7983 */ /* 0x002ea80000100800 */
[----:B------:R0:W-:Y:S01]  /*70200*/  @P1 STG.E.U16 desc[UR10][R24.64], R28 ;  /* 0x0000001c18001986 */ /* 0x0001e2000c10150a */
[----:B------:R-:W-:Y:S01]  /*70210*/  ISETP.LT.AND P1, PT, R7, UR4, !P3 ;  /* 0x0000000407007c0c */ /* 0x000fe2000df21270 */
[----:B------:R-:W-:Y:S01]  /*70220*/  IMAD.WIDE R6, R22, 0x2, R2 ;  /* 0x0000000216067825 */ /* 0x000fe200078e0202 */
[----:B------:R-:W-:Y:S01]  /*70230*/  ISETP.GE.AND P0, PT, R0, UR7, PT ;  /* 0x0000000700007c0c */ /* 0x000fe2000bf06270 */
[----:B------:R1:W-:Y:S01]  /*70240*/  STL [R1+0x32c0], R15 ;  /* 0x0032c00f01007387 */ /* 0x0003e20000100800 */
[----:B------:R-:W-:Y:S01]  /*70250*/  PRMT R23, R9, 0x7632, R23 ;  /* 0x0000763209177816 */ /* 0x000fe20000000017 */
[----:B------:R-:W-:Y:S01]  /*70260*/  IMAD.WIDE R26, R22, 0x2, R18 ;  /* 0x00000002161a7825 */ /* 0x000fe200078e0212 */
[----:B------:R-:W-:-:S03]  /*70270*/  ULDC UR4, c[0x0][0x228] ;  /* 0x00008a0000047ab9 */ /* 0x000fc60000000800 */
[C---:B0-----:R-:W-:Y:S01]  /*70280*/  IMAD.WIDE R24, R22.reuse, 0x2, R4 ;  /* 0x0000000216187825 */ /* 0x041fe200078e0204 */
[----:B-1----:R-:W3:Y:S04]  /*70290*/  LDL.LU R15, [R1+0x32b8] ;  /* 0x0032b800010f7983 */ /* 0x002ee80000300800 */
[----:B------:R0:W-:Y:S04]  /*702a0*/  STL [R1+0x32f8], R18 ;  /* 0x0032f81201007387 */ /* 0x0001e80000100800 */
[----:B0-----:R-:W2:Y:S04]  /*702b0*/  LDL.LU R18, [R1+0xb4] ;  /* 0x0000b40001127983 */ /* 0x001ea80000300800 */
[----:B------:R-:W-:Y:S04]  /*702c0*/  STL [R1+0x32f4], R19 ;  /* 0x0032f41301007387 */ /* 0x000fe80000100800 */
[----:B------:R-:W3:Y:S01]  /*702d0*/  LDL R0, [R1+0x32a0] ;  /* 0x0032a00001007983 */ /* 0x000ee20000100800 */
[----:B----4-:R-:W-:Y:S01]  /*702e0*/  ISETP.LT.AND P2, PT, R13, UR6, !P3 ;  /* 0x000000060d007c0c */ /* 0x010fe2000df41270 */
[----:B------:R-:W-:Y:S01]  /*702f0*/  IMAD.WIDE R28, R22, 0x2, R16 ;  /* 0x00000002161c7825 */ /* 0x000fe200078e0210 */
[----:B------:R-:W-:-:S11]  /*70300*/  ULDC UR6, c[0x0][0x228] ;  /* 0x00008a0000067ab9 */ /* 0x000fd60000000800 */
[----:B------:R0:W-:Y:S04]  /*70310*/  @P2 STG.E.U16 desc[UR10][R6.64], R8 ;  /* 0x0000000806002986 */ /* 0x0001e8000c10150a */
[----:B------:R1:W-:Y:S04]  /*70320*/  @P6 STG.E.U16 desc[UR10][R24.64], R9 ;  /* 0x0000000918006986 */ /* 0x0003e8000c10150a */
[----:B0-----:R-:W4:Y:S04]  /*70330*/  LDL.LU.64 R6, [R1+0x3308] ;  /* 0x0033080001067983 */ /* 0x001f280000300a00 */
[----:B------:R-:W4:Y:S04]  /*70340*/  LDL.LU R8, [R1+0x3300] ;  /* 0x0033000001087983 */ /* 0x000f280000300800 */
[----:B-1----:R-:W4:Y:S04]  /*70350*/  LDL.LU R9, [R1+0x32fc] ;  /* 0x0032fc0001097983 */ /* 0x002f280000300800 */
[----:B------:R-:W4:Y:S04]  /*70360*/  LDL R24, [R1+0x32b4] ;  /* 0x0032b40001187983 */ /* 0x000f280000100800 */
[----:B------:R-:W4:Y:S04]  /*70370*/  LDL.LU R25, [R1+0x10] ;  /* 0x0000100001197983 */ /* 0x000f280000300800 */
[----:B------:R0:W-:Y:S01]  /*70380*/  @P5 STG.E.U16 desc[UR10][R26.64], R23 ;  /* 0x000000171a005986 */ /* 0x0001e2000c10150a */
[----:B------:R-:W-:Y:S01]  /*70390*/  ISETP.LT.AND P5, PT, R13, UR9, !P4 ;  /* 0x000000090d007c0c */ /* 0x000fe2000e7a1270 */
[----:B------:R-:W-:-:S02]  /*703a0*/  ULDC UR9, c[0x0][0x228] ;  /* 0x00008a0000097ab9 */ /* 0x000fc40000000800 */
[----:B0-----:R-:W4:Y:S01]  /*703b0*/  LDL R27, [R1+0x32a8] ;  /* 0x0032a800011b7983 */ /* 0x001f220000100800 */
[----:B---3--:R-:W-:Y:S01]  /*703c0*/  ISETP.LT.AND P6, PT, R0, UR6, !P4 ;  /* 0x0000000600007c0c */ /* 0x008fe2000e7c1270 */
[----:B------:R-:W-:Y:S01]  /*703d0*/  VIADD R0, R22, UR8 ;  /* 0x0000000816007c36 */ /* 0x000fe20008000000 */
[----:B--2---:R-:W-:Y:S01]  /*703e0*/  PRMT R19, R18, 0x7632, R19 ;  /* 0x0000763212137816 */ /* 0x004fe20000000013 */
[----:B------:R0:W-:Y:S01]  /*703f0*/  STL [R1+0x32ec], R13 ;  /* 0x0032ec0d01007387 */ /* 0x0001e20000100800 */
[----:B------:R-:W-:-:S03]  /*70400*/  ULDC UR6, c[0x0][0x228] ;  /* 0x00008a0000067ab9 */ /* 0x000fc60000000800 */
[----:B0-----:R-:W2:Y:S04]  /*70410*/  LDL.LU R13, [R1+0xe4] ;  /* 0x0000e400010d7983 */ /* 0x001ea80000300800 */
[----:B------:R-:W-:Y:S01]  /*70420*/  STL [R1+0x32f0], R21 ;  /* 0x0032f01501007387 */ /* 0x000fe20000100800 */
[----:B----4-:R-:W-:Y:S01]  /*70430*/  ISETP.LT.AND P2, PT, R24, UR4, !P3 ;  /* 0x0000000418007c0c */ /* 0x010fe2000df41270 */
[----:B------:R-:W-:Y:S02]  /*70440*/  ULDC UR4, c[0x0][0x228] ;  /* 0x00008a0000047ab9 */ /* 0x000fe40000000800 */
[----:B------:R0:W-:Y:S01]  /*70450*/  @P1 STG.E.U16 desc[UR10][R28.64], R25 ;  /* 0x000000191c001986 */ /* 0x0001e2000c10150a */
[----:B------:R-:W-:Y:S01]  /*70460*/  ISETP.LT.AND P1, PT, R14, UR4, !P3 ;  /* 0x000000040e007c0c */ /* 0x000fe2000df21270 */
[----:B------:R-:W-:Y:S01]  /*70470*/  ULDC UR4, c[0x0][0x228] ;  /* 0x00008a0000047ab9 */ /* 0x000fe20000000800 */
[----:B------:R-:W-:-:S02]  /*70480*/  PRMT R23, R25, 0x7632, R23 ;  /* 0x0000763219177816 */ /* 0x000fc40000000017 */
[----:B------:R-:W-:Y:S01]  /*70490*/  ISETP.LT.AND P3, PT, R15, UR5, !P3 ;  /* 0x000000050f007c0c */ /* 0x000fe2000df61270 */
[----:B------:R-:W-:Y:S01]  /*704a0*/  ULDC UR5, c[0x0][0x228] ;  /* 0x00008a0000057ab9 */ /* 0x000fe20000000800 */
[----:B0-----:R-:W-:-:S04]  /*704b0*/  IMAD.WIDE R24, R22, 0x2, R8 ;  /* 0x0000000216187825 */ /* 0x001fc800078e0208 */
[----:B------:R-:W-:Y:S01]  /*704c0*/  IMAD.WIDE R28, R22, 0x2, R6 ;  /* 0x00000002161c7825 */ /* 0x000fe200078e0206 */
[----:B------:R0:W-:Y:S04]  /*704d0*/  @P2 STG.E.U16 desc[UR10][R24.64], R23 ;  /* 0x0000001718002986 */ /* 0x0001e8000c10150a */
[----:B------:R-:W-:Y:S01]  /*704e0*/  @P1 STG.E.U16 desc[UR10][R28.64], R12 ;  /* 0x0000000c1c001986 */ /* 0x000fe2000c10150a */
[----:B0-----:R-:W-:Y:S01]  /*704f0*/  IMAD.WIDE R24, R0, 0x2, R20 ;  /* 0x0000000200187825 */ /* 0x001fe200078e0214 */
[----:B------:R-:W-:-:S03]  /*70500*/  PRMT R21, R12, 0x7632, R21 ;  /* 0x000076320c157816 */ /* 0x000fc60000000015 */
[----:B------:R-:W-:-:S05]  /*70510*/  IMAD.WIDE R22, R22, 0x2, R10 ;  /* 0x0000000216167825 */ /* 0x000fca00078e020a */
[----:B------:R0:W-:Y:S04]  /*70520*/  @P3 STG.E.U16 desc[UR10][R22.64], R21 ;  /* 0x0000001516003986 */ /* 0x0001e8000c10150a */
[----:B0-----:R-:W3:Y:S01]  /*70530*/  LDL.LU R22, [R1+0xd4] ;  /* 0x0000d40001167983 */ /* 0x001ee20000300800 */
[----:B------:R-:W-:-:S03]  /*70540*/  ISETP.LT.AND P2, PT, R27, UR12, !P4 ;  /* 0x0000000c1b007c0c */ /* 0x000fc6000e741270 */
[----:B------:R-:W4:Y:S01]  /*70550*/  LDL R23, [R1+0x32b4] ;  /* 0x0032b40001177983 */ /* 0x000f220000100800 */
[C---:B------:R-:W-:Y:S01]  /*70560*/  IMAD.WIDE R26, R0.reuse, 0x2, R2 ;  /* 0x00000002001a7825 */ /* 0x040fe200078e0202 */
[----:B------:R-:W-:Y:S02]  /*70570*/  ULDC UR12, c[0x0][0x228] ;  /* 0x00008a00000c7ab9 */ /* 0x000fe40000000800 */
[----:B------:R-:W2:Y:S04]  /*70580*/  LDL R21, [R1+0x32a0] ;  /* 0x0032a00001157983 */ /* 0x000ea80000100800 */
[----:B------:R0:W-:Y:S01]  /*70590*/  @P6 STG.E.U16 desc[UR10][R24.64], R18 ;  /* 0x0000001218006986 */ /* 0x0001e2000c10150a */
[----:B------:R-:W-:-:S03]  /*705a0*/  IMAD.WIDE R28, R0, 0x2, R4 ;  /* 0x00000002001c7825 */ /* 0x000fc600078e0204 */
[----:B------:R1:W-:Y:S04]  /*705b0*/  @P5 STG.E.U16 desc[UR10][R26.64], R19 ;  /* 0x000000131a005986 */ /* 0x0003e8000c10150a */
[----:B0-----:R-:W2:Y:S04]  /*705c0*/  LDL.LU R18, [R1+0x32f8] ;  /* 0x0032f80001127983 */ /* 0x001ea80000300800 */
[----:B------:R-:W4:Y:S04]  /*705d0*/  LDL R24, [R1+0x32ac] ;  /* 0x0032ac0001187983 */ /* 0x000f280000100800 */
[----:B------:R-:W2:Y:S04]  /*705e0*/  LDL R25, [R1+0x32b0] ;  /* 0x0032b00001197983 */ /* 0x000ea80000100800 */
[----:B-1----:R-:W2:Y:S04]  /*705f0*/  LDL.LU R19, [R1+0x32f4] ;  /* 0x0032f40001137983 */ /* 0x002ea80000300800 */
[----:B------:R-:W2:Y:S04]  /*70600*/  LDL.LU R27, [R1+0xc4] ;  /* 0x0000c400011b7983 */ /* 0x000ea80000300800 */
[----:B---3--:R0:W-:Y:S04]  /*70610*/  @P2 STG.E.U16 desc[UR10][R28.64], R22 ;  /* 0x000000161c002986 */ /* 0x0081e8000c10150a */
[----:B0-----:R-:W3:Y:S01]  /*70620*/  LDL R29, [R1+0x329c] ;  /* 0x00329c00011d7983 */ /* 0x001ee20000100800 */
[----:B------:R-:W-:-:S02]  /*70630*/  PRMT R12, R22, 0x7632, R12 ;  /* 0x00007632160c7816 */ /* 0x000fc4000000000c */
[----:B----4-:R-:W-:Y:S01]  /*70640*/  ISETP.LT.AND P6, PT, R24, UR4, !P4 ;  /* 0x0000000418007c0c */ /* 0x010fe2000e7c1270 */
[----:B------:R-:W-:Y:S01]  /*70650*/  ULDC UR4, c[0x0][0x228] ;  /* 0x00008a0000047ab9 */ /* 0x000fe20000000800 */
[----:B--2---:R-:W-:Y:S01]  /*70660*/  ISETP.LT.AND P5, PT, R25, UR5, !P4 ;  /* 0x0000000519007c0c */ /* 0x004fe2000e7a1270 */
[----:B------:R-:W-:Y:S01]  /*70670*/  ULDC UR5, c[0x0][0x228] ;  /* 0x00008a0000057ab9 */ /* 0x000fe20000000800 */
[----:B------:R-:W-:Y:S01]  /*70680*/  ISETP.LT.AND P1, PT, R23, UR4, !P4 ;  /* 0x0000000417007c0c */ /* 0x000fe2000e721270 */
[----:B------:R-:W-:Y:S01]  /*70690*/  IMAD.WIDE R24, R0, 0x2, R16 ;  /* 0x0000000200187825 */ /* 0x000fe200078e0210 */
[----:B------:R-:W-:Y:S01]  /*706a0*/  ISETP.LT.AND P2, PT, R14, UR5, !P4 ;  /* 0x000000050e007c0c */ /* 0x000fe2000e741270 */
[----:B------:R0:W-:Y:S01]  /*706b0*/  STL [R1+0x32e4], R14 ;  /* 0x0032e40e01007387 */ /* 0x0001e20000100800 */
[----:B------:R-:W-:Y:S01]  /*706c0*/  ULDC UR4, c[0x0][0x228] ;  /* 0x00008a0000047ab9 */ /* 0x000fe20000000800 */
[----:B------:R-:W-:Y:S01]  /*706d0*/  IMAD.WIDE R22, R0, 0x2, R18 ;  /* 0x0000000200167825 */ /* 0x000fe200078e0212 */
[----:B------:R-:W-:Y:S01]  /*706e0*/  PRMT R28, R27, 0x7632, R28 ;  /* 0x000076321b1c7816 */ /* 0x000fe2000000001c */
[----:B------:R-:W-:-:S03]  /*706f0*/  ULDC UR5, c[0x0][0x228] ;  /* 0x00008a0000057ab9 */ /* 0x000fc60000000800 */
[----:B------:R-:W-:Y:S04]  /*70700*/  @P6 STG.E.U16 desc[UR10][R22.64], R12 ;  /* 0x0000000c16006986 */ /* 0x000fe8000c10150a */
[----:B------:R1:W-:Y:S01]  /*70710*/  @P5 STG.E.U16 desc[UR10][R24.64], R27 ;  /* 0x0000001b18005986 */ /* 0x0003e2000c10150a */
[----:B------:R-:W-:Y:S01]  /*70720*/  ISETP.LT.AND P5, PT, R21, UR4, !P0 ;  /* 0x0000000415007c0c */ /* 0x000fe2000c7a1270 */
[----:B------:R-:W-:Y:S02]  /*70730*/  ULDC UR4, c[0x0][0x228] ;  /* 0x00008a0000047ab9 */ /* 0x000fe40000000800 */
[----:B0-----:R-:W2:Y:S04]  /*70740*/  LDL.LU R14, [R1+0xa4] ;  /* 0x0000a400010e7983 */ /* 0x001ea80000300800 */
[----:B------:R-:W-:Y:S01]  /*70750*/  STL [R1+0x32e8], R15 ;  /* 0x0032e80f01007387 */ /* 0x000fe20000100800 */
[----:B-1----:R-:W-:-:S03]  /*70760*/  IMAD.WIDE R24, R0, 0x2, R6 ;  /* 0x0000000200187825 */ /* 0x002fc600078e0206 */
[----:B------:R-:W4:Y:S01]  /*70770*/  LDL.LU R21, [R1+0x32f0] ;  /* 0x0032f00001157983 */ /* 0x000f220000300800 */
[----:B------:R-:W-:Y:S01]  /*70780*/  PRMT R12, R13, 0x7632, R12 ;  /* 0x000076320d0c7816 */ /* 0x000fe2000000000c */
[----:B---3--:R-:W-:-:S05]  /*70790*/  VIADD R26, R29, 0xc ;  /* 0x0000000c1d1a7836 */ /* 0x008fca0000000000 */
[----:B------:R-:W-:Y:S01]  /*707a0*/  ISETP.GE.AND P3, PT, R26, UR7, PT ;  /* 0x000000071a007c0c */ /* 0x000fe2000bf66270 */
[----:B------:R-:W-:-:S05]  /*707b0*/  IMAD.WIDE R26, R0, 0x2, R8 ;  /* 0x00000002001a7825 */ /* 0x000fca00078e0208 */
[----:B------:R0:W-:Y:S04]  /*707c0*/  @P1 STG.E.U16 desc[UR10][R26.64], R28 ;  /* 0x0000001c1a001986 */ /* 0x0001e8000c10150a */
[----:B------:R1:W-:Y:S04]  /*707d0*/  @P2 STG.E.U16 desc[UR10][R24.64], R13 ;  /* 0x0000000d18002986 */ /* 0x0003e8000c10150a */
[----:B0-----:R-:W3:Y:S04]  /*707e0*/  LDL R28, [R1+0x32ac] ;  /* 0x0032ac00011c7983 */ /* 0x001ee80000100800 */
[----:B------:R-:W2:Y:S04]  /*707f0*/  LDL R26, [R1+0x32b0] ;  /* 0x0032b000011a7983 */ /* 0x000ea80000100800 */
[----:B------:R-:W3:Y:S04]  /*70800*/  LDL.LU R27, [R1+0xf4] ;  /* 0x0000f400011b7983 */ /* 0x000ee80000300800 */
[----:B-1----:R-:W2:Y:S01]  /*70810*/  LDL.LU R13, [R1+0x32ec] ;  /* 0x0032ec00010d7983 */ /* 0x002ea20000300800 */
[----:B------:R-:W-:Y:S01]  /*70820*/  ISETP.LT.AND P4, PT, R15, UR6, !P4 ;  /* 0x000000060f007c0c */ /* 0x000fe2000e781270 */
[C---:B------:R-:W-:Y:S01]  /*70830*/  IMAD.WIDE R22, R0.reuse, 0x2, R10 ;  /* 0x0000000200167825 */ /* 0x040fe200078e020a */
[----:B------:R-:W-:Y:S01]  /*70840*/  ULDC UR6, c[0x0][0x228] ;  /* 0x00008a0000067ab9 */ /* 0x000fe20000000800 */
[----:B------:R-:W3:Y:S02]  /*70850*/  LDL R25, [R1+0x32a8] ;  /* 0x0032a80001197983 */ /* 0x000ee40000100800 */
[----:B------:R-:W-:-:S08]  /*70860*/  VIADD R0, R0, UR8 ;  /* 0x0000000800007c36 */ /* 0x000fd00008000000 */
[----:B------:R4:W-:Y:S02]  /*70870*/  @P4 STG.E.U16 desc[UR10][R22.64], R12 ;  /* 0x0000000c16004986 */ /* 0x0009e4000c10150a */
[----:B----4-:R-:W-:Y:S02]  /*70880*/  IMAD.WIDE R22, R0, 0x2, R20 ;  /* 0x0000000200167825 */ /* 0x010fe400078e0214 */
[----:B------:R-:W-:Y:S04]  /*70890*/  STL [R1+0x32dc], R18 ;  /* 0x0032dc1201007387 */ /* 0x000fe80000100800 */
[----:B------:R-:W-:Y:S01]  /*708a0*/  STL [R1+0x32d8], R19 ;  /* 0x0032d81301007387 */ /* 0x000fe20000100800 */
[----:B--2---:R-:W-:-:S03]  /*708b0*/  ISETP.LT.AND P1, PT, R13, UR4, !P0 ;  /* 0x000000040d007c0c */ /* 0x004fc6000c721270 */
[----:B---3--:R0:W-:Y:S01]  /*708c0*/  @P5 STG.E.U16 desc[UR10][R22.64], R27 ;  /* 0x0000001b16005986 */ /* 0x0081e2000c10150a */
[----:B------:R-:W-:Y:S01]  /*708d0*/  PRMT R15, R27, 0x7632, R15 ;  /* 0x000076321b0f7816 */ /* 0x000fe2000000000f */
[----:B------:R-:W-:Y:S01]  /*708e0*/  ULDC UR4, c[0x0][0x228] ;  /* 0x00008a0000047ab9 */ /* 0x000fe20000000800 */
[----:B------:R-:W-:Y:S01]  /*708f0*/  ISETP.LT.AND P5, PT, R26, UR9, !P0 ;  /* 0x000000091a007c0c */ /* 0x000fe2000c7a1270 */
[----:B------:R-:W-:Y:S01]  /*70900*/  ULDC UR9, c[0x0][0x228] ;  /* 0x00008a0000097ab9 */ /* 0x000fe20000000800 */
[----:B0-----:R-:W-:-:S04]  /*70910*/  IMAD.WIDE R22, R0, 0x2, R2 ;  /* 0x0000000200167825 */ /* 0x001fc800078e0202 */
[----:B------:R-:W-:Y:S01]  /*70920*/  IMAD.WIDE R26, R0, 0x2, R18 ;  /* 0x00000002001a7825 */ /* 0x000fe200078e0212 */
[----:B------:R0:W-:Y:S04]  /*70930*/  @P1 STG.E.U16 desc[UR10][R22.64], R15 ;  /* 0x0000000f16001986 */ /* 0x0001e8000c10150a */
[----:B------:R-:W2:Y:S04]  /*70940*/  LDL.LU R19, [R1+0xb8] ;  /* 0x0000b80001137983 */ /* 0x000ea80000300800 */
[----:B0-----:R-:W3:Y:S04]  /*70950*/  LDL.LU R15, [R1+0x32e8] ;  /* 0x0032e800010f7983 */ /* 0x001ee80000300800 */
[----:B------:R-:W4:Y:S04]  /*70960*/  LDL R22, [R1+0x32b4] ;  /* 0x0032b40001167983 */ /* 0x000f280000100800 */
[----:B------:R-:W2:Y:S01]  /*70970*/  LDL.LU R23, [R1+0x14] ;  /* 0x0000140001177983 */ /* 0x000ea20000300800 */
[----:B------:R-:W-:-:S02]  /*70980*/  ISETP.LT.AND P6, PT, R25, UR5, !P0 ;  /* 0x0000000519007c0c */ /* 0x000fc4000c7c1270 */
[----:B------:R-:W-:Y:S01]  /*70990*/  ISETP.LT.AND P4, PT, R28, UR6, !P0 ;  /* 0x000000061c007c0c */ /* 0x000fe2000c781270 */
[----:B------:R-:W-:Y:S01]  /*709a0*/  IMAD.WIDE R24, R0, 0x2, R4 ;  /* 0x0000000200187825 */ /* 0x000fe200078e0204 */
[----:B------:R-:W-:Y:S01]  /*709b0*/  PRMT R12, R14, 0x7632, R12 ;  /* 0x000076320e0c7816 */ /* 0x000fe2000000000c */
[----:B------:R-:W-:Y:S01]  /*709c0*/  ULDC UR5, c[0x0][0x228] ;  /* 0x00008a0000057ab9 */ /* 0x000fe20000000800 */
[----:B------:R-:W-:Y:S01]  /*709d0*/  ULDC UR6, c[0x0][0x228] ;  /* 0x00008a0000067ab9 */ /* 0x000fe20000000800 */
[----:B------:R-:W-:-:S06]  /*709e0*/  VIADD R28, R29, 0xd ;  /* 0x0000000d1d1c7836 */ /* 0x000fcc0000000000 */
[----:B------:R0:W-:Y:S01]  /*709f0*/  @P6 STG.E.U16 desc[UR10][R24.64], R14 ;  /* 0x0000000e18006986 */ /* 0x0001e2000c10150a */
[----:B------:R-:W-:Y:S01]  /*70a00*/  ISETP.GE.AND P2, PT, R28, UR7, PT ;  /* 0x000000071c007c0c */ /* 0x000fe2000bf46270 */
[----:B------:R-:W-:Y:S02]  /*70a10*/  IMAD.WIDE R28, R0, 0x2, R16 ;  /* 0x00000002001c7825 */ /* 0x000fe400078e0210 */
[----:B------:R1:W-:Y:S04]  /*70a20*/  @P4 STG.E.U16 desc[UR10][R26.64], R12 ;  /* 0x0000000c1a004986 */ /* 0x0003e8000c10150a */
[----:B0-----:R-:W3:Y:S04]  /*70a30*/  LDL.LU R14, [R1+0x32e4] ;  /* 0x0032e400010e7983 */ /* 0x001ee80000300800 */
[----:B-1----:R-:W3:Y:S04]  /*70a40*/  LDL R27, [R1+0x32a0] ;  /* 0x0032a000011b7983 */ /* 0x002ee80000100800 */
[----:B------:R-:W3:Y:S04]  /*70a50*/  LDL R25, [R1+0x32a8] ;  /* 0x0032a80001197983 */ /* 0x000ee80000100800 */
[----:B--2---:R0:W-:Y:S01]  /*70a60*/  @P5 STG.E.U16 desc[UR10][R28.64], R23 ;  /* 0x000000171c005986 */ /* 0x0041e2000c10150a */
[----:B------:R-:W-:-:S02]  /*70a70*/  ISETP.LT.AND P5, PT, R13, UR9, !P3 ;  /* 0x000000090d007c0c */ /* 0x000fc4000dfa1270 */
[----:B------:R-:W-:Y:S01]  /*70a80*/  PRMT R24, R23, 0x7632, R24 ;  /* 0x0000763217187816 */ /* 0x000fe20000000018 */
[----:B------:R-:W2:Y:S01]  /*70a90*/  LDL.LU R13, [R1+0x32e0] ;  /* 0x0032e000010d7983 */ /* 0x000ea20000300800 */
[----:B----4-:R-:W-:Y:S01]  /*70aa0*/  ISETP.LT.AND P4, PT, R22, UR4, !P0 ;  /* 0x0000000416007c0c */ /* 0x010fe2000c781270 */
[----:B------:R-:W-:Y:S01]  /*70ab0*/  ULDC UR4, c[0x0][0x228] ;  /* 0x00008a0000047ab9 */ /* 0x000fe20000000800 */
[C---:B------:R-:W-:Y:S01]  /*70ac0*/  VIADD R12, R0.reuse, UR8 ;  /* 0x00000008000c7c36 */ /* 0x040fe20008000000 */
[----:B------:R-:W-:Y:S01]  /*70ad0*/  ULDC UR9, c[0x0][0x228] ;  /* 0x00008a0000097ab9 */ /* 0x000fe20000000800 */
[----:B0-----:R-:W-:Y:S01]  /*70ae0*/  IMAD.WIDE R22, R0, 0x2, R8 ;  /* 0x0000000200167825 */ /* 0x001fe200078e0208 */
[----:B------:R-:W-:Y:S08]  /*70af0*/  STL [R1+0x32d4], R20 ;  /* 0x0032d41401007387 */ /* 0x000ff00000100800 */
[----:B------:R0:W-:Y:S01]  /*70b00*/  @P4 STG.E.U16 desc[UR10][R22.64], R24 ;  /* 0x0000001816004986 */ /* 0x0001e2000c10150a */
[----:B---3--:R-:W-:-:S02]  /*70b10*/  ISETP.LT.AND P1, PT, R14, UR4, !P0 ;  /* 0x000000040e007c0c */ /* 0x008fc4000c721270 */
[----:B------:R-:W-:Y:S01]  /*70b20*/  ISETP.LT.AND P6, PT, R27, UR6, !P3 ;  /* 0x000000061b007c0c */ /* 0x000fe2000dfc1270 */
[C---:B0-----:R-:W-:Y:S01]  /*70b30*/  IMAD.WIDE R22, R0.reuse, 0x2, R6 ;  /* 0x0000000200167825 */ /* 0x041fe200078e0206 */
[----:B------:R-:W-:Y:S01]  /*70b40*/  ISETP.LT.AND P0, PT, R15, UR5, !P0 ;  /* 0x000000050f007c0c */ /* 0x000fe2000c701270 */
[----:B------:R-:W-:Y:S01]  /*70b50*/  ULDC UR4, c[0x0][0x228] ;  /* 0x00008a0000047ab9 */ /* 0x000fe20000000800 */
[----:B------:R-:W-:Y:S01]  /*70b60*/  ISETP.LT.AND P4, PT, R25, UR12, !P3 ;  /* 0x0000000c19007c0c */ /* 0x000fe2000df81270 */
[----:B------:R-:W-:-:S04]  /*70b70*/  IMAD.WIDE R24, R0, 0x2, R10 ;  /* 0x0000000200187825 */ /* 0x000fc800078e020a */
[----:B------:R-:W-:Y:S01]  /*70b80*/  IMAD.WIDE R26, R12, 0x2, R20 ;  /* 0x000000020c1a7825 */ /* 0x000fe200078e0214 */
[----:B------:R-:W-:Y:S01]  /*70b90*/  ULDC UR5, c[0x0][0x228] ;  /* 0x00008a0000057ab9 */ /* 0x000fe20000000800 */
[----:B------:R-:W3:Y:S01]  /*70ba0*/  LDL R20, [R1+0x32a0] ;  /* 0x0032a00001147983 */ /* 0x000ee20000100800 */
[----:B------:R-:W-:-:S03]  /*70bb0*/  ULDC UR6, c[0x0][0x228] ;  /* 0x00008a0000067ab9 */ /* 0x000fc60000000800 */
[----:B------:R0:W-:Y:S01]  /*70bc0*/  STL [R1+0x32d0], R21 ;  /* 0x0032d01501007387 */ /* 0x0001e20000100800 */
[----:B------:R-:W-:Y:S01]  /*70bd0*/  PRMT R0, R19, 0x7632, R0 ;  /* 0x0000763213007816 */ /* 0x000fe20000000000 */
[----:B------:R-:W-:Y:S02]  /*70be0*/  IMAD.WIDE R28, R12, 0x2, R2 ;  /* 0x000000020c1c7825 */ /* 0x000fe400078e0202 */
[----:B0-----:R-:W4:Y:S01]  /*70bf0*/  LDL.LU R21, [R1+0xe8] ;  /* 0x0000e80001157983 */ /* 0x001f220000300800 */
[----:B--2---:R-:W-:-:S03]  /*70c00*/  PRMT R18, R13, 0x7632, R18 ;  /* 0x000076320d127816 */ /* 0x004fc60000000012 */
[----:B------:R0:W-:Y:S04]  /*70c10*/  @P1 STG.E.U16 desc[UR10][R22.64], R13 ;  /* 0x0000000d16001986 */ /* 0x0001e8000c10150a */
[----:B------:R1:W-:Y:S04]  /*70c20*/  @P0 STG.E.U16 desc[UR10][R24.64], R18 ;  /* 0x0000001218000986 */ /* 0x0003e8000c10150a */
[----:B------:R2:W-:Y:S04]  /*70c30*/  @P6 STG.E.U16 desc[UR10][R26.64], R19 ;  /* 0x000000131a006986 */ /* 0x0005e8000c10150a */
[----:B0-----:R-:W3:Y:S04]  /*70c40*/  LDL.LU R13, [R1+0xd8] ;  /* 0x0000d800010d7983 */ /* 0x001ee80000300800 */
[----:B-1----:R-:W4:Y:S04]  /*70c50*/  LDL.LU R18, [R1+0x32dc] ;  /* 0x0032dc0001127983 */ /* 0x002f280000300800 */
[----:B------:R-:W4:Y:S04]  /*70c60*/  LDL R24, [R1+0x32b0] ;  /* 0x0032b00001187983 */ /* 0x000f280000100800 */
[----:B------:R-:W4:Y:S04]  /*70c70*/  LDL R25, [R1+0x32b4] ;  /* 0x0032b40001197983 */ /* 0x000f280000100800 */
[----:B--2---:R-:W2:Y:S04]  /*70c80*/  LDL.LU R19, [R1+0x32d8] ;  /* 0x0032d80001137983 */ /* 0x004ea80000300800 */
[----:B------:R-:W2:Y:S04]  /*70c90*/  LDL R26, [R1+0x32ac] ;  /* 0x0032ac00011a7983 */ /* 0x000ea80000100800 */
[----:B------:R-:W2:Y:S04]  /*70ca0*/  LDL.LU R27, [R1+0xc8] ;  /* 0x0000c800011b7983 */ /* 0x000ea80000300800 */
[----:B------:R0:W-:Y:S04]  /*70cb0*/  @P5 STG.E.U16 desc[UR10][R28.64], R0 ;  /* 0x000000001c005986 */ /* 0x0001e8000c10150a */
[----:B0-----:R-:W2:Y:S01]  /*70cc0*/  LDL.LU R29, [R1+0x329c] ;  /* 0x00329c00011d7983 */ /* 0x001ea20000300800 */
[----:B------:R-:W-:-:S03]  /*70cd0*/  IMAD.WIDE R22, R12, 0x2, R4 ;  /* 0x000000020c167825 */ /* 0x000fc600078e0204 */
[----:B------:R-:W2:Y:S04]  /*70ce0*/  LDL.LU R28, [R1+0xf8] ;  /* 0x0000f800011c7983 */ /* 0x000ea80000300800 */
[----:B---3--:R0:W-:Y:S01]  /*70cf0*/  @P4 STG.E.U16 desc[UR10][R22.64], R13 ;  /* 0x0000000d16004986 */ /* 0x0081e2000c10150a */
[----:B------:R-:W-:Y:S02]  /*70d00*/  PRMT R0, R13, 0x7632, R0 ;  /* 0x000076320d007816 */ /* 0x000fe40000000000 */
[----:B----4-:R-:W-:Y:S01]  /*70d10*/  ISETP.LT.AND P5, PT, R24, UR5, !P3 ;  /* 0x0000000518007c0c */ /* 0x010fe2000dfa1270 */
[----:B------:R-:W-:Y:S02]  /*70d20*/  ULDC UR5, c[0x0][0x228] ;  /* 0x00008a0000057ab9 */ /* 0x000fe40000000800 */
[----:B------:R-:W-:Y:S01]  /*70d30*/  ISETP.LT.AND P4, PT, R14, UR5, !P3 ;  /* 0x000000050e007c0c */ /* 0x000fe2000df81270 */
[----:B------:R-:W-:Y:S01]  /*70d40*/  ULDC UR5, c[0x0][0x228] ;  /* 0x00008a0000057ab9 */ /* 0x000fe20000000800 */
[----:B--2---:R-:W-:Y:S01]  /*70d50*/  ISETP.LT.AND P6, PT, R26, UR4, !P3 ;  /* 0x000000041a007c0c */ /* 0x004fe2000dfc1270 */
[----:B------:R-:W-:Y:S01]  /*70d60*/  ULDC UR4, c[0x0][0x228] ;  /* 0x00008a0000047ab9 */ /* 0x000fe20000000800 */
[----:B0-----:R-:W-:Y:S01]  /*70d70*/  IMAD.WIDE R22, R12, 0x2, R18 ;  /* 0x000000020c167825 */ /* 0x001fe200078e0212 */
[----:B------:R-:W-:Y:S01]  /*70d80*/  ISETP.LT.AND P0, PT, R25, UR4, !P3 ;  /* 0x0000000419007c0c */ /* 0x000fe2000df01270 */
[----:B------:R-:W-:-:S02]  /*70d90*/  ULDC UR4, c[0x0][0x228] ;  /* 0x00008a0000047ab9 */ /* 0x000fc40000000800 */
[----:B------:R-:W-:-:S07]  /*70da0*/  IMAD.WIDE R24, R12, 0x2, R16 ;  /* 0x000000020c187825 */ /* 0x000fce00078e0210 */
[----:B------:R0:W-:Y:S01]  /*70db0*/  @P6 STG.E.U16 desc[UR10][R22.64], R0 ;  /* 0x0000000016006986 */ /* 0x0001e2000c10150a */
[----:B------:R-:W-:-:S03]  /*70dc0*/  VIADD R13, R29, 0xe ;  /* 0x0000000e1d0d7836 */ /* 0x000fc60000000000 */
[----:B------:R1:W-:Y:S02]  /*70dd0*/  @P5 STG.E.U16 desc[UR10][R24.64], R27 ;  /* 0x0000001b18005986 */ /* 0x0003e4000c10150a */
[----:B------:R-:W-:Y:S02]  /*70de0*/  ISETP.GE.AND P1, PT, R13, UR7, PT ;  /* 0x000000070d007c0c */ /* 0x000fe4000bf26270 */
[----:B------:R-:W-:Y:S02]  /*70df0*/  PRMT R13, R27, 0x7632, R13 ;  /* 0x000076321b0d7816 */ /* 0x000fe4000000000d */
[----:B------:R-:W-:Y:S02]  /*70e00*/  ISETP.LT.AND P5, PT, R20, UR4, !P2 ;  /* 0x0000000414007c0c */ /* 0x000fe4000d7a1270 */
[----:B0-----:R-:W-:Y:S01]  /*70e10*/  PRMT R0, R21, 0x7632, R0 ;  /* 0x0000763215007816 */ /* 0x001fe20000000000 */
[----:B------:R-:W2:Y:S01]  /*70e20*/  LDL.LU R20, [R1+0x32d4] ;  /* 0x0032d40001147983 */ /* 0x000ea20000300800 */
[C---:B-1----:R-:W-:Y:S01]  /*70e30*/  IMAD.WIDE R26, R12.reuse, 0x2, R8 ;  /* 0x000000020c1a7825 */ /* 0x042fe200078e0208 */
[----:B------:R-:W-:Y:S01]  /*70e40*/  ISETP.LT.AND P3, PT, R15, UR6, !P3 ;  /* 0x000000060f007c0c */ /* 0x000fe2000df61270 */
[----:B------:R-:W-:Y:S01]  /*70e50*/  ULDC UR4, c[0x0][0x228] ;  /* 0x00008a0000047ab9 */ /* 0x000fe20000000800 */
[----:B------:R-:W-:Y:S01]  /*70e60*/  ULDC UR6, c[0x0][0x228] ;  /* 0x00008a0000067ab9 */ /* 0x000fe20000000800 */
[C---:B------:R-:W-:Y:S01]  /*70e70*/  IMAD.WIDE R24, R12.reuse, 0x2, R6 ;  /* 0x000000020c187825 */ /* 0x040fe200078e0206 */
[----:B------:R0:W-:Y:S04]  /*70e80*/  @P0 STG.E.U16 desc[UR10][R26.64], R13 ;  /* 0x0000000d1a000986 */ /* 0x0001e8000c10150a */
[----:B------:R1:W-:Y:S04]  /*70e90*/  @P4 STG.E.U16 desc[UR10][R24.64], R21 ;  /* 0x0000001518004986 */ /* 0x0003e8000c10150a */
[----:B0-----:R-:W3:Y:S04]  /*70ea0*/  LDL R26, [R1+0x32ac] ;  /* 0x0032ac00011a7983 */ /* 0x001ee80000100800 */
[----:B------:R-:W4:Y:S04]  /*70eb0*/  LDL R27, [R1+0x32b0] ;  /* 0x0032b000011b7983 */ /* 0x000f280000100800 */
[----:B-1----:R-:W2:Y:S04]  /*70ec0*/  LDL.LU R21, [R1+0x32d0] ;  /* 0x0032d00001157983 */ /* 0x002ea80000300800 */
[----:B------:R-:W3:Y:S04]  /*70ed0*/  LDL R24, [R1+0x32a4] ;  /* 0x0032a40001187983 */ /* 0x000ee80000100800 */
[----:B------:R-:W4:Y:S01]  /*70ee0*/  LDL R25, [R1+0x32a8] ;  /* 0x0032a80001197983 */ /* 0x000f220000100800 */
[----:B------:R-:W-:-:S04]  /*70ef0*/  IMAD.WIDE R22, R12, 0x2, R10 ;  /* 0x000000020c167825 */ /* 0x000fc800078e020a */
[----:B------:R-:W-:Y:S01]  /*70f00*/  VIADD R12, R12, UR8 ;  /* 0x000000080c0c7c36 */ /* 0x000fe20008000000 */
[----:B------:R0:W-:Y:S04]  /*70f10*/  @P3 STG.E.U16 desc[UR10][R22.64], R0 ;  /* 0x0000000016003986 */ /* 0x0001e8000c10150a */
[----:B------:R1:W-:Y:S01]  /*70f20*/  STL [R1+0x32c8], R4 ;  /* 0x0032c80401007387 */ /* 0x0003e20000100800 */
[----:B---3--:R-:W-:Y:S02]  /*70f30*/  ISETP.LT.AND P3, PT, R24, UR4, !P2 ;  /* 0x0000000418007c0c */ /* 0x008fe4000d761270 */
[----:B----4-:R-:W-:Y:S01]  /*70f40*/  ISETP.LT.AND P6, PT, R25, UR5, !P2 ;  /* 0x0000000519007c0c */ /* 0x010fe2000d7c1270 */
[----:B------:R-:W-:Y:S01]  /*70f50*/  IMAD.WIDE R24, R12, 0x2, R4 ;  /* 0x000000020c187825 */ /* 0x000fe200078e0204 */
[----:B0-----:R-:W-:Y:S01]  /*70f60*/  PRMT R0, R28, 0x7632, R0 ;  /* 0x000076321c007816 */ /* 0x001fe20000000000 */
[----:B-1----:R-:W3:Y:S01]  /*70f70*/  LDL R4, [R1+0xbc] ;  /* 0x0000bc0001047983 */ /* 0x002ee20000100800 */
[----:B------:R-:W-:Y:S01]  /*70f80*/  ISETP.LT.AND P4, PT, R26, UR6, !P2 ;  /* 0x000000061a007c0c */ /* 0x000fe2000d781270 */
[----:B--2---:R-:W-:Y:S01]  /*70f90*/  IMAD.WIDE R22, R12, 0x2, R20 ;  /* 0x000000020c167825 */ /* 0x004fe200078e0214 */
[----:B------:R-:W-:Y:S01]  /*70fa0*/  ULDC UR4, c[0x0][0x228] ;  /* 0x00008a0000047ab9 */ /* 0x000fe20000000800 */
[----:B------:R0:W-:Y:S01]  /*70fb0*/  STL [R1+0x32c4], R5 ;  /* 0x0032c40501007387 */ /* 0x0001e20000100800 */
[----:B------:R-:W-:Y:S01]  /*70fc0*/  ULDC UR5, c[0x0][0x228] ;  /* 0x00008a0000057ab9 */ /* 0x000fe20000000800 */
[----:B------:R-:W-:-:S02]  /*70fd0*/  ULDC UR6, c[0x0][0x228] ;  /* 0x00008a0000067ab9 */ /* 0x000fc40000000800 */
[----:B0-----:R-:W2:Y:S04]  /*70fe0*/  LDL.LU R5, [R1+0xa8] ;  /* 0x0000a80001057983 */ /* 0x001ea80000300800 */
[----:B------:R0:W-:Y:S02]  /*70ff0*/  @P5 STG.E.U16 desc[UR10][R22.64], R28 ;  /* 0x0000001c16005986 */ /* 0x0001e4000c10150a */
[----:B0-----:R-:W-:-:S05]  /*71000*/  IMAD.WIDE R22, R12, 0x2, R2 ;  /* 0x000000020c167825 */ /* 0x001fca00078e0202 */
[----:B------:R0:W-:Y:S04]  /*71010*/  @P3 STG.E.U16 desc[UR10][R22.64], R0 ;  /* 0x0000000016003986 */ /* 0x0001e8000c10150a */
[----:B0-----:R-:W4:Y:S04]  /*71020*/  LDL.LU R22, [R1+0x18] ;  /* 0x0000180001167983 */ /* 0x001f280000300800 */
[----:B------:R-:W3:Y:S04]  /*71030*/  LDL.LU R23, [R1+0x32a0] ;  /* 0x0032a00001177983 */ /* 0x000ee80000300800 */
[----:B--2---:R0:W-:Y:S04]  /*71040*/  @P6 STG.E.U16 desc[UR10][R24.64], R5 ;  /* 0x0000000518006986 */ /* 0x0041e8000c10150a */
[----:B0-----:R-:W2:Y:S01]  /*71050*/  LDL R25, [R1+0x32b4] ;  /* 0x0032b40001197983 */ /* 0x001ea20000100800 */
[----:B------:R-:W-:Y:S01]  /*71060*/  ISETP.LT.AND P5, PT, R27, UR9, !P2 ;  /* 0x000000091b007c0c */ /* 0x000fe2000d7a1270 */
[----:B------:R-:W-:Y:S01]  /*71070*/  VIADD R28, R29, 0xf ;  /* 0x0000000f1d1c7836 */ /* 0x000fe20000000000 */
[----:B------:R-:W-:Y:S01]  /*71080*/  PRMT R13, R5, 0x7632, R13 ;  /* 0x00007632050d7816 */ /* 0x000fe2000000000d */
[----:B------:R-:W-:Y:S01]  /*71090*/  IMAD.WIDE R26, R12, 0x2, R18 ;  /* 0x000000020c1a7825 */ /* 0x000fe200078e0212 */
[----:B------:R-:W3:Y:S02]  /*710a0*/  LDL R5, [R1+0x32a8] ;  /* 0x0032a80001057983 */ /* 0x000ee40000100800 */
[----:B------:R-:W-:Y:S01]  /*710b0*/  ISETP.GE.AND P0, PT, R28, UR7, PT ;  /* 0x000000071c007c0c */ /* 0x000fe2000bf06270 */
[----:B------:R-:W-:Y:S01]  /*710c0*/  IMAD.WIDE R28, R12, 0x2, R16 ;  /* 0x000000020c1c7825 */ /* 0x000fe200078e0210 */
[----:B------:R-:W-:Y:S05]  /*710d0*/  @P4 STG.E.U16 desc[UR10][R26.64], R13 ;  /* 0x0000000d1a004986 */ /* 0x000fea000c10150a */
[----:B----4-:R0:W-:Y:S04]  /*710e0*/  @P5 STG.E.U16 desc[UR10][R28.64], R22 ;  /* 0x000000161c005986 */ /* 0x0101e8000c10150a */
[----:B0-----:R-:W4:Y:S01]  /*710f0*/  LDL.LU R28, [R1+0x32a4] ;  /* 0x0032a400011c7983 */ /* 0x001f220000300800 */
[----:B--2---:R-:W-:Y:S01]  /*71100*/  ISETP.LT.AND P6, PT, R25, UR4, !P2 ;  /* 0x0000000419007c0c */ /* 0x004fe2000d7c1270 */
[----:B------:R-:W-:-:S02]  /*71110*/  ULDC UR4, c[0x0][0x228] ;  /* 0x00008a0000047ab9 */ /* 0x000fc40000000800 */
[----:B------:R-:W-:Y:S01]  /*71120*/  ISETP.LT.AND P5, PT, R14, UR4, !P2 ;  /* 0x000000040e007c0c */ /* 0x000fe2000d7a1270 */
[----:B------:R-:W-:Y:S01]  /*71130*/  ULDC UR4, c[0x0][0x228] ;  /* 0x00008a0000047ab9 */ /* 0x000fe20000000800 */
[----:B------:R-:W2:Y:S01]  /*71140*/  LDL.LU R14, [R1+0x32cc] ;  /* 0x0032cc00010e7983 */ /* 0x000ea20000300800 */
[----:B------:R-:W-:Y:S01]  /*71150*/  ISETP.LT.AND P2, PT, R15, UR4, !P2 ;  /* 0x000000040f007c0c */ /* 0x000fe2000d741270 */
[----:B------:R-:W-:Y:S01]  /*71160*/  IMAD.WIDE R24, R12, 0x2, R8 ;  /* 0x000000020c187825 */ /* 0x000fe200078e0208 */
[----:B------:R-:W-:Y:S01]  /*71170*/  PRMT R0, R22, 0x7632, R0 ;  /* 0x0000763216007816 */ /* 0x000fe20000000000 */
[----:B------:R-:W4:Y:S01]  /*71180*/  LDL.LU R29, [R1+0xdc] ;  /* 0x0000dc00011d7983 */ /* 0x000f220000300800 */
[C---:B---3--:R-:W-:Y:S01]  /*71190*/  ISETP.LT.AND P3, PT, R23.reuse, UR5, !P1 ;  /* 0x0000000517007c0c */ /* 0x048fe2000cf61270 */
[----:B------:R-:W-:Y:S01]  /*711a0*/  ULDC UR4, c[0x0][0x228] ;  /* 0x00008a0000047ab9 */ /* 0x000fe20000000800 */
[----:B------:R-:W-:Y:S01]  /*711b0*/  ISETP.LT.AND P4, PT, R23, UR6, !P0 ;  /* 0x0000000617007c0c */ /* 0x000fe2000c781270 */
[----:B------:R-:W-:Y:S01]  /*711c0*/  IMAD.WIDE R22, R12, 0x2, R6 ;  /* 0x000000020c167825 */ /* 0x000fe200078e0206 */
[----:B------:R0:W-:Y:S01]  /*711d0*/  @P6 STG.E.U16 desc[UR10][R24.64], R0 ;  /* 0x0000000018006986 */ /* 0x0001e2000c10150a */
[----:B------:R-:W-:Y:S01]  /*711e0*/  PRMT R26, R4, 0x7632, R26 ;  /* 0x00007632041a7816 */ /* 0x000fe2000000001a */
[----:B------:R-:W-:-:S02]  /*711f0*/  ULDC UR5, c[0x0][0x228] ;  /* 0x00008a0000057ab9 */ /* 0x000fc40000000800 */
[----:B------:R-:W3:Y:S04]  /*71200*/  LDL.LU R27, [R1+0xcc] ;  /* 0x0000cc00011b7983 */ /* 0x000ee80000300800 */
[----:B------:R-:W3:Y:S01]  /*71210*/  LDL.LU R4, [R1+0x32c8] ;  /* 0x0032c80001047983 */ /* 0x000ee20000300800 */
[C---:B0-----:R-:W-:Y:S02]  /*71220*/  VIADD R0, R12.reuse, UR8 ;  /* 0x000000080c007c36 */ /* 0x041fe40008000000 */
[----:B------:R-:W-:Y:S01]  /*71230*/  IMAD.WIDE R12, R12, 0x2, R10 ;  /* 0x000000020c0c7825 */ /* 0x000fe200078e020a */
[----:B--2---:R0:W-:Y:S02]  /*71240*/  @P5 STG.E.U16 desc[UR10][R22.64], R14 ;  /* 0x0000000e16005986 */ /* 0x0041e4000c10150a */
[----:B0-----:R-:W-:-:S05]  /*71250*/  PRMT R14, R14, 0x7632, R14 ;  /* 0x000076320e0e7816 */ /* 0x001fca000000000e */
[----:B------:R0:W-:Y:S04]  /*71260*/  @P2 STG.E.U16 desc[UR10][R12.64], R14 ;  /* 0x0000000e0c002986 */ /* 0x0001e8000c10150a */
[----:B0-----:R-:W2:Y:S01]  /*71270*/  LDL.LU R12, [R1+0xbc] ;  /* 0x0000bc00010c7983 */ /* 0x001ea20000300800 */
[----:B----4-:R-:W-:Y:S01]  /*71280*/  ISETP.LT.AND P6, PT, R28, UR4, !P1 ;  /* 0x000000041c007c0c */ /* 0x010fe2000cfc1270 */
[C---:B------:R-:W-:Y:S01]  /*71290*/  IMAD.WIDE R22, R0.reuse, 0x2, R20 ;  /* 0x0000000200167825 */ /* 0x040fe200078e0214 */
[----:B------:R-:W-:Y:S01]  /*712a0*/  ULDC UR4, c[0x0][0x228] ;  /* 0x00008a0000047ab9 */ /* 0x000fe20000000800 */
[----:B------:R-:W4:Y:S02]  /*712b0*/  LDL R13, [R1+0x32ac] ;  /* 0x0032ac00010d7983 */ /* 0x000f240000100800 */
[C---:B------:R-:W-:Y:S01]  /*712c0*/  IMAD.WIDE R24, R0.reuse, 0x2, R2 ;  /* 0x0000000200187825 */ /* 0x040fe200078e0202 */
[----:B------:R-:W-:Y:S01]  /*712d0*/  ISETP.LT.AND P2, PT, R5, UR4, !P1 ;  /* 0x0000000405007c0c */ /* 0x000fe2000cf41270 */
[----:B------:R-:W-:Y:S01]  /*712e0*/  ULDC UR4, c[0x0][0x228] ;  /* 0x00008a0000047ab9 */ /* 0x000fe20000000800 */
[----:B------:R-:W3:Y:S04]  /*712f0*/  LDL.LU R5, [R1+0x32c4] ;  /* 0x0032c40001057983 */ /* 0x000ee80000300800 */
[----:B--2---:R-:W-:Y:S04]  /*71300*/  @P3 STG.E.U16 desc[UR10][R22.64], R12 ;  /* 0x0000000c16003986 */ /* 0x004fe8000c10150a */
[----:B------:R0:W-:Y:S04]  /*71310*/  @P6 STG.E.U16 desc[UR10][R24.64], R26 ;  /* 0x0000001a18006986 */ /* 0x0001e8000c10150a */
[----:B0-----:R-:W2:Y:S04]  /*71320*/  LDL.LU R26, [R1+0x32b0] ;  /* 0x0032b000011a7983 */ /* 0x001ea80000300800 */
[----:B------:R-:W2:Y:S01]  /*71330*/  LDL.LU R24, [R1+0x32b4] ;  /* 0x0032b40001187983 */ /* 0x000ea20000300800 */
[----:B----4-:R-:W-:Y:S01]  /*71340*/  ISETP.LT.AND P6, PT, R13, UR4, !P1 ;  /* 0x000000040d007c0c */ /* 0x010fe2000cfc1270 */
[----:B------:R-:W-:Y:S01]  /*71350*/  ULDC UR4, c[0x0][0x228] ;  /* 0x00008a0000047ab9 */ /* 0x000fe20000000800 */
[----:B---3--:R-:W-:Y:S01]  /*71360*/  IMAD.WIDE R22, R0, 0x2, R4 ;  /* 0x0000000200167825 */ /* 0x008fe200078e0204 */
[----:B------:R-:W3:Y:S01]  /*71370*/  LDL.LU R25, [R1+0x32bc] ;  /* 0x0032bc0001197983 */ /* 0x000ee20000300800 */
[----:B------:R-:W-:-:S03]  /*71380*/  PRMT R14, R29, 0x7632, R14 ;  /* 0x000076321d0e7816 */ /* 0x000fc6000000000e */
[----:B------:R0:W-:Y:S01]  /*71390*/  @P2 STG.E.U16 desc[UR10][R22.64], R29 ;  /* 0x0000001d16002986 */ /* 0x0001e2000c10150a */
[----:B------:R-:W-:Y:S01]  /*713a0*/  IMAD.WIDE R12, R0, 0x2, R18 ;  /* 0x00000002000c7825 */ /* 0x000fe200078e0212 */
[----:B------:R-:W-:Y:S01]  /*713b0*/  ISETP.LT.AND P3, PT, R28, UR5, !P0 ;  /* 0x000000051c007c0c */ /* 0x000fe2000c761270 */
[----:B------:R-:W-:Y:S01]  /*713c0*/  ULDC UR5, c[0x0][0x228] ;  /* 0x00008a0000057ab9 */ /* 0x000fe20000000800 */
[----:B------:R-:W4:Y:S04]  /*713d0*/  LDL.LU R28, [R1+0xfc] ;  /* 0x0000fc00011c7983 */ /* 0x000f280000300800 */
[----:B------:R1:W-:Y:S01]  /*713e0*/  @P6 STG.E.U16 desc[UR10][R12.64], R14 ;  /* 0x0000000e0c006986 */ /* 0x0003e2000c10150a */
[----:B0-----:R-:W-:Y:S01]  /*713f0*/  IMAD.WIDE R22, R0, 0x2, R16 ;  /* 0x0000000200167825 */ /* 0x001fe200078e0210 */
[----:B-1----:R-:W-:-:S03]  /*71400*/  PRMT R14, R27, 0x7632, R14 ;  /* 0x000076321b0e7816 */ /* 0x002fc6000000000e */
[----:B------:R-:W-:Y:S01]  /*71410*/  IMAD.WIDE R12, R0, 0x2, R8 ;  /* 0x00000002000c7825 */ /* 0x000fe200078e0208 */
[----:B--2---:R-:W-:Y:S01]  /*71420*/  ISETP.LT.AND P5, PT, R26, UR4, !P1 ;  /* 0x000000041a007c0c */ /* 0x004fe2000cfa1270 */
[----:B------:R-:W-:Y:S02]  /*71430*/  ULDC UR4, c[0x0][0x228] ;  /* 0x00008a0000047ab9 */ /* 0x000fe40000000800 */
[----:B------:R-:W-:Y:S01]  /*71440*/  ISETP.LT.AND P2, PT, R24, UR4, !P1 ;  /* 0x0000000418007c0c */ /* 0x000fe2000cf41270 */
[----:B------:R-:W-:-:S09]  /*71450*/  ULDC UR4, c[0x0][0x228] ;  /* 0x00008a0000047ab9 */ /* 0x000fd20000000800 */
[----:B------:R0:W-:Y:S04]  /*71460*/  @P5 STG.E.U16 desc[UR10][R22.64], R27 ;  /* 0x0000001b16005986 */ /* 0x0001e8000c10150a */
[----:B------:R1:W-:Y:S04]  /*71470*/  @P2 STG.E.U16 desc[UR10][R12.64], R14 ;  /* 0x0000000e0c002986 */ /* 0x0003e8000c10150a */
[----:B0-----:R-:W2:Y:S04]  /*71480*/  LDL.LU R23, [R1+0x32a8] ;  /* 0x0032a80001177983 */ /* 0x001ea80000300800 */
[----:B------:R-:W4:Y:S04]  /*71490*/  LDL.LU R29, [R1+0xac] ;  /* 0x0000ac00011d7983 */ /* 0x000f280000300800 */
[----:B------:R-:W4:Y:S04]  /*714a0*/  LDL.LU R27, [R1+0x1c] ;  /* 0x00001c00011b7983 */ /* 0x000f280000300800 */
[----:B-1----:R-:W4:Y:S04]  /*714b0*/  LDL.LU R12, [R1+0x32ac] ;  /* 0x0032ac00010c7983 */ /* 0x002f280000300800 */
[----:B------:R-:W4:Y:S01]  /*714c0*/  LDL.LU R14, [R1+0xec] ;  /* 0x0000ec00010e7983 */ /* 0x000f220000300800 */
[----:B---3--:R-:W-:Y:S01]  /*714d0*/  ISETP.LT.AND P6, PT, R25, UR4, !P1 ;  /* 0x0000000419007c0c */ /* 0x008fe2000cfc1270 */
[----:B------:R-:W-:-:S02]  /*714e0*/  ULDC UR4, c[0x0][0x228] ;  /* 0x00008a0000047ab9 */ /* 0x000fc40000000800 */
[----:B------:R-:W-:Y:S01]  /*714f0*/  ISETP.LT.AND P1, PT, R15, UR4, !P1 ;  /* 0x000000040f007c0c */ /* 0x000fe2000cf21270 */
[----:B------:R-:W-:Y:S01]  /*71500*/  ULDC UR4, c[0x0][0x228] ;  /* 0x00008a0000047ab9 */ /* 0x000fe20000000800 */
[----:B--2---:R-:W-:Y:S01]  /*71510*/  ISETP.LT.AND P5, PT, R23, UR5, !P0 ;  /* 0x0000000517007c0c */ /* 0x004fe2000c7a1270 */
[----:B------:R-:W-:Y:S01]  /*71520*/  IMAD.WIDE R22, R0, 0x2, R6 ;  /* 0x0000000200167825 */ /* 0x000fe200078e0206 */
[----:B------:R-:W-:Y:S01]  /*71530*/  ULDC UR5, c[0x0][0x228] ;  /* 0x00008a0000057ab9 */ /* 0x000fe20000000800 */
[----:B----4-:R-:W-:Y:S02]  /*71540*/  ISETP.LT.AND P2, PT, R12, UR4, !P0 ;  /* 0x000000040c007c0c */ /* 0x010fe4000c741270 */
[----:B------:R-:W-:Y:S01]  /*71550*/  VIADD R12, R0, UR8 ;  /* 0x00000008000c7c36 */ /* 0x000fe20008000000 */
[----:B------:R-:W-:Y:S02]  /*71560*/  ULDC UR4, c[0x0][0x228] ;  /* 0x00008a0000047ab9 */ /* 0x000fe40000000800 */
[----:B------:R0:W-:Y:S01]  /*71570*/  @P6 STG.E.U16 desc[UR10][R22.64], R14 ;  /* 0x0000000e16006986 */ /* 0x0001e2000c10150a */
[----:B------:R-:W-:Y:S01]  /*71580*/  PRMT R13, R14, 0x7632, R13 ;  /* 0x000076320e0d7816 */ /* 0x000fe2000000000d */
[----:B------:R-:W-:Y:S01]  /*71590*/  IMAD.WIDE R20, R12, 0x2, R20 ;  /* 0x000000020c147825 */ /* 0x000fe200078e0214 */
[----:B------:R-:W-:Y:S01]  /*715a0*/  ISETP.LT.AND P6, PT, R26, UR4, !P0 ;  /* 0x000000041a007c0c */ /* 0x000fe2000c7c1270 */
[----:B------:R-:W-:-:S02]  /*715b0*/  ULDC UR4, c[0x0][0x228] ;  /* 0x00008a0000047ab9 */ /* 0x000fc40000000800 */
[----:B0-----:R-:W-:-:S05]  /*715c0*/  IMAD.WIDE R22, R0, 0x2, R10 ;  /* 0x0000000200167825 */ /* 0x001fca00078e020a */
[----:B------:R0:W-:Y:S01]  /*715d0*/  @P1 STG.E.U16 desc[UR10][R22.64], R13 ;  /* 0x0000000d16001986 */ /* 0x0001e2000c10150a */
[----:B------:R-:W-:Y:S01]  /*715e0*/  ISETP.LT.AND P1, PT, R24, UR4, !P0 ;  /* 0x0000000418007c0c */ /* 0x000fe2000c721270 */
[----:B------:R-:W-:Y:S02]  /*715f0*/  ULDC UR4, c[0x0][0x228] ;  /* 0x00008a0000047ab9 */ /* 0x000fe40000000800 */
[----:B------:R1:W-:Y:S01]  /*71600*/  @P4 STG.E.U16 desc[UR10][R20.64], R28 ;  /* 0x0000001c14004986 */ /* 0x0003e2000c10150a */
[----:B------:R-:W-:Y:S02]  /*71610*/  ISETP.LT.AND P4, PT, R25, UR4, !P0 ;  /* 0x0000000419007c0c */ /* 0x000fe4000c781270 */
[----:B------:R-:W-:Y:S02]  /*71620*/  ISETP.LT.AND P0, PT, R15, UR5, !P0 ;  /* 0x000000050f007c0c */ /* 0x000fe4000c701270 */
[----:B------:R-:W2:Y:S01]  /*71630*/  LDL.LU R15, [R1+0x32c0] ;  /* 0x0032c000010f7983 */ /* 0x000ea20000300800 */
[----:B------:R-:W-:Y:S01]  /*71640*/  PRMT R0, R28, 0x7632, R0 ;  /* 0x000076321c007816 */ /* 0x000fe20000000000 */
[----:B------:R-:W-:Y:S01]  /*71650*/  IMAD.WIDE R2, R12, 0x2, R2 ;  /* 0x000000020c027825 */ /* 0x000fe200078e0202 */
[----:B0-----:R-:W-:-:S03]  /*71660*/  PRMT R13, R29, 0x7632, R13 ;  /* 0x000076321d0d7816 */ /* 0x001fc6000000000d */
[C---:B------:R-:W-:Y:S01]  /*71670*/  IMAD.WIDE R4, R12.reuse, 0x2, R4 ;  /* 0x000000020c047825 */ /* 0x040fe200078e0204 */
[----:B------:R1:W-:Y:S03]  /*71680*/  @P3 STG.E.U16 desc[UR10][R2.64], R0 ;  /* 0x0000000002003986 */ /* 0x0003e6000c10150a */
[C---:B------:R-:W-:Y:S01]  /*71690*/  IMAD.WIDE R18, R12.reuse, 0x2, R18 ;  /* 0x000000020c127825 */ /* 0x040fe200078e0212 */
[----:B------:R1:W-:Y:S03]  /*716a0*/  @P5 STG.E.U16 desc[UR10][R4.64], R29 ;  /* 0x0000001d04005986 */ /* 0x0003e6000c10150a */
[----:B------:R-:W-:-:S04]  /*716b0*/  IMAD.WIDE R16, R12, 0x2, R16 ;  /* 0x000000020c107825 */ /* 0x000fc800078e0210 */
[----:B------:R-:W-:-:S04]  /*716c0*/  IMAD.WIDE R8, R12, 0x2, R8 ;  /* 0x000000020c087825 */ /* 0x000fc800078e0208 */
[----:B------:R-:W-:-:S04]  /*716d0*/  IMAD.WIDE R6, R12, 0x2, R6 ;  /* 0x000000020c067825 */ /* 0x000fc800078e0206 */
[----:B------:R-:W-:Y:S01]  /*716e0*/  IMAD.WIDE R10, R12, 0x2, R10 ;  /* 0x000000020c0a7825 */ /* 0x000fe200078e020a */
[----:B------:R-:W-:Y:S01]  /*716f0*/  PRMT R12, R27, 0x7632, R12 ;  /* 0x000076321b0c7816 */ /* 0x000fe2000000000c */
[----:B------:R1:W-:Y:S04]  /*71700*/  @P2 STG.E.U16 desc[UR10][R18.64], R13 ;  /* 0x0000000d12002986 */ /* 0x0003e8000c10150a */
[----:B------:R1:W-:Y:S04]  /*71710*/  @P6 STG.E.U16 desc[UR10][R16.64], R27 ;  /* 0x0000001b10006986 */ /* 0x0003e8000c10150a */
[----:B------:R1:W-:Y:S04]  /*71720*/  @P1 STG.E.U16 desc[UR10][R8.64], R12 ;  /* 0x0000000c08001986 */ /* 0x0003e8000c10150a */
[----:B--2---:R1:W-:Y:S01]  /*71730*/  @P4 STG.E.U16 desc[UR10][R6.64], R15 ;  /* 0x0000000f06004986 */ /* 0x0043e2000c10150a */
[----:B------:R-:W-:Y:S05]  /*71740*/  @!P0 EXIT ;  /* 0x000000000000894d */ /* 0x000fea0003800000 */
[----:B-1----:R-:W-:-:S05]  /*71750*/  PRMT R5, R15, 0x7632, R5 ;  /* 0x000076320f057816 */ /* 0x002fca0000000005 */
[----:B------:R-:W-:Y:S01]  /*71760*/  STG.E.U16 desc[UR10][R10.64], R5 ;  /* 0x000000050a007986 */ /* 0x000fe2000c10150a */
[----:B------:R-:W-:Y:S05]  /*71770*/  EXIT ;  /* 0x000000000000794d */ /* 0x000fea0003800000 */
.L_x_2:
[----:B------:R-:W-:-:S00]  /*71780*/  BRA `(.L_x_2) ;  /* 0xfffffffc00fc7947 */ /* 0x000fc0000383ffff */
[----:B------:R-:W-:-:S00]  /*71790*/  NOP ;  /* 0x0000000000007918 */ /* 0x000fc00000000000 */
        /* <DEDUP_REMOVED lines=14> */
.L_x_3:


//--------------------- .nv.shared.matmul_kernel  --------------------------
	.section	.nv.shared.matmul_kernel,"aw",@nobits
	.sectionflags	@""
	.align	16
	.zero		1024


//--------------------- .nv.shared.reserved.0     --------------------------
	.section	.nv.shared.reserved.0,"aw",@nobits
	.weak		__nv_reservedSMEM_offset_0_alias
	.size		__nv_reservedSMEM_offset_0_alias, 0, 0
	.other		__nv_reservedSMEM_offset_0_alias,@"STO_CUDA_RESERVED_SHARED STV_DEFAULT"
__nv_reservedSMEM_offset_0_alias:
	.zero		0


//--------------------- .nv.constant0.matmul_kernel --------------------------
	.section	.nv.constant0.matmul_kernel,"a",@progbits
	.sectionflags	@""
	.align	4
.nv.constant0.matmul_kernel:
	.zero		608


//--------------------- SYMBOLS --------------------------

	.type		.nv.reservedSmem.offset0,@object
	.size		.nv.reservedSmem.offset0,0x4
